// auto-generated by cutlass_sweep.gemm — config: {"arch": "sm_90", "cluster_m": 1, "cluster_n": 1, "dtype": "e4m3", "dtype_b": "e4m3", "layout": "nt", "stages": 0, "tile_k": 32, "tile_m": 384, "tile_n": 240}
#include "cutlass/cutlass.h"
#include "cutlass/gemm/collective/collective_builder.hpp"
#include "cutlass/gemm/device/gemm_universal_adapter.h"
#include "cutlass/gemm/kernel/gemm_universal.hpp"
#include "cutlass/epilogue/collective/collective_builder.hpp"

using ElemA = cutlass::float_e4m3_t;
using ElemB = cutlass::float_e4m3_t;
using ElemCD = cutlass::float_e4m3_t;
using Acc  = float;
using TileShape    = cute::Shape<cute::_384, cute::_240, cute::_32>;
using ClusterShape = cute::Shape<cute::_1, cute::_1, cute::_1>;

using CollectiveEpilogue = typename cutlass::epilogue::collective::CollectiveBuilder<
    cutlass::arch::Sm90, cutlass::arch::OpClassTensorOp,
    TileShape, ClusterShape,
    cutlass::epilogue::collective::EpilogueTileAuto,
    Acc, Acc,
    ElemCD, cutlass::layout::RowMajor, 128 / cutlass::sizeof_bits<ElemCD>::value,
    ElemCD, cutlass::layout::RowMajor, 128 / cutlass::sizeof_bits<ElemCD>::value,
    cutlass::epilogue::collective::EpilogueScheduleAuto
  >::CollectiveOp;

using CollectiveMainloop = typename cutlass::gemm::collective::CollectiveBuilder<
    cutlass::arch::Sm90, cutlass::arch::OpClassTensorOp,
    ElemA, cutlass::layout::RowMajor, 128 / cutlass::sizeof_bits<ElemA>::value,
    ElemB, cutlass::layout::ColumnMajor, 128 / cutlass::sizeof_bits<ElemB>::value,
    Acc,
    TileShape, ClusterShape,
    cutlass::gemm::collective::StageCountAutoCarveout<static_cast<int>(sizeof(typename CollectiveEpilogue::SharedStorage))>,
    cutlass::gemm::collective::KernelScheduleAuto
  >::CollectiveOp;

using GemmKernel = cutlass::gemm::kernel::GemmUniversal<
    cute::Shape<int,int,int,int>,
    CollectiveMainloop,
    CollectiveEpilogue
>;
using Gemm = cutlass::gemm::device::GemmUniversalAdapter<GemmKernel>;

// Force the device kernel symbol into the cubin without needing a host main.
auto* _anchor = &cutlass::device_kernel<GemmKernel>;


// ===== COMPILED SASS (sm_90a) =====

	.target	sm_90a

	.elftype	@"ET_EXEC"


//--------------------- .note.nv.tkinfo           --------------------------
	.section	.note.nv.tkinfo,"",@"SHT_NOTE"
	.sectionflags	@"SHF_NOTE_NV_TKINFO"
	.tkinfo
        /*0018*/ 	.word	0x00000002
        /*0030*/ 	.string	""
        /*0030*/ 	.string	"ptxas"
        /*0030*/ 	.string	"Cuda compilation tools, release 13.0, V13.0.88"
        /*0030*/ 	.string	"Build cuda_13.0.r13.0/compiler.36424714_0"
        /*0030*/ 	.string	"-arch sm_90a -m 64 "



//--------------------- .note.nv.cuinfo           --------------------------
	.section	.note.nv.cuinfo,"",@"SHT_NOTE"
	.sectionflags	@"SHF_NOTE_NV_CUINFO"
        /*0018*/ 	.short	0x0002
        /*001a*/ 	.short	0x005a
        /*001c*/ 	.short	0x0082
	.zero		2


//--------------------- .nv.info                  --------------------------
	.section	.nv.info,"",@"SHT_CUDA_INFO"
	.align	4


	//----- nvinfo : EIATTR_REGCOUNT
	.align		4
        /*0000*/ 	.byte	0x04, 0x2f
        /*0002*/ 	.short	(.L_12 - .L_11)
	.align		4
.L_11:
        /*0004*/ 	.word	index@(_ZN7cutlass13device_kernelINS_4gemm6kernel13GemmUniversalIN4cute5tupleIJiiiiEEENS1_10collective13CollectiveMmaINS1_37MainloopSm90TmaGmmaWarpSpecializedFP8ILi11ENS5_IJNS4_1CILi1EEESB_SB_EEENS1_35KernelTmaWarpSpecializedCooperativeEEENS5_IJNSA_ILi384EEENSA_ILi240EEENSA_ILi32EEEEEENS_12float_e4m3_tENS5_IJlSB_lEEESJ_SK_NS4_8TiledMMAINS4_8MMA_AtomIJNS4_4SM904GMMA30MMA_64x16x32_F32E4M3E4M3_SS_TNILNSO_7ScaleInE1ELSQ_1EEEEEENS4_6LayoutINS5_IJNSA_ILi2EEESB_SB_EEENS5_IJSB_NSA_ILi0EEESW_EEEEENS5_IJNS4_10UnderscoreESZ_SZ_EEEEENS4_13SM90_TMA_LOADENS4_14ComposedLayoutINS4_7SwizzleILi1ELi4ELi3EEENS4_18smem_ptr_flag_bitsILi8EEENST_INS5_IJNSA_ILi8EEESH_EEENS5_IJSH_SB_EEEEEEEvNS4_8identityES12_S1C_vS1D_EENS_8epilogue10collective6detail29Sm90TmaWarpSpecializedAdapterINS1G_15DefaultEpilogueISJ_SK_SK_NS1F_6thread17LinearCombinationISJ_Li1EffLNS1K_9ScaleType4KindE0ELNS_15FloatRoundStyleE2ESJ_EENS1_15EpilogueDefaultEEEEEvvEEEEvNT_6ParamsE)
        /*0008*/ 	.word	0x000000a8


	//----- nvinfo : EIATTR_FRAME_SIZE
	.align		4
.L_12:
        /*000c*/ 	.byte	0x04, 0x11
        /*000e*/ 	.short	(.L_14 - .L_13)
	.align		4
.L_13:
        /*0010*/ 	.word	index@(_ZN7cutlass13device_kernelINS_4gemm6kernel13GemmUniversalIN4cute5tupleIJiiiiEEENS1_10collective13CollectiveMmaINS1_37MainloopSm90TmaGmmaWarpSpecializedFP8ILi11ENS5_IJNS4_1CILi1EEESB_SB_EEENS1_35KernelTmaWarpSpecializedCooperativeEEENS5_IJNSA_ILi384EEENSA_ILi240EEENSA_ILi32EEEEEENS_12float_e4m3_tENS5_IJlSB_lEEESJ_SK_NS4_8TiledMMAINS4_8MMA_AtomIJNS4_4SM904GMMA30MMA_64x16x32_F32E4M3E4M3_SS_TNILNSO_7ScaleInE1ELSQ_1EEEEEENS4_6LayoutINS5_IJNSA_ILi2EEESB_SB_EEENS5_IJSB_NSA_ILi0EEESW_EEEEENS5_IJNS4_10UnderscoreESZ_SZ_EEEEENS4_13SM90_TMA_LOADENS4_14ComposedLayoutINS4_7SwizzleILi1ELi4ELi3EEENS4_18smem_ptr_flag_bitsILi8EEENST_INS5_IJNSA_ILi8EEESH_EEENS5_IJSH_SB_EEEEEEEvNS4_8identityES12_S1C_vS1D_EENS_8epilogue10collective6detail29Sm90TmaWarpSpecializedAdapterINS1G_15DefaultEpilogueISJ_SK_SK_NS1F_6thread17LinearCombinationISJ_Li1EffLNS1K_9ScaleType4KindE0ELNS_15FloatRoundStyleE2ESJ_EENS1_15EpilogueDefaultEEEEEvvEEEEvNT_6ParamsE)
        /*0014*/ 	.word	0x00000900


	//----- nvinfo : EIATTR_MIN_STACK_SIZE
	.align		4
.L_14:
        /*0018*/ 	.byte	0x04, 0x12
        /*001a*/ 	.short	(.L_16 - .L_15)
	.align		4
.L_15:
        /*001c*/ 	.word	index@(_ZN7cutlass13device_kernelINS_4gemm6kernel13GemmUniversalIN4cute5tupleIJiiiiEEENS1_10collective13CollectiveMmaINS1_37MainloopSm90TmaGmmaWarpSpecializedFP8ILi11ENS5_IJNS4_1CILi1EEESB_SB_EEENS1_35KernelTmaWarpSpecializedCooperativeEEENS5_IJNSA_ILi384EEENSA_ILi240EEENSA_ILi32EEEEEENS_12float_e4m3_tENS5_IJlSB_lEEESJ_SK_NS4_8TiledMMAINS4_8MMA_AtomIJNS4_4SM904GMMA30MMA_64x16x32_F32E4M3E4M3_SS_TNILNSO_7ScaleInE1ELSQ_1EEEEEENS4_6LayoutINS5_IJNSA_ILi2EEESB_SB_EEENS5_IJSB_NSA_ILi0EEESW_EEEEENS5_IJNS4_10UnderscoreESZ_SZ_EEEEENS4_13SM90_TMA_LOADENS4_14ComposedLayoutINS4_7SwizzleILi1ELi4ELi3EEENS4_18smem_ptr_flag_bitsILi8EEENST_INS5_IJNSA_ILi8EEESH_EEENS5_IJSH_SB_EEEEEEEvNS4_8identityES12_S1C_vS1D_EENS_8epilogue10collective6detail29Sm90TmaWarpSpecializedAdapterINS1G_15DefaultEpilogueISJ_SK_SK_NS1F_6thread17LinearCombinationISJ_Li1EffLNS1K_9ScaleType4KindE0ELNS_15FloatRoundStyleE2ESJ_EENS1_15EpilogueDefaultEEEEEvvEEEEvNT_6ParamsE)
        /*0020*/ 	.word	0x00000900
.L_16:


//--------------------- .nv.compat                --------------------------
	.section	.nv.compat,"",@"SHT_CUDA_COMPAT_INFO"
	.align	4
        /*0000*/ 	.byte	0x02, 0x09, 0x01, 0x00, 0x02, 0x02, 0x04, 0x00, 0x02, 0x05, 0x05, 0x00, 0x03, 0x07, 0x01, 0x01
        /*0010*/ 	.byte	0x02, 0x03, 0x01, 0x00, 0x02, 0x06, 0x01, 0x00, 0x04, 0x0b, 0x08, 0x00, 0x00, 0x00, 0x00, 0x00
        /*0020*/ 	.byte	0x00, 0x00, 0x00, 0x00


//--------------------- .nv.info._ZN7cutlass13device_kernelINS_4gemm6kernel13GemmUniversalIN4cute5tupleIJiiiiEEENS1_10collective13CollectiveMmaINS1_37MainloopSm90TmaGmmaWarpSpecializedFP8ILi11ENS5_IJNS4_1CILi1EEESB_SB_EEENS1_35KernelTmaWarpSpecializedCooperativeEEENS5_IJNSA_ILi384EEENSA_ILi240EEENSA_ILi32EEEEEENS_12float_e4m3_tENS5_IJlSB_lEEESJ_SK_NS4_8TiledMMAINS4_8MMA_AtomIJNS4_4SM904GMMA30MMA_64x16x32_F32E4M3E4M3_SS_TNILNSO_7ScaleInE1ELSQ_1EEEEEENS4_6LayoutINS5_IJNSA_ILi2EEESB_SB_EEENS5_IJSB_NSA_ILi0EEESW_EEEEENS5_IJNS4_10UnderscoreESZ_SZ_EEEEENS4_13SM90_TMA_LOADENS4_14ComposedLayoutINS4_7SwizzleILi1ELi4ELi3EEENS4_18smem_ptr_flag_bitsILi8EEENST_INS5_IJNSA_ILi8EEESH_EEENS5_IJSH_SB_EEEEEEEvNS4_8identityES12_S1C_vS1D_EENS_8epilogue10collective6detail29Sm90TmaWarpSpecializedAdapterINS1G_15DefaultEpilogueISJ_SK_SK_NS1F_6thread17LinearCombinationISJ_Li1EffLNS1K_9ScaleType4KindE0ELNS_15FloatRoundStyleE2ESJ_EENS1_15EpilogueDefaultEEEEEvvEEEEvNT_6ParamsE --------------------------
	.section	.nv.info._ZN7cutlass13device_kernelINS_4gemm6kernel13GemmUniversalIN4cute5tupleIJiiiiEEENS1_10collective13CollectiveMmaINS1_37MainloopSm90TmaGmmaWarpSpecializedFP8ILi11ENS5_IJNS4_1CILi1EEESB_SB_EEENS1_35KernelTmaWarpSpecializedCooperativeEEENS5_IJNSA_ILi384EEENSA_ILi240EEENSA_ILi32EEEEEENS_12float_e4m3_tENS5_IJlSB_lEEESJ_SK_NS4_8TiledMMAINS4_8MMA_AtomIJNS4_4SM904GMMA30MMA_64x16x32_F32E4M3E4M3_SS_TNILNSO_7ScaleInE1ELSQ_1EEEEEENS4_6LayoutINS5_IJNSA_ILi2EEESB_SB_EEENS5_IJSB_NSA_ILi0EEESW_EEEEENS5_IJNS4_10UnderscoreESZ_SZ_EEEEENS4_13SM90_TMA_LOADENS4_14ComposedLayoutINS4_7SwizzleILi1ELi4ELi3EEENS4_18smem_ptr_flag_bitsILi8EEENST_INS5_IJNSA_ILi8EEESH_EEENS5_IJSH_SB_EEEEEEEvNS4_8identityES12_S1C_vS1D_EENS_8epilogue10collective6detail29Sm90TmaWarpSpecializedAdapterINS1G_15DefaultEpilogueISJ_SK_SK_NS1F_6thread17LinearCombinationISJ_Li1EffLNS1K_9ScaleType4KindE0ELNS_15FloatRoundStyleE2ESJ_EENS1_15EpilogueDefaultEEEEEvvEEEEvNT_6ParamsE,"",@"SHT_CUDA_INFO"
	.sectionflags	@""
	.align	4


	//----- nvinfo : EIATTR_CUDA_API_VERSION
	.align		4
        /*0000*/ 	.byte	0x04, 0x37
        /*0002*/ 	.short	(.L_18 - .L_17)
.L_17:
        /*0004*/ 	.word	0x00000082


	//----- nvinfo : EIATTR_KPARAM_INFO
	.align		4
.L_18:
        /*0008*/ 	.byte	0x04, 0x17
        /*000a*/ 	.short	(.L_20 - .L_19)
.L_19:
        /*000c*/ 	.word	0x00000000
        /*0010*/ 	.short	0x0000
        /*0012*/ 	.short	0x0070
        /*0014*/ 	.byte	0x00, 0xf0, 0x01, 0x10


	//----- nvinfo : EIATTR_SPARSE_MMA_MASK
	.align		4
.L_20:
        /*0018*/ 	.byte	0x03, 0x50
        /*001a*/ 	.short	0x0000


	//----- nvinfo : EIATTR_MAXREG_COUNT
	.align		4
        /*001c*/ 	.byte	0x03, 0x1b
        /*001e*/ 	.short	0x00a8


	//----- nvinfo : EIATTR_NUM_BARRIERS
	.align		4
        /*0020*/ 	.byte	0x02, 0x4c
        /*0022*/ 	.byte	0x01
	.zero		1


	//----- nvinfo : EIATTR_ANNOTATIONS
	.align		4
        /*0024*/ 	.byte	0x04, 0x55
        /*0026*/ 	.short	(.L_22 - .L_21)


	//   ....[0]....
.L_21:
        /*0028*/ 	.word	0x00000001
        /*002c*/ 	.byte	0x50, 0x02, 0x00, 0x00, 0x01, 0x00, 0x00, 0x00, 0xe0, 0x06, 0x00, 0x00, 0x01, 0x00, 0x00, 0x00
        /* <DEDUP_REMOVED lines=2199> */
        /*89ac*/ 	.byte	0x80, 0x08, 0x04, 0x00, 0x01, 0x00, 0x00, 0x00, 0xd0, 0x08, 0x04, 0x00


	//----- nvinfo : EIATTR_MERCURY_ISA_VERSION
	.align		4
.L_22:
        /*89b8*/ 	.byte	0x03, 0x5f
        /*89ba*/ 	.short	0x0101


	//----- nvinfo : EIATTR_INT_WARP_WIDE_INSTR_OFFSETS
	.align		4
        /*89bc*/ 	.byte	0x04, 0x31
        /*89be*/ 	.short	(.L_24 - .L_23)


	//   ....[0]....
.L_23:
        /*89c0*/ 	.word	0x000005a0


	//   ....[1]....
        /*89c4*/ 	.word	0x000005b0


	//   ....[2]....
        /*89c8*/ 	.word	0x000006f0


	//----- nvinfo : EIATTR_COOP_GROUP_MASK_REGIDS
	.align		4
.L_24:
        /*89cc*/ 	.byte	0x04, 0x29
        /*89ce*/ 	.short	(.L_26 - .L_25)


	//   ....[0]....
.L_25:
        /*89d0*/ 	.word	0xffffffff


	//   ....[1]....
        /*89d4*/ 	.word	0xffffffff


	//   ....[2]....
        /*89d8*/ 	.word	0xffffffff


	//   ....[3]....
        /*89dc*/ 	.word	0xffffffff


	//   ....[4]....
        /*89e0*/ 	.word	0xffffffff


	//----- nvinfo : EIATTR_COOP_GROUP_INSTR_OFFSETS
	.align		4
.L_26:
        /*89e4*/ 	.byte	0x04, 0x28
        /*89e6*/ 	.short	(.L_28 - .L_27)


	//   ....[0]....
.L_27:
        /*89e8*/ 	.word	0x00000070


	//   ....[1]....
        /*89ec*/ 	.word	0x00000080


	//   ....[2]....
        /*89f0*/ 	.word	0x000001a0


	//   ....[3]....
        /*89f4*/ 	.word	0x000004e0


	//   ....[4]....
        /*89f8*/ 	.word	0x00003280


	//----- nvinfo : EIATTR_REG_RECONFIG
	.align		4
.L_28:
        /*89fc*/ 	.byte	0x01, 0x54
	.zero		2


	//----- nvinfo : EIATTR_MBARRIER_INSTR_OFFSETS
	.align		4
        /*8a00*/ 	.byte	0x04, 0x39
        /*8a02*/ 	.short	(.L_30 - .L_29)


	//   ....[0]....
.L_29:
        /*8a04*/ 	.word	0x00000360
        /*8a08*/ 	.word	0x000000ff
        /*8a0c*/ 	.word	0x00000000
        /*8a10*/ 	.short	0x0100
        /*8a12*/ 	.byte	0x09
	.zero		1


	//   ....[1]....
        /*8a14*/ 	.word	0x00000370
        /*8a18*/ 	.word	0x000000ff
        /*8a1c*/ 	.word	0x00000058
        /*8a20*/ 	.short	0x0100
        /*8a22*/ 	.byte	0x09
	.zero		1


	//   ....[2]....
        /*8a24*/ 	.word	0x00000380
        /*8a28*/ 	.word	0x000000ff
        /*8a2c*/ 	.word	0x00000008
        /*8a30*/ 	.short	0x0100
        /*8a32*/ 	.byte	0x09
	.zero		1


	//   ....[3]....
        /*8a34*/ 	.word	0x00000390
        /*8a38*/ 	.word	0x000000ff
        /*8a3c*/ 	.word	0x00000060
        /*8a40*/ 	.short	0x0100
        /*8a42*/ 	.byte	0x09
	.zero		1


	//   ....[4]....
        /*8a44*/ 	.word	0x000003a0
        /*8a48*/ 	.word	0x000000ff
        /*8a4c*/ 	.word	0x00000010
        /*8a50*/ 	.short	0x0100
        /*8a52*/ 	.byte	0x09
	.zero		1


	//   ....[5]....
        /*8a54*/ 	.word	0x000003b0
        /*8a58*/ 	.word	0x000000ff
        /*8a5c*/ 	.word	0x00000068
        /*8a60*/ 	.short	0x0100
        /*8a62*/ 	.byte	0x09
	.zero		1


	//   ....[6]....
        /*8a64*/ 	.word	0x000003c0
        /*8a68*/ 	.word	0x000000ff
        /*8a6c*/ 	.word	0x00000018
        /*8a70*/ 	.short	0x0100
        /*8a72*/ 	.byte	0x09
	.zero		1


	//   ....[7]....
        /*8a74*/ 	.word	0x000003d0
        /*8a78*/ 	.word	0x000000ff
        /*8a7c*/ 	.word	0x00000070
        /*8a80*/ 	.short	0x0100
        /*8a82*/ 	.byte	0x09
	.zero		1


	//   ....[8]....
        /*8a84*/ 	.word	0x000003e0
        /*8a88*/ 	.word	0x000000ff
        /*8a8c*/ 	.word	0x00000020
        /*8a90*/ 	.short	0x0100
        /*8a92*/ 	.byte	0x09
	.zero		1


	//   ....[9]....
        /*8a94*/ 	.word	0x000003f0
        /*8a98*/ 	.word	0x000000ff
        /*8a9c*/ 	.word	0x00000078
        /*8aa0*/ 	.short	0x0100
        /*8aa2*/ 	.byte	0x09
	.zero		1


	//   ....[10]....
        /*8aa4*/ 	.word	0x00000400
        /*8aa8*/ 	.word	0x000000ff
        /*8aac*/ 	.word	0x00000028
        /*8ab0*/ 	.short	0x0100
        /*8ab2*/ 	.byte	0x09
	.zero		1


	//   ....[11]....
        /*8ab4*/ 	.word	0x00000410
        /*8ab8*/ 	.word	0x000000ff
        /*8abc*/ 	.word	0x00000080
        /*8ac0*/ 	.short	0x0100
        /*8ac2*/ 	.byte	0x09
	.zero		1


	//   ....[12]....
        /*8ac4*/ 	.word	0x00000420
        /*8ac8*/ 	.word	0x000000ff
        /*8acc*/ 	.word	0x00000030
        /*8ad0*/ 	.short	0x0100
        /*8ad2*/ 	.byte	0x09
	.zero		1


	//   ....[13]....
        /*8ad4*/ 	.word	0x00000430
        /*8ad8*/ 	.word	0x000000ff
        /*8adc*/ 	.word	0x00000088
        /*8ae0*/ 	.short	0x0100
        /*8ae2*/ 	.byte	0x09
	.zero		1


	//   ....[14]....
        /*8ae4*/ 	.word	0x00000440
        /*8ae8*/ 	.word	0x000000ff
        /*8aec*/ 	.word	0x00000038
        /*8af0*/ 	.short	0x0100
        /*8af2*/ 	.byte	0x09
	.zero		1


	//   ....[15]....
        /*8af4*/ 	.word	0x00000450
        /*8af8*/ 	.word	0x000000ff
        /*8afc*/ 	.word	0x00000090
        /*8b00*/ 	.short	0x0100
        /*8b02*/ 	.byte	0x09
	.zero		1


	//   ....[16]....
        /*8b04*/ 	.word	0x00000460
        /*8b08*/ 	.word	0x000000ff
        /*8b0c*/ 	.word	0x00000040
        /*8b10*/ 	.short	0x0100
        /*8b12*/ 	.byte	0x09
	.zero		1


	//   ....[17]....
        /*8b14*/ 	.word	0x00000470
        /*8b18*/ 	.word	0x000000ff
        /*8b1c*/ 	.word	0x00000098
        /*8b20*/ 	.short	0x0100
        /*8b22*/ 	.byte	0x09
	.zero		1


	//   ....[18]....
        /*8b24*/ 	.word	0x00000480
        /*8b28*/ 	.word	0x000000ff
        /*8b2c*/ 	.word	0x00000048
        /*8b30*/ 	.short	0x0100
        /*8b32*/ 	.byte	0x09
	.zero		1


	//   ....[19]....
        /*8b34*/ 	.word	0x00000490
        /*8b38*/ 	.word	0x000000ff
        /*8b3c*/ 	.word	0x000000a0
        /*8b40*/ 	.short	0x0100
        /*8b42*/ 	.byte	0x09
	.zero		1


	//   ....[20]....
        /*8b44*/ 	.word	0x000004a0
        /*8b48*/ 	.word	0x000000ff
        /*8b4c*/ 	.word	0x00000050
        /*8b50*/ 	.short	0x0100
        /*8b52*/ 	.byte	0x09
	.zero		1


	//   ....[21]....
        /*8b54*/ 	.word	0x000004b0
        /*8b58*/ 	.word	0x000000ff
        /*8b5c*/ 	.word	0x000000a8
        /*8b60*/ 	.short	0x0100
        /*8b62*/ 	.byte	0x09
	.zero		1


	//   ....[22]....
        /*8b64*/ 	.word	0x00000720
        /*8b68*/ 	.word	0x000000ff
        /*8b6c*/ 	.word	0x000000c0
        /*8b70*/ 	.short	0x0100
        /*8b72*/ 	.byte	0x06
	.zero		1


	//   ....[23]....
        /*8b74*/ 	.word	0x00000730
        /*8b78*/ 	.word	0x000000ff
        /*8b7c*/ 	.word	0x000000c8
        /*8b80*/ 	.short	0x0100
        /*8b82*/ 	.byte	0x06
	.zero		1


	//   ....[24]....
        /*8b84*/ 	.word	0x00003b50
        /*8b88*/ 	.word	0x000000ff
        /*8b8c*/ 	.word	0x00000000
        /*8b90*/ 	.short	0x010a
        /*8b92*/ 	.byte	0x08
	.zero		1


	//   ....[25]....
        /*8b94*/ 	.word	0x00003bc0
        /*8b98*/ 	.word	0x000000ff
        /*8b9c*/ 	.word	0x00000000
        /*8ba0*/ 	.short	0x010a
        /*8ba2*/ 	.byte	0x08
	.zero		1


	//   ....[26]....
        /*8ba4*/ 	.word	0x0000a550
        /*8ba8*/ 	.word	0x000000ff
        /*8bac*/ 	.word	0x00000000
        /*8bb0*/ 	.short	0x010a
        /*8bb2*/ 	.byte	0x09
	.zero		1


	//   ....[27]....
        /*8bb4*/ 	.word	0x0000a590
        /*8bb8*/ 	.word	0x000000ff
        /*8bbc*/ 	.word	0x00000000
        /*8bc0*/ 	.short	0x010a
        /*8bc2*/ 	.byte	0x09
	.zero		1


	//   ....[28]....
        /*8bc4*/ 	.word	0x00011710
        /*8bc8*/ 	.word	0x000000ff
        /*8bcc*/ 	.word	0x00000000
        /*8bd0*/ 	.short	0x0101
        /*8bd2*/ 	.byte	0x08
	.zero		1


	//   ....[29]....
        /*8bd4*/ 	.word	0x00016d30
        /*8bd8*/ 	.word	0x000000ff
        /*8bdc*/ 	.word	0x00000000
        /*8be0*/ 	.short	0x0101
        /*8be2*/ 	.byte	0x0a
	.zero		1


	//   ....[30]....
        /*8be4*/ 	.word	0x0003f6d0
        /*8be8*/ 	.word	0x0000000b
        /*8bec*/ 	.word	0x00000058
        /*8bf0*/ 	.short	0x010a
        /*8bf2*/ 	.byte	0x3f
	.zero		1


	//   ....[31]....
        /*8bf4*/ 	.word	0x0003fa30
        /*8bf8*/ 	.word	0x00000002
        /*8bfc*/ 	.word	0x000000c8
        /*8c00*/ 	.short	0x0101
        /*8c02*/ 	.byte	0x3f
	.zero		1


	//   ....[32]....
        /*8c04*/ 	.word	0x00040220
        /*8c08*/ 	.word	0x00000003
        /*8c0c*/ 	.word	0x00000000
        /*8c10*/ 	.short	0x010a
        /*8c12*/ 	.byte	0x3f
	.zero		1


	//   ....[33]....
        /*8c14*/ 	.word	0x000402b0
        /*8c18*/ 	.word	0x00000003
        /*8c1c*/ 	.word	0x00000000
        /*8c20*/ 	.short	0x010a
        /*8c22*/ 	.byte	0x3f
	.zero		1


	//   ....[34]....
        /*8c24*/ 	.word	0x00040340
        /*8c28*/ 	.word	0x00000003
        /*8c2c*/ 	.word	0x00000000
        /*8c30*/ 	.short	0x010a
        /*8c32*/ 	.byte	0x3f
	.zero		1


	//   ....[35]....
        /*8c34*/ 	.word	0x000403d0
        /*8c38*/ 	.word	0x00000003
        /*8c3c*/ 	.word	0x00000000
        /*8c40*/ 	.short	0x010a
        /*8c42*/ 	.byte	0x3f
	.zero		1


	//   ....[36]....
        /*8c44*/ 	.word	0x00040460
        /*8c48*/ 	.word	0x00000003
        /*8c4c*/ 	.word	0x00000000
        /*8c50*/ 	.short	0x010a
        /*8c52*/ 	.byte	0x3f
	.zero		1


	//   ....[37]....
        /*8c54*/ 	.word	0x000404f0
        /*8c58*/ 	.word	0x00000003
        /*8c5c*/ 	.word	0x00000000
        /*8c60*/ 	.short	0x010a
        /*8c62*/ 	.byte	0x3f
	.zero		1


	//   ....[38]....
        /*8c64*/ 	.word	0x00040580
        /*8c68*/ 	.word	0x00000003
        /*8c6c*/ 	.word	0x00000000
        /*8c70*/ 	.short	0x010a
        /*8c72*/ 	.byte	0x3f
	.zero		1


	//   ....[39]....
        /*8c74*/ 	.word	0x00040610
        /*8c78*/ 	.word	0x00000003
        /*8c7c*/ 	.word	0x00000000
        /*8c80*/ 	.short	0x010a
        /*8c82*/ 	.byte	0x3f
	.zero		1


	//   ....[40]....
        /*8c84*/ 	.word	0x000406a0
        /*8c88*/ 	.word	0x00000003
        /*8c8c*/ 	.word	0x00000000
        /*8c90*/ 	.short	0x010a
        /*8c92*/ 	.byte	0x3f
	.zero		1


	//   ....[41]....
        /*8c94*/ 	.word	0x00040730
        /*8c98*/ 	.word	0x00000003
        /*8c9c*/ 	.word	0x00000000
        /*8ca0*/ 	.short	0x010a
        /*8ca2*/ 	.byte	0x3f
	.zero		1


	//   ....[42]....
        /*8ca4*/ 	.word	0x000407c0
        /*8ca8*/ 	.word	0x00000003
        /*8cac*/ 	.word	0x00000000
        /*8cb0*/ 	.short	0x010a
        /*8cb2*/ 	.byte	0x3f
	.zero		1


	//   ....[43]....
        /*8cb4*/ 	.word	0x00040830
        /*8cb8*/ 	.word	0x0000000f
        /*8cbc*/ 	.word	0x00000000
        /*8cc0*/ 	.short	0x010a
        /*8cc2*/ 	.byte	0x3f
	.zero		1


	//   ....[44]....
        /*8cc4*/ 	.word	0x000408a0
        /*8cc8*/ 	.word	0x00000000
        /*8ccc*/ 	.word	0x00000000
        /*8cd0*/ 	.short	0x010a
        /*8cd2*/ 	.byte	0x3f
	.zero		1


	//   ....[45]....
        /*8cd4*/ 	.word	0x00040980
        /*8cd8*/ 	.word	0x0000000b
        /*8cdc*/ 	.word	0x00000058
        /*8ce0*/ 	.short	0x010a
        /*8ce2*/ 	.byte	0x3f
	.zero		1


	//   ....[46]....
        /*8ce4*/ 	.word	0x00040a60
        /*8ce8*/ 	.word	0x00000003
        /*8cec*/ 	.word	0x00000000
        /*8cf0*/ 	.short	0x010a
        /*8cf2*/ 	.byte	0x3f
	.zero		1


	//   ....[47]....
        /*8cf4*/ 	.word	0x00040ab0
        /*8cf8*/ 	.word	0x00000003
        /*8cfc*/ 	.word	0x00000000
        /*8d00*/ 	.short	0x010a
        /*8d02*/ 	.byte	0x3f
	.zero		1


	//   ....[48]....
        /*8d04*/ 	.word	0x00040b00
        /*8d08*/ 	.word	0x00000003
        /*8d0c*/ 	.word	0x00000000
        /*8d10*/ 	.short	0x010a
        /*8d12*/ 	.byte	0x3f
	.zero		1


	//   ....[49]....
        /*8d14*/ 	.word	0x00040b50
        /*8d18*/ 	.word	0x00000003
        /*8d1c*/ 	.word	0x00000000
        /*8d20*/ 	.short	0x010a
        /*8d22*/ 	.byte	0x3f
	.zero		1


	//   ....[50]....
        /*8d24*/ 	.word	0x00040ba0
        /*8d28*/ 	.word	0x00000003
        /*8d2c*/ 	.word	0x00000000
        /*8d30*/ 	.short	0x010a
        /*8d32*/ 	.byte	0x3f
	.zero		1


	//   ....[51]....
        /*8d34*/ 	.word	0x00040bf0
        /*8d38*/ 	.word	0x00000003
        /*8d3c*/ 	.word	0x00000000
        /*8d40*/ 	.short	0x010a
        /*8d42*/ 	.byte	0x3f
	.zero		1


	//   ....[52]....
        /*8d44*/ 	.word	0x00040c40
        /*8d48*/ 	.word	0x00000003
        /*8d4c*/ 	.word	0x00000000
        /*8d50*/ 	.short	0x010a
        /*8d52*/ 	.byte	0x3f
	.zero		1


	//   ....[53]....
        /*8d54*/ 	.word	0x00040c90
        /*8d58*/ 	.word	0x00000003
        /*8d5c*/ 	.word	0x00000000
        /*8d60*/ 	.short	0x010a
        /*8d62*/ 	.byte	0x3f
	.zero		1


	//   ....[54]....
        /*8d64*/ 	.word	0x00040ce0
        /*8d68*/ 	.word	0x00000003
        /*8d6c*/ 	.word	0x00000000
        /*8d70*/ 	.short	0x010a
        /*8d72*/ 	.byte	0x3f
	.zero		1


	//   ....[55]....
        /*8d74*/ 	.word	0x00040d30
        /*8d78*/ 	.word	0x00000003
        /*8d7c*/ 	.word	0x00000000
        /*8d80*/ 	.short	0x010a
        /*8d82*/ 	.byte	0x3f
	.zero		1


	//----- nvinfo : EIATTR_NUM_MBARRIERS
	.align		4
.L_30:
        /*8d84*/ 	.byte	0x03, 0x38
        /*8d86*/ 	.short	0x0018


	//----- nvinfo : EIATTR_EXIT_INSTR_OFFSETS
	.align		4
        /*8d88*/ 	.byte	0x04, 0x1c
        /*8d8a*/ 	.short	(.L_32 - .L_31)


	//   ....[0]....
.L_31:
        /*8d8c*/ 	.word	0x00000790


	//   ....[1]....
        /*8d90*/ 	.word	0x00001120


	//   ....[2]....
        /*8d94*/ 	.word	0x0003ecd0


	//   ....[3]....
        /*8d98*/ 	.word	0x0003f340


	//   ....[4]....
        /*8d9c*/ 	.word	0x00040810


	//----- nvinfo : EIATTR_MAX_THREADS
	.align		4
.L_32:
        /*8da0*/ 	.byte	0x04, 0x05
        /*8da2*/ 	.short	(.L_34 - .L_33)
.L_33:
        /*8da4*/ 	.word	0x00000180
        /*8da8*/ 	.word	0x00000001
        /*8dac*/ 	.word	0x00000001


	//----- nvinfo : EIATTR_CRS_STACK_SIZE
	.align		4
.L_34:
        /*8db0*/ 	.byte	0x04, 0x1e
        /*8db2*/ 	.short	(.L_36 - .L_35)
.L_35:
        /*8db4*/ 	.word	0x00000000


	//----- nvinfo : EIATTR_CBANK_PARAM_SIZE
	.align		4
.L_36:
        /*8db8*/ 	.byte	0x03, 0x19
        /*8dba*/ 	.short	0x0470


	//----- nvinfo : EIATTR_PARAM_CBANK
	.align		4
        /*8dbc*/ 	.byte	0x04, 0x0a
        /*8dbe*/ 	.short	(.L_38 - .L_37)
	.align		4
.L_37:
        /*8dc0*/ 	.word	index@(.nv.constant0._ZN7cutlass13device_kernelINS_4gemm6kernel13GemmUniversalIN4cute5tupleIJiiiiEEENS1_10collective13CollectiveMmaINS1_37MainloopSm90TmaGmmaWarpSpecializedFP8ILi11ENS5_IJNS4_1CILi1EEESB_SB_EEENS1_35KernelTmaWarpSpecializedCooperativeEEENS5_IJNSA_ILi384EEENSA_ILi240EEENSA_ILi32EEEEEENS_12float_e4m3_tENS5_IJlSB_lEEESJ_SK_NS4_8TiledMMAINS4_8MMA_AtomIJNS4_4SM904GMMA30MMA_64x16x32_F32E4M3E4M3_SS_TNILNSO_7ScaleInE1ELSQ_1EEEEEENS4_6LayoutINS5_IJNSA_ILi2EEESB_SB_EEENS5_IJSB_NSA_ILi0EEESW_EEEEENS5_IJNS4_10UnderscoreESZ_SZ_EEEEENS4_13SM90_TMA_LOADENS4_14ComposedLayoutINS4_7SwizzleILi1ELi4ELi3EEENS4_18smem_ptr_flag_bitsILi8EEENST_INS5_IJNSA_ILi8EEESH_EEENS5_IJSH_SB_EEEEEEEvNS4_8identityES12_S1C_vS1D_EENS_8epilogue10collective6detail29Sm90TmaWarpSpecializedAdapterINS1G_15DefaultEpilogueISJ_SK_SK_NS1F_6thread17LinearCombinationISJ_Li1EffLNS1K_9ScaleType4KindE0ELNS_15FloatRoundStyleE2ESJ_EENS1_15EpilogueDefaultEEEEEvvEEEEvNT_6ParamsE)
        /*8dc4*/ 	.short	0x0210
        /*8dc6*/ 	.short	0x0470


	//----- nvinfo : EIATTR_SW_WAR
	.align		4
.L_38:
        /*8dc8*/ 	.byte	0x04, 0x36
        /*8dca*/ 	.short	(.L_40 - .L_39)
.L_39:
        /*8dcc*/ 	.word	0x00000008
.L_40:


//--------------------- .nv.callgraph             --------------------------
	.section	.nv.callgraph,"",@"SHT_CUDA_CALLGRAPH"
	.align	4
	.sectionentsize	8
	.align		4
        /*0000*/ 	.word	0x00000000
	.align		4
        /*0004*/ 	.word	0xffffffff
	.align		4
        /*0008*/ 	.word	0x00000000
	.align		4
        /*000c*/ 	.word	0xfffffffe
	.align		4
        /*0010*/ 	.word	0x00000000
	.align		4
        /*0014*/ 	.word	0xfffffffd
	.align		4
        /*0018*/ 	.word	0x00000000
	.align		4
        /*001c*/ 	.word	0xfffffffc


//--------------------- .nv.constant4             --------------------------
	.section	.nv.constant4,"a",@progbits
	.align	8
	.align		8
.nv.constant4:
        /*0000*/ 	.dword	_ZN40_INTERNAL_b0e3415e_4_k_cu_c162f1bd_113444cuda3std3__45__cpo5beginE
	.align		8
        /*0008*/ 	.dword	_ZN40_INTERNAL_b0e3415e_4_k_cu_c162f1bd_113444cuda3std3__45__cpo3endE
	.align		8
        /*0010*/ 	.dword	_ZN40_INTERNAL_b0e3415e_4_k_cu_c162f1bd_113444cuda3std3__45__cpo6cbeginE
	.align		8
        /*0018*/ 	.dword	_ZN40_INTERNAL_b0e3415e_4_k_cu_c162f1bd_113444cuda3std3__45__cpo4cendE
	.align		8
        /*0020*/ 	.dword	_ZN40_INTERNAL_b0e3415e_4_k_cu_c162f1bd_113444cuda3std3__442_GLOBAL__N__b0e3415e_4_k_cu_c162f1bd_113446ignoreE
	.align		8
        /*0028*/ 	.dword	_ZN40_INTERNAL_b0e3415e_4_k_cu_c162f1bd_113444cuda3std3__419piecewise_constructE
	.align		8
        /*0030*/ 	.dword	_ZN40_INTERNAL_b0e3415e_4_k_cu_c162f1bd_113444cuda3std3__48in_placeE
	.align		8
        /*0038*/ 	.dword	_ZN40_INTERNAL_b0e3415e_4_k_cu_c162f1bd_113444cuda3std6ranges3__45__cpo4swapE
	.align		8
        /*0040*/ 	.dword	_ZN40_INTERNAL_b0e3415e_4_k_cu_c162f1bd_113444cuda3std6ranges3__45__cpo9iter_moveE
	.align		8
        /*0048*/ 	.dword	_ZN40_INTERNAL_b0e3415e_4_k_cu_c162f1bd_113444cute7productE
	.align		8
        /*0050*/ 	.dword	_ZN40_INTERNAL_b0e3415e_4_k_cu_c162f1bd_113444cute1_E


//--------------------- .text._ZN7cutlass13device_kernelINS_4gemm6kernel13GemmUniversalIN4cute5tupleIJiiiiEEENS1_10collective13CollectiveMmaINS1_37MainloopSm90TmaGmmaWarpSpecializedFP8ILi11ENS5_IJNS4_1CILi1EEESB_SB_EEENS1_35KernelTmaWarpSpecializedCooperativeEEENS5_IJNSA_ILi384EEENSA_ILi240EEENSA_ILi32EEEEEENS_12float_e4m3_tENS5_IJlSB_lEEESJ_SK_NS4_8TiledMMAINS4_8MMA_AtomIJNS4_4SM904GMMA30MMA_64x16x32_F32E4M3E4M3_SS_TNILNSO_7ScaleInE1ELSQ_1EEEEEENS4_6LayoutINS5_IJNSA_ILi2EEESB_SB_EEENS5_IJSB_NSA_ILi0EEESW_EEEEENS5_IJNS4_10UnderscoreESZ_SZ_EEEEENS4_13SM90_TMA_LOADENS4_14ComposedLayoutINS4_7SwizzleILi1ELi4ELi3EEENS4_18smem_ptr_flag_bitsILi8EEENST_INS5_IJNSA_ILi8EEESH_EEENS5_IJSH_SB_EEEEEEEvNS4_8identityES12_S1C_vS1D_EENS_8epilogue10collective6detail29Sm90TmaWarpSpecializedAdapterINS1G_15DefaultEpilogueISJ_SK_SK_NS1F_6thread17LinearCombinationISJ_Li1EffLNS1K_9ScaleType4KindE0ELNS_15FloatRoundStyleE2ESJ_EENS1_15EpilogueDefaultEEEEEvvEEEEvNT_6ParamsE --------------------------
	.section	.text._ZN7cutlass13device_kernelINS_4gemm6kernel13GemmUniversalIN4cute5tupleIJiiiiEEENS1_10collective13CollectiveMmaINS1_37MainloopSm90TmaGmmaWarpSpecializedFP8ILi11ENS5_IJNS4_1CILi1EEESB_SB_EEENS1_35KernelTmaWarpSpecializedCooperativeEEENS5_IJNSA_ILi384EEENSA_ILi240EEENSA_ILi32EEEEEENS_12float_e4m3_tENS5_IJlSB_lEEESJ_SK_NS4_8TiledMMAINS4_8MMA_AtomIJNS4_4SM904GMMA30MMA_64x16x32_F32E4M3E4M3_SS_TNILNSO_7ScaleInE1ELSQ_1EEEEEENS4_6LayoutINS5_IJNSA_ILi2EEESB_SB_EEENS5_IJSB_NSA_ILi0EEESW_EEEEENS5_IJNS4_10UnderscoreESZ_SZ_EEEEENS4_13SM90_TMA_LOADENS4_14ComposedLayoutINS4_7SwizzleILi1ELi4ELi3EEENS4_18smem_ptr_flag_bitsILi8EEENST_INS5_IJNSA_ILi8EEESH_EEENS5_IJSH_SB_EEEEEEEvNS4_8identityES12_S1C_vS1D_EENS_8epilogue10collective6detail29Sm90TmaWarpSpecializedAdapterINS1G_15DefaultEpilogueISJ_SK_SK_NS1F_6thread17LinearCombinationISJ_Li1EffLNS1K_9ScaleType4KindE0ELNS_15FloatRoundStyleE2ESJ_EENS1_15EpilogueDefaultEEEEEvvEEEEvNT_6ParamsE,"ax",@progbits
	.align	128
.text._ZN7cutlass13device_kernelINS_4gemm6kernel13GemmUniversalIN4cute5tupleIJiiiiEEENS1_10collective13CollectiveMmaINS1_37MainloopSm90TmaGmmaWarpSpecializedFP8ILi11ENS5_IJNS4_1CILi1EEESB_SB_EEENS1_35KernelTmaWarpSpecializedCooperativeEEENS5_IJNSA_ILi384EEENSA_ILi240EEENSA_ILi32EEEEEENS_12float_e4m3_tENS5_IJlSB_lEEESJ_SK_NS4_8TiledMMAINS4_8MMA_AtomIJNS4_4SM904GMMA30MMA_64x16x32_F32E4M3E4M3_SS_TNILNSO_7ScaleInE1ELSQ_1EEEEEENS4_6LayoutINS5_IJNSA_ILi2EEESB_SB_EEENS5_IJSB_NSA_ILi0EEESW_EEEEENS5_IJNS4_10UnderscoreESZ_SZ_EEEEENS4_13SM90_TMA_LOADENS4_14ComposedLayoutINS4_7SwizzleILi1ELi4ELi3EEENS4_18smem_ptr_flag_bitsILi8EEENST_INS5_IJNSA_ILi8EEESH_EEENS5_IJSH_SB_EEEEEEEvNS4_8identityES12_S1C_vS1D_EENS_8epilogue10collective6detail29Sm90TmaWarpSpecializedAdapterINS1G_15DefaultEpilogueISJ_SK_SK_NS1F_6thread17LinearCombinationISJ_Li1EffLNS1K_9ScaleType4KindE0ELNS_15FloatRoundStyleE2ESJ_EENS1_15EpilogueDefaultEEEEEvvEEEEvNT_6ParamsE:
        .type           _ZN7cutlass13device_kernelINS_4gemm6kernel13GemmUniversalIN4cute5tupleIJiiiiEEENS1_10collective13CollectiveMmaINS1_37MainloopSm90TmaGmmaWarpSpecializedFP8ILi11ENS5_IJNS4_1CILi1EEESB_SB_EEENS1_35KernelTmaWarpSpecializedCooperativeEEENS5_IJNSA_ILi384EEENSA_ILi240EEENSA_ILi32EEEEEENS_12float_e4m3_tENS5_IJlSB_lEEESJ_SK_NS4_8TiledMMAINS4_8MMA_AtomIJNS4_4SM904GMMA30MMA_64x16x32_F32E4M3E4M3_SS_TNILNSO_7ScaleInE1ELSQ_1EEEEEENS4_6LayoutINS5_IJNSA_ILi2EEESB_SB_EEENS5_IJSB_NSA_ILi0EEESW_EEEEENS5_IJNS4_10UnderscoreESZ_SZ_EEEEENS4_13SM90_TMA_LOADENS4_14ComposedLayoutINS4_7SwizzleILi1ELi4ELi3EEENS4_18smem_ptr_flag_bitsILi8EEENST_INS5_IJNSA_ILi8EEESH_EEENS5_IJSH_SB_EEEEEEEvNS4_8identityES12_S1C_vS1D_EENS_8epilogue10collective6detail29Sm90TmaWarpSpecializedAdapterINS1G_15DefaultEpilogueISJ_SK_SK_NS1F_6thread17LinearCombinationISJ_Li1EffLNS1K_9ScaleType4KindE0ELNS_15FloatRoundStyleE2ESJ_EENS1_15EpilogueDefaultEEEEEvvEEEEvNT_6ParamsE,@function
        .size           _ZN7cutlass13device_kernelINS_4gemm6kernel13GemmUniversalIN4cute5tupleIJiiiiEEENS1_10collective13CollectiveMmaINS1_37MainloopSm90TmaGmmaWarpSpecializedFP8ILi11ENS5_IJNS4_1CILi1EEESB_SB_EEENS1_35KernelTmaWarpSpecializedCooperativeEEENS5_IJNSA_ILi384EEENSA_ILi240EEENSA_ILi32EEEEEENS_12float_e4m3_tENS5_IJlSB_lEEESJ_SK_NS4_8TiledMMAINS4_8MMA_AtomIJNS4_4SM904GMMA30MMA_64x16x32_F32E4M3E4M3_SS_TNILNSO_7ScaleInE1ELSQ_1EEEEEENS4_6LayoutINS5_IJNSA_ILi2EEESB_SB_EEENS5_IJSB_NSA_ILi0EEESW_EEEEENS5_IJNS4_10UnderscoreESZ_SZ_EEEEENS4_13SM90_TMA_LOADENS4_14ComposedLayoutINS4_7SwizzleILi1ELi4ELi3EEENS4_18smem_ptr_flag_bitsILi8EEENST_INS5_IJNSA_ILi8EEESH_EEENS5_IJSH_SB_EEEEEEEvNS4_8identityES12_S1C_vS1D_EENS_8epilogue10collective6detail29Sm90TmaWarpSpecializedAdapterINS1G_15DefaultEpilogueISJ_SK_SK_NS1F_6thread17LinearCombinationISJ_Li1EffLNS1K_9ScaleType4KindE0ELNS_15FloatRoundStyleE2ESJ_EENS1_15EpilogueDefaultEEEEEvvEEEEvNT_6ParamsE,(.L_x_90 - _ZN7cutlass13device_kernelINS_4gemm6kernel13GemmUniversalIN4cute5tupleIJiiiiEEENS1_10collective13CollectiveMmaINS1_37MainloopSm90TmaGmmaWarpSpecializedFP8ILi11ENS5_IJNS4_1CILi1EEESB_SB_EEENS1_35KernelTmaWarpSpecializedCooperativeEEENS5_IJNSA_ILi384EEENSA_ILi240EEENSA_ILi32EEEEEENS_12float_e4m3_tENS5_IJlSB_lEEESJ_SK_NS4_8TiledMMAINS4_8MMA_AtomIJNS4_4SM904GMMA30MMA_64x16x32_F32E4M3E4M3_SS_TNILNSO_7ScaleInE1ELSQ_1EEEEEENS4_6LayoutINS5_IJNSA_ILi2EEESB_SB_EEENS5_IJSB_NSA_ILi0EEESW_EEEEENS5_IJNS4_10UnderscoreESZ_SZ_EEEEENS4_13SM90_TMA_LOADENS4_14ComposedLayoutINS4_7SwizzleILi1ELi4ELi3EEENS4_18smem_ptr_flag_bitsILi8EEENST_INS5_IJNSA_ILi8EEESH_EEENS5_IJSH_SB_EEEEEEEvNS4_8identityES12_S1C_vS1D_EENS_8epilogue10collective6detail29Sm90TmaWarpSpecializedAdapterINS1G_15DefaultEpilogueISJ_SK_SK_NS1F_6thread17LinearCombinationISJ_Li1EffLNS1K_9ScaleType4KindE0ELNS_15FloatRoundStyleE2ESJ_EENS1_15EpilogueDefaultEEEEEvvEEEEvNT_6ParamsE)
        .other          _ZN7cutlass13device_kernelINS_4gemm6kernel13GemmUniversalIN4cute5tupleIJiiiiEEENS1_10collective13CollectiveMmaINS1_37MainloopSm90TmaGmmaWarpSpecializedFP8ILi11ENS5_IJNS4_1CILi1EEESB_SB_EEENS1_35KernelTmaWarpSpecializedCooperativeEEENS5_IJNSA_ILi384EEENSA_ILi240EEENSA_ILi32EEEEEENS_12float_e4m3_tENS5_IJlSB_lEEESJ_SK_NS4_8TiledMMAINS4_8MMA_AtomIJNS4_4SM904GMMA30MMA_64x16x32_F32E4M3E4M3_SS_TNILNSO_7ScaleInE1ELSQ_1EEEEEENS4_6LayoutINS5_IJNSA_ILi2EEESB_SB_EEENS5_IJSB_NSA_ILi0EEESW_EEEEENS5_IJNS4_10UnderscoreESZ_SZ_EEEEENS4_13SM90_TMA_LOADENS4_14ComposedLayoutINS4_7SwizzleILi1ELi4ELi3EEENS4_18smem_ptr_flag_bitsILi8EEENST_INS5_IJNSA_ILi8EEESH_EEENS5_IJSH_SB_EEEEEEEvNS4_8identityES12_S1C_vS1D_EENS_8epilogue10collective6detail29Sm90TmaWarpSpecializedAdapterINS1G_15DefaultEpilogueISJ_SK_SK_NS1F_6thread17LinearCombinationISJ_Li1EffLNS1K_9ScaleType4KindE0ELNS_15FloatRoundStyleE2ESJ_EENS1_15EpilogueDefaultEEEEEvvEEEEvNT_6ParamsE,@"STO_CUDA_ENTRY STV_DEFAULT"
_ZN7cutlass13device_kernelINS_4gemm6kernel13GemmUniversalIN4cute5tupleIJiiiiEEENS1_10collective13CollectiveMmaINS1_37MainloopSm90TmaGmmaWarpSpecializedFP8ILi11ENS5_IJNS4_1CILi1EEESB_SB_EEENS1_35KernelTmaWarpSpecializedCooperativeEEENS5_IJNSA_ILi384EEENSA_ILi240EEENSA_ILi32EEEEEENS_12float_e4m3_tENS5_IJlSB_lEEESJ_SK_NS4_8TiledMMAINS4_8MMA_AtomIJNS4_4SM904GMMA30MMA_64x16x32_F32E4M3E4M3_SS_TNILNSO_7ScaleInE1ELSQ_1EEEEEENS4_6LayoutINS5_IJNSA_ILi2EEESB_SB_EEENS5_IJSB_NSA_ILi0EEESW_EEEEENS5_IJNS4_10UnderscoreESZ_SZ_EEEEENS4_13SM90_TMA_LOADENS4_14ComposedLayoutINS4_7SwizzleILi1ELi4ELi3EEENS4_18smem_ptr_flag_bitsILi8EEENST_INS5_IJNSA_ILi8EEESH_EEENS5_IJSH_SB_EEEEEEEvNS4_8identityES12_S1C_vS1D_EENS_8epilogue10collective6detail29Sm90TmaWarpSpecializedAdapterINS1G_15DefaultEpilogueISJ_SK_SK_NS1F_6thread17LinearCombinationISJ_Li1EffLNS1K_9ScaleType4KindE0ELNS_15FloatRoundStyleE2ESJ_EENS1_15EpilogueDefaultEEEEEvvEEEEvNT_6ParamsE:
[----:B------:R-:W0:Y:S02]  /*0000*/  LDC R1, c[0x0][0x28] ;  /* 0x00000a00ff017b82 */ /* 0x000e240000000800 */
[----:B0-----:R-:W-:Y:S01]  /*0010*/  VIADD R1, R1, 0xfffff700 ;  /* 0xfffff70001017836 */ /* 0x001fe20000000000 */
[----:B------:R-:W0:Y:S01]  /*0020*/  S2R R2, SR_TID.X ;  /* 0x0000000000027919 */ /* 0x000e220000002100 */
[----:B------:R-:W-:Y:S01]  /*0030*/  ELECT P0, URZ, PT ;  /* 0x00000000003f782f */ /* 0x000fe20003800000 */
[----:B------:R-:W-:Y:S01]  /*0040*/  BSSY B0, `(.L_x_0) ;  /* 0x0000015000007945 */ /* 0x000fe20003800000 */
[--C-:B0-----:R-:W-:Y:S02]  /*0050*/  SHF.R.U32.HI R0, RZ, 0x5, R2.reuse ;  /* 0x00000005ff007819 */ /* 0x101fe40000011602 */
[----:B------:R-:W-:-:S03]  /*0060*/  SHF.R.U32.HI R2, RZ, 0x7, R2 ;  /* 0x00000007ff027819 */ /* 0x000fc60000011602 */
[----:B------:R-:W0:Y:S04]  /*0070*/  SHFL.IDX PT, R3, R0, RZ, 0x1f ;  /* 0x00001fff00037589 */ /* 0x000e2800000e0000 */
[----:B------:R-:W1:Y:S01]  /*0080*/  SHFL.IDX PT, R2, R2, RZ, 0x1f ;  /* 0x00001fff02027589 */ /* 0x000e6200000e0000 */
[----:B0-----:R-:W-:Y:S02]  /*0090*/  R2UR UR4, R3 ;  /* 0x00000000030472ca */ /* 0x001fe400000e0000 */
[----:B-1----:R-:W-:-:S11]  /*00a0*/  R2UR UR6, R2 ;  /* 0x00000000020672ca */ /* 0x002fd600000e0000 */
[----:B------:R-:W-:Y:S02]  /*00b0*/  USHF.R.S32.HI UR5, URZ, 0x1f, UR4 ;  /* 0x0000001f3f057899 */ /* 0x000fe40008011404 */
[----:B------:R-:W-:Y:S02]  /*00c0*/  ISETP.NE.OR P0, PT, RZ, UR4, !P0 ;  /* 0x00000004ff007c0c */ /* 0x000fe4000c705670 */
[----:B------:R-:W-:-:S04]  /*00d0*/  ULEA.HI UR5, UR5, UR4, URZ, 0x2 ;  /* 0x0000000405057291 */ /* 0x000fc8000f8f103f */
[----:B------:R-:W-:-:S04]  /*00e0*/  ULOP3.LUT UR5, UR5, 0xfffffffc, URZ, 0xc0, !UPT ;  /* 0xfffffffc05057892 */ /* 0x000fc8000f8ec03f */
[----:B------:R-:W-:-:S03]  /*00f0*/  UIADD3 UR8, UR4, -UR5, URZ ;  /* 0x8000000504087290 */ /* 0x000fc6000fffe03f */
[----:B------:R-:W-:Y:S09]  /*0100*/  @P0 BRA `(.L_x_1) ;  /* 0x0000000000200947 */ /* 0x000ff20003800000 */
[----:B------:R-:W-:Y:S02]  /*0110*/  ULDC.64 UR4, c[0x0][0x198] ;  /* 0x0000660000047ab9 */ /* 0x000fe40000000a00 */
[----:B------:R-:W-:Y:S02]  /*0120*/  UIADD3 UR10, UP0, UR4, 0xf0, URZ ;  /* 0x000000f0040a7890 */ /* 0x000fe4000ff1e03f */
[----:B------:R-:W-:Y:S02]  /*0130*/  UIADD3 UR4, UP1, UR4, 0x1f0, URZ ;  /* 0x000001f004047890 */ /* 0x000fe4000ff3e03f */
[----:B------:R-:W-:Y:S02]  /*0140*/  UIADD3.X UR11, URZ, UR5, URZ, UP0, !UPT ;  /* 0x000000053f0b7290 */ /* 0x000fe400087fe43f */
[----:B------:R-:W-:-:S07]  /*0150*/  UIADD3.X UR5, URZ, UR5, URZ, UP1, !UPT ;  /* 0x000000053f057290 */ /* 0x000fce0008ffe43f */
[----:B------:R0:W-:Y:S02]  /*0160*/  UTMACCTL.PF [UR10] ;  /* 0x000000000a0079b9 */ /* 0x0001e40008040000 */
[----:B------:R0:W-:Y:S02]  /*0170*/  UTMACCTL.PF [UR4] ;  /* 0x00000000040079b9 */ /* 0x0001e40008040000 */
[----:B0-----:R-:W-:Y:S01]  /*0180*/  NOP ;  /* 0x0000000000007918 */ /* 0x001fe20000000000 */
.L_x_1:
[----:B------:R-:W-:Y:S05]  /*0190*/  BSYNC B0 ;  /* 0x0000000000007941 */ /* 0x000fea0003800000 */
.L_x_0:
[----:B------:R-:W0:Y:S01]  /*01a0*/  SHFL.IDX PT, R2, R0, RZ, 0x1f ;  /* 0x00001fff00027589 */ /* 0x000e2200000e0000 */
[----:B------:R-:W-:Y:S01]  /*01b0*/  UISETP.NE.AND UP0, UPT, UR8, 0x3, UPT ;  /* 0x000000030800788c */ /* 0x000fe2000bf05270 */
[----:B------:R-:W-:Y:S01]  /*01c0*/  ISETP.NE.AND P1, PT, RZ, UR6, PT ;  /* 0x00000006ff007c0c */ /* 0x000fe2000bf25270 */
[----:B------:R-:W-:Y:S02]  /*01d0*/  UIADD3 UR10, UR6, -0x1, URZ ;  /* 0xffffffff060a7890 */ /* 0x000fe4000fffe03f */
[----:B------:R-:W-:Y:S02]  /*01e0*/  UISETP.EQ.OR UP0, UPT, UR8, URZ, !UP0 ;  /* 0x0000003f0800728c */ /* 0x000fe4000c702670 */
[----:B------:R-:W-:Y:S02]  /*01f0*/  UISETP.GE.U32.AND UP1, UPT, UR10, 0x2, UPT ;  /* 0x000000020a00788c */ /* 0x000fe4000bf26070 */
[----:B------:R-:W-:-:S04]  /*0200*/  UISETP.EQ.AND UP0, UPT, UR6, URZ, UP0 ;  /* 0x0000003f0600728c */ /* 0x000fc80008702270 */
[----:B------:R-:W-:-:S04]  /*0210*/  USEL UR4, URZ, 0x1, !UP0 ;  /* 0x000000013f047887 */ /* 0x000fc8000c000000 */
[----:B------:R-:W-:Y:S01]  /*0220*/  USEL UR4, UR4, 0x2, UP1 ;  /* 0x0000000204047887 */ /* 0x000fe20008800000 */
[----:B0-----:R-:W-:-:S05]  /*0230*/  ISETP.NE.AND P0, PT, R2, RZ, PT ;  /* 0x000000ff0200720c */ /* 0x001fca0003f05270 */
[----:B------:R-:W-:-:S05]  /*0240*/  IMAD.U32 R2, RZ, RZ, UR4 ;  /* 0x00000004ff027e24 */ /* 0x000fca000f8e00ff */
[----:B------:R0:W-:Y:S03]  /*0250*/  STL [R1+0x7f4], R2 ;  /* 0x0007f40201007387 */ /* 0x0001e60000100800 */
[----:B------:R-:W-:Y:S05]  /*0260*/  @P0 BRA `(.L_x_2) ;  /* 0x00000000009c0947 */ /* 0x000fea0003800000 */
[----:B------:R-:W-:Y:S01]  /*0270*/  ELECT P0, URZ, PT ;  /* 0x00000000003f782f */ /* 0x000fe20003800000 */
[----:B------:R-:W-:-:S12]  /*0280*/  BSSY B0, `(.L_x_2) ;  /* 0x0000025000007945 */ /* 0x000fd80003800000 */
[----:B------:R-:W-:Y:S05]  /*0290*/  @!P0 BRA `(.L_x_3) ;  /* 0x00000000008c8947 */ /* 0x000fea0003800000 */
[----:B------:R-:W1:Y:S01]  /*02a0*/  S2UR UR9, SR_CgaCtaId ;  /* 0x00000000000979c3 */ /* 0x000e620000008800 */
[----:B------:R-:W-:Y:S01]  /*02b0*/  UMOV UR4, 0x400 ;  /* 0x0000040000047882 */ /* 0x000fe20000000000 */
[----:B------:R-:W-:Y:S01]  /*02c0*/  UMOV UR5, 0x1 ;  /* 0x0000000100057882 */ /* 0x000fe20000000000 */
[----:B------:R-:W-:Y:S02]  /*02d0*/  UMOV UR6, 0x100 ;  /* 0x0000010000067882 */ /* 0x000fe40000000000 */
[----:B------:R-:W-:-:S04]  /*02e0*/  UIADD3 UR6, -UR6, 0x100000, URZ ;  /* 0x0010000006067890 */ /* 0x000fc8000fffe13f */
[----:B------:R-:W-:Y:S02]  /*02f0*/  USHF.L.U32 UR7, UR6, 0xb, URZ ;  /* 0x0000000b06077899 */ /* 0x000fe4000800063f */
[----:B------:R-:W-:Y:S02]  /*0300*/  USHF.L.U32 UR6, UR6, 0x1, URZ ;  /* 0x0000000106067899 */ /* 0x000fe4000800063f */
[----:B-1----:R-:W-:Y:S02]  /*0310*/  ULEA UR9, UR9, UR4, 0x18 ;  /* 0x0000000409097291 */ /* 0x002fe4000f8ec03f */
[----:B------:R-:W-:-:S04]  /*0320*/  UIADD3 UR4, -UR5, 0x100000, URZ ;  /* 0x0010000005047890 */ /* 0x000fc8000fffe13f */
[----:B------:R-:W-:Y:S02]  /*0330*/  USHF.L.U32 UR5, UR4, 0xb, URZ ;  /* 0x0000000b04057899 */ /* 0x000fe4000800063f */
[----:B------:R-:W-:Y:S01]  /*0340*/  USHF.L.U32 UR4, UR4, 0x1, URZ ;  /* 0x0000000104047899 */ /* 0x000fe2000800063f */
[----:B------:R-:W1:Y:S11]  /*0350*/  FENCE.VIEW.ASYNC.S ;  /* 0x00000000000073c6 */ /* 0x000e760000000000 */
[----:B-1----:R1:W2:Y:S01]  /*0360*/  SYNCS.EXCH.64 URZ, [UR9], UR4 ;  /* 0x00000004093f75b2 */ /* 0x0022a20008000100 */
[----:B------:R1:W3:Y:S01]  /*0370*/  SYNCS.EXCH.64 URZ, [UR9+0x58], UR6 ;  /* 0x00005806093f75b2 */ /* 0x0002e20008000100 */
[----:B------:R1:W4:Y:S01]  /*0380*/  SYNCS.EXCH.64 URZ, [UR9+0x8], UR4 ;  /* 0x00000804093f75b2 */ /* 0x0003220008000100 */
[----:B------:R1:W0:Y:S01]  /*0390*/  SYNCS.EXCH.64 URZ, [UR9+0x60], UR6 ;  /* 0x00006006093f75b2 */ /* 0x0002220008000100 */
        /* <DEDUP_REMOVED lines=17> */
[----:B------:R1:W0:Y:S02]  /*04b0*/  SYNCS.EXCH.64 URZ, [UR9+0xa8], UR6 ;  /* 0x0000a806093f75b2 */ /* 0x0002240008000100 */
[----:B-1----:R-:W-:Y:S01]  /*04c0*/  NOP ;  /* 0x0000000000007918 */ /* 0x002fe20000000000 */
.L_x_3:
[----:B------:R-:W-:Y:S05]  /*04d0*/  BSYNC B0 ;  /* 0x0000000000007941 */ /* 0x000fea0003800000 */
.L_x_2:
[----:B------:R-:W1:Y:S01]  /*04e0*/  SHFL.IDX PT, R0, R0, RZ, 0x1f ;  /* 0x00001fff00007589 */ /* 0x000e6200000e0000 */
[----:B0-----:R-:W0:Y:S01]  /*04f0*/  LDC R2, c[0x0][0x65c] ;  /* 0x00019700ff027b82 */ /* 0x001e220000000800 */
[----:B------:R-:W-:Y:S01]  /*0500*/  ELECT P0, URZ, PT ;  /* 0x00000000003f782f */ /* 0x000fe20003800000 */
[----:B------:R-:W-:Y:S01]  /*0510*/  IMAD.MOV.U32 R3, RZ, RZ, RZ ;  /* 0x000000ffff037224 */ /* 0x000fe200078e00ff */
[----:B------:R-:W-:Y:S01]  /*0520*/  UMOV UR4, 0x20 ;  /* 0x0000002000047882 */ /* 0x000fe20000000000 */
[----:B------:R-:W-:Y:S01]  /*0530*/  NOP ;  /* 0x0000000000007918 */ /* 0x000fe20000000000 */
[----:B------:R-:W-:Y:S01]  /*0540*/  NOP ;  /* 0x0000000000007918 */ /* 0x000fe20000000000 */
[----:B------:R-:W-:Y:S02]  /*0550*/  LOP3.LUT R12, R12, 0xfffffffd, RZ, 0xc0, !PT ;  /* 0xfffffffd0c0c7812 */ /* 0x000fe400078ec0ff */
[----:B-1----:R-:W-:Y:S02]  /*0560*/  ISETP.NE.OR P0, PT, R0, RZ, !P0 ;  /* 0x000000ff0000720c */ /* 0x002fe40004705670 */
[----:B0-----:R-:W-:Y:S01]  /*0570*/  ISETP.NE.AND P2, PT, R2, 0x1, PT ;  /* 0x000000010200780c */ /* 0x001fe20003f45270 */
[----:B------:R-:W0:Y:S01]  /*0580*/  S2R R0, SR_CTAID.Y ;  /* 0x0000000000007919 */ /* 0x000e220000002600 */
[----:B------:R-:W1:Y:S09]  /*0590*/  S2R R2, SR_CTAID.X ;  /* 0x0000000000027919 */ /* 0x000e720000002500 */
[----:B------:R-:W-:Y:S01]  /*05a0*/  VOTEU.ALL UP0, P0 ;  /* 0x00000000003f7886 */ /* 0x000fe20000000000 */
[----:B------:R-:W-:Y:S01]  /*05b0*/  VOTEU.ALL UP1, P0 ;  /* 0x00000000003f7886 */ /* 0x000fe20000020000 */
[----:B------:R-:W1:Y:S01]  /*05c0*/  @P2 LDC R7, c[0x0][0x10] ;  /* 0x00000400ff072b82 */ /* 0x000e620000000800 */
[----:B------:R-:W-:Y:S01]  /*05d0*/  @P2 IMAD.MOV.U32 R5, RZ, RZ, RZ ;  /* 0x000000ffff052224 */ /* 0x000fe200078e00ff */
[----:B------:R-:W-:Y:S01]  /*05e0*/  @P2 LOP3.LUT R12, R12, 0x2, RZ, 0xfc, !PT ;  /* 0x000000020c0c2812 */ /* 0x000fe200078efcff */
[----:B------:R-:W-:Y:S01]  /*05f0*/  @P2 IMAD.MOV.U32 R11, RZ, RZ, RZ ;  /* 0x000000ffff0b2224 */ /* 0x000fe200078e00ff */
[----:B------:R-:W-:Y:S01]  /*0600*/  @!UP0 UMOV UR6, 0x400 ;  /* 0x0000040000068882 */ /* 0x000fe20000000000 */
[----:B------:R-:W-:-:S04]  /*0610*/  @!UP0 UIADD3 UR4, -UR4, 0x100000, URZ ;  /* 0x0010000004048890 */ /* 0x000fc8000fffe13f */
[----:B------:R-:W-:Y:S02]  /*0620*/  @!UP0 USHF.L.U32 UR5, UR4, 0xb, URZ ;  /* 0x0000000b04058899 */ /* 0x000fe4000800063f */
[----:B------:R-:W-:Y:S01]  /*0630*/  @!UP0 USHF.L.U32 UR4, UR4, 0x1, URZ ;  /* 0x0000000104048899 */ /* 0x000fe2000800063f */
[----:B------:R-:W5:Y:S08]  /*0640*/  @!P2 LDC R9, c[0x0][0xc] ;  /* 0x00000300ff09ab82 */ /* 0x000f700000000800 */
[----:B------:R-:W2:Y:S01]  /*0650*/  @!UP0 S2UR UR7, SR_CgaCtaId ;  /* 0x00000000000789c3 */ /* 0x000ea20000008800 */
[----:B0-----:R-:W-:-:S04]  /*0660*/  @P2 IMAD.MOV.U32 R4, RZ, RZ, R0 ;  /* 0x000000ffff042224 */ /* 0x001fc800078e0000 */
[----:B-1----:R-:W-:-:S04]  /*0670*/  @P2 IMAD.WIDE.U32 R6, R2, R7, R4 ;  /* 0x0000000702062225 */ /* 0x002fc800078e0004 */
[----:B------:R-:W-:Y:S02]  /*0680*/  @P2 IMAD.MOV.U32 R13, RZ, RZ, R6 ;  /* 0x000000ffff0d2224 */ /* 0x000fe400078e0006 */
[----:B------:R-:W-:Y:S02]  /*0690*/  @P2 IMAD.IADD R18, R7, 0x1, R11 ;  /* 0x0000000107122824 */ /* 0x000fe400078e020b */
[----:B-----5:R-:W-:-:S04]  /*06a0*/  @!P2 IMAD.WIDE.U32 R4, R9, R0, R2 ;  /* 0x000000000904a225 */ /* 0x020fc800078e0002 */
[----:B------:R-:W-:Y:S02]  /*06b0*/  @!P2 IMAD.MOV.U32 R13, RZ, RZ, R4 ;  /* 0x000000ffff0da224 */ /* 0x000fe400078e0004 */
[----:B------:R-:W-:Y:S01]  /*06c0*/  @!P2 IMAD.MOV.U32 R18, RZ, RZ, R5 ;  /* 0x000000ffff12a224 */ /* 0x000fe200078e0005 */
[----:B--2---:R-:W-:Y:S02]  /*06d0*/  @!UP0 ULEA UR6, UR7, UR6, 0x18 ;  /* 0x0000000607068291 */ /* 0x004fe4000f8ec03f */
[----:B------:R0:W-:Y:S01]  /*06e0*/  STL [R1+0x7fc], R13 ;  /* 0x0007fc0d01007387 */ /* 0x0001e20000100800 */
[----:B------:R-:W-:-:S03]  /*06f0*/  VOTEU.ALL UP0, P0 ;  /* 0x00000000003f7886 */ /* 0x000fc60000000000 */
[----:B------:R0:W-:Y:S04]  /*0700*/  STL [R1+0x7f8], R18 ;  /* 0x0007f81201007387 */ /* 0x0001e80000100800 */
[----:B------:R-:W1:Y:S02]  /*0710*/  FENCE.VIEW.ASYNC.S ;  /* 0x00000000000073c6 */ /* 0x000e640000000000 */
[----:B-1----:R0:W3:Y:S01]  /*0720*/  @!UP0 SYNCS.EXCH.64 URZ, [UR6+0xc0], UR4 ;  /* 0x0000c004063f85b2 */ /* 0x0020e20008000100 */
[----:B------:R0:W3:Y:S01]  /*0730*/  @!UP1 SYNCS.EXCH.64 URZ, [UR6+0xc8], UR4 ;  /* 0x0000c804063f95b2 */ /* 0x0000e20008000100 */
[----:B------:R-:W-:Y:S01]  /*0740*/  NOP ;  /* 0x0000000000007918 */ /* 0x000fe20000000000 */
[----:B---34-:R-:W-:Y:S06]  /*0750*/  BAR.SYNC.DEFER_BLOCKING 0x0 ;  /* 0x0000000000007b1d */ /* 0x018fec0000010000 */
[----:B0-----:R-:W-:Y:S05]  /*0760*/  @!P1 BRA `(.L_x_4) ;  /* 0x000003e4005c9947 */ /* 0x001fea0003800000 */
[----:B------:R-:W-:-:S06]  /*0770*/  UISETP.GT.U32.AND UP0, UPT, UR10, 0x1, UPT ;  /* 0x000000010a00788c */ /* 0x000fcc000bf04070 */
[----:B------:R-:W-:-:S13]  /*0780*/  PLOP3.LUT P0, PT, PT, PT, UP0, 0x80, 0x0 ;  /* 0x000000000000781c */ /* 0x000fda0003f0f008 */
[----:B------:R-:W-:Y:S05]  /*0790*/  @P0 EXIT ;  /* 0x000000000000094d */ /* 0x000fea0003800000 */
[----:B------:R-:W-:Y:S01]  /*07a0*/  IMAD.MOV.U32 R5, RZ, RZ, -0x1 ;  /* 0xffffffffff057424 */ /* 0x000fe200078e00ff */
[----:B------:R-:W-:Y:S01]  /*07b0*/  ULDC.64 UR4, c[0x0][0x650] ;  /* 0x0001940000047ab9 */ /* 0x000fe20000000a00 */
[----:B------:R-:W-:Y:S01]  /*07c0*/  IMAD.MOV.U32 R6, RZ, RZ, -0x1 ;  /* 0xffffffffff067424 */ /* 0x000fe200078e00ff */
[----:B------:R-:W-:Y:S01]  /*07d0*/  ISETP.GE.U32.AND P0, PT, R13, UR4, PT ;  /* 0x000000040d007c0c */ /* 0x000fe2000bf06070 */
[----:B------:R-:W-:Y:S01]  /*07e0*/  UMOV UR4, 0xffffffff ;  /* 0xffffffff00047882 */ /* 0x000fe20000000000 */
[----:B------:R0:W-:Y:S01]  /*07f0*/  STL [R1+0x7e8], R5 ;  /* 0x0007e80501007387 */ /* 0x0001e20000100800 */
[----:B------:R-:W-:Y:S02]  /*0800*/  PRMT R4, RZ, 0x7610, R4 ;  /* 0x00007610ff047816 */ /* 0x000fe40000000004 */
[----:B------:R-:W-:Y:S01]  /*0810*/  ISETP.GE.U32.AND.EX P0, PT, R18, UR5, PT, P0 ;  /* 0x0000000512007c0c */ /* 0x000fe2000bf06100 */
[----:B------:R1:W-:Y:S01]  /*0820*/  STL [R1+0x7ec], R6 ;  /* 0x0007ec0601007387 */ /* 0x0003e20000100800 */
[----:B0-----:R-:W-:-:S05]  /*0830*/  IMAD.U32 R5, RZ, RZ, UR4 ;  /* 0x00000004ff057e24 */ /* 0x001fca000f8e00ff */
[----:B------:R1:W-:Y:S06]  /*0840*/  STL [R1+0x7e4], R5 ;  /* 0x0007e40501007387 */ /* 0x0003ec0000100800 */
[----:B------:R-:W-:Y:S05]  /*0850*/  @P0 BRA `(.L_x_5) ;  /* 0x0000000400700947 */ /* 0x000fea0003800000 */
[----:B------:R-:W0:Y:S01]  /*0860*/  LDC.64 R14, c[0x0][0x628] ;  /* 0x00018a00ff0e7b82 */ /* 0x000e220000000a00 */
[----:B------:R-:W-:Y:S02]  /*0870*/  IMAD.MOV.U32 R4, RZ, RZ, R13 ;  /* 0x000000ffff047224 */ /* 0x000fe400078e000d */
[----:B-1----:R-:W-:-:S05]  /*0880*/  IMAD.MOV.U32 R5, RZ, RZ, R18 ;  /* 0x000000ffff057224 */ /* 0x002fca00078e0012 */
[----:B------:R-:W1:Y:S08]  /*0890*/  LDC R10, c[0x0][0x630] ;  /* 0x00018c00ff0a7b82 */ /* 0x000e700000000800 */
[----:B------:R-:W2:Y:S01]  /*08a0*/  LDC.64 R16, c[0x0][0x620] ;  /* 0x00018800ff107b82 */ /* 0x000ea20000000a00 */
[----:B0-----:R-:W-:-:S04]  /*08b0*/  ISETP.NE.U32.AND P0, PT, R14, RZ, PT ;  /* 0x000000ff0e00720c */ /* 0x001fc80003f05070 */
[----:B------:R-:W-:-:S13]  /*08c0*/  ISETP.NE.AND.EX P0, PT, R15, RZ, PT, P0 ;  /* 0x000000ff0f00720c */ /* 0x000fda0003f05300 */
[----:B-12---:R-:W-:Y:S05]  /*08d0*/  @!P0 BRA `(.L_x_6) ;  /* 0x0000000000288947 */ /* 0x006fea0003800000 */
[----:B------:R-:W0:Y:S02]  /*08e0*/  LDC R9, c[0x0][0x634] ;  /* 0x00018d00ff097b82 */ /* 0x000e240000000800 */
[----:B0-----:R-:W-:-:S05]  /*08f0*/  IADD3 R9, P0, R13, R9, RZ ;  /* 0x000000090d097210 */ /* 0x001fca0007f1e0ff */
[----:B------:R-:W-:-:S04]  /*0900*/  IMAD.X R11, RZ, RZ, R18, P0 ;  /* 0x000000ffff0b7224 */ /* 0x000fc800000e0612 */
[----:B------:R-:W-:-:S04]  /*0910*/  IMAD.WIDE.U32 R4, R11, R14, RZ ;  /* 0x0000000e0b047225 */ /* 0x000fc800078e00ff */
[----:B------:R-:W-:-:S04]  /*0920*/  IMAD.WIDE.U32 R6, P0, R9, R15, R4 ;  /* 0x0000000f09067225 */ /* 0x000fc80007800004 */
[----:B------:R-:W-:-:S04]  /*0930*/  IMAD.WIDE.U32 R4, R9, R14, RZ ;  /* 0x0000000e09047225 */ /* 0x000fc800078e00ff */
[----:B------:R-:W-:Y:S01]  /*0940*/  IMAD.X R9, RZ, RZ, RZ, P0 ;  /* 0x000000ffff097224 */ /* 0x000fe200000e06ff */
[----:B------:R-:W-:Y:S01]  /*0950*/  IADD3 RZ, P0, R5, R6, RZ ;  /* 0x0000000605ff7210 */ /* 0x000fe20007f1e0ff */
[----:B------:R-:W-:-:S04]  /*0960*/  IMAD.MOV.U32 R8, RZ, RZ, R7 ;  /* 0x000000ffff087224 */ /* 0x000fc800078e0007 */
[----:B------:R-:W-:-:S08]  /*0970*/  IMAD.WIDE.U32.X R4, R11, R15, R8, P0 ;  /* 0x0000000f0b047225 */ /* 0x000fd000000e0408 */
.L_x_6:
[-CC-:B------:R-:W-:Y:S01]  /*0980*/  SHF.R.U64 R25, R4, R10.reuse, R5.reuse ;  /* 0x0000000a04197219 */ /* 0x180fe20000001205 */
[----:B------:R-:W0:Y:S01]  /*0990*/  LDC R8, c[0x0][0x618] ;  /* 0x00018600ff087b82 */ /* 0x000e220000000800 */
[----:B------:R-:W-:Y:S01]  /*09a0*/  SHF.R.U32.HI R4, RZ, R10, R5 ;  /* 0x0000000aff047219 */ /* 0x000fe20000011605 */
[----:B------:R-:W-:Y:S01]  /*09b0*/  IMAD.MOV.U32 R5, RZ, RZ, R18 ;  /* 0x000000ffff057224 */ /* 0x000fe200078e0012 */
[----:B------:R-:W-:Y:S01]  /*09c0*/  IADD3 R9, P0, RZ, -R25, RZ ;  /* 0x80000019ff097210 */ /* 0x000fe20007f1e0ff */
[----:B------:R-:W-:Y:S01]  /*09d0*/  ULDC UR4, c[0x0][0x150] ;  /* 0x0000540000047ab9 */ /* 0x000fe20000000800 */
[----:B------:R-:W-:-:S03]  /*09e0*/  I2FP.F32.U32 R3, R2 ;  /* 0x0000000200037245 */ /* 0x000fc60000201000 */
[----:B------:R-:W1:Y:S01]  /*09f0*/  LDC.64 R18, c[0x0][0x640] ;  /* 0x00019000ff127b82 */ /* 0x000e620000000a00 */
[----:B------:R-:W-:Y:S02]  /*0a00*/  IMAD.X R11, RZ, RZ, ~R4, P0 ;  /* 0x000000ffff0b7224 */ /* 0x000fe400000e0e04 */
[----:B------:R-:W-:Y:S01]  /*0a10*/  FMUL R3, R3, UR4 ;  /* 0x0000000403037c20 */ /* 0x000fe20008400000 */
[----:B------:R-:W-:Y:S01]  /*0a20*/  IMAD.MOV.U32 R4, RZ, RZ, R13 ;  /* 0x000000ffff047224 */ /* 0x000fe200078e000d */
[----:B------:R-:W-:Y:S01]  /*0a30*/  ULDC UR4, c[0x0][0x154] ;  /* 0x0000550000047ab9 */ /* 0x000fe20000000800 */
[-C--:B------:R-:W-:Y:S02]  /*0a40*/  IMAD R6, R11, R16.reuse, RZ ;  /* 0x000000100b067224 */ /* 0x080fe400078e02ff */
[C---:B------:R-:W-:Y:S01]  /*0a50*/  IMAD.WIDE.U32 R4, R9.reuse, R16, R4 ;  /* 0x0000001009047225 */ /* 0x040fe200078e0004 */
[----:B------:R-:W2:Y:S01]  /*0a60*/  LDC R10, c[0x0][0x608] ;  /* 0x00018200ff0a7b82 */ /* 0x000ea20000000800 */
[----:B------:R-:W3:Y:S02]  /*0a70*/  F2I.U32.TRUNC.NTZ R3, R3 ;  /* 0x0000000300037305 */ /* 0x000ee4000020f000 */
[----:B------:R-:W-:-:S04]  /*0a80*/  IMAD R9, R9, R17, R6 ;  /* 0x0000001109097224 */ /* 0x000fc800078e0206 */
[----:B------:R-:W-:Y:S01]  /*0a90*/  IMAD.IADD R5, R5, 0x1, R9 ;  /* 0x0000000105057824 */ /* 0x000fe200078e0209 */
[----:B------:R-:W4:Y:S01]  /*0aa0*/  LDC R7, c[0x0][0x144] ;  /* 0x00005100ff077b82 */ /* 0x000f220000000800 */
[----:B------:R-:W-:-:S03]  /*0ab0*/  IMAD.MOV.U32 R9, RZ, RZ, 0x1 ;  /* 0x00000001ff097424 */ /* 0x000fc600078e00ff */
[----:B0-----:R-:W-:Y:S02]  /*0ac0*/  SHF.R.U64 R14, R4, R8, R5 ;  /* 0x00000008040e7219 */ /* 0x001fe40000001205 */
[----:B------:R-:W-:Y:S02]  /*0ad0*/  I2FP.F32.U32 R4, R0 ;  /* 0x0000000000047245 */ /* 0x000fe40000201000 */
[----:B------:R-:W0:Y:S01]  /*0ae0*/  LDC R16, c[0x0][0x658] ;  /* 0x00019600ff107b82 */ /* 0x000e220000000800 */
[----:B-1----:R-:W-:Y:S01]  /*0af0*/  ISETP.NE.U32.AND P0, PT, R18, RZ, PT ;  /* 0x000000ff1200720c */ /* 0x002fe20003f05070 */
[----:B---3--:R-:W-:Y:S02]  /*0b00*/  IMAD.MOV R6, RZ, RZ, -R3 ;  /* 0x000000ffff067224 */ /* 0x008fe400078e0a03 */
[----:B------:R-:W-:Y:S01]  /*0b10*/  FMUL R4, R4, UR4 ;  /* 0x0000000404047c20 */ /* 0x000fe20008400000 */
[----:B------:R-:W-:Y:S01]  /*0b20*/  SHF.R.U32.HI R3, RZ, R8, R5 ;  /* 0x00000008ff037219 */ /* 0x000fe20000011605 */
[----:B------:R-:W-:Y:S01]  /*0b30*/  IMAD.MOV.U32 R5, RZ, RZ, -0x1 ;  /* 0xffffffffff057424 */ /* 0x000fe200078e00ff */
[----:B------:R-:W-:Y:S01]  /*0b40*/  ISETP.NE.AND.EX P0, PT, R19, RZ, PT, P0 ;  /* 0x000000ff1300720c */ /* 0x000fe20003f05300 */
[----:B------:R1:W3:Y:S01]  /*0b50*/  F2I.U32.TRUNC.NTZ R11, R4 ;  /* 0x00000004000b7305 */ /* 0x0002e2000020f000 */
[----:B------:R-:W1:Y:S01]  /*0b60*/  LDC R13, c[0x0][0x148] ;  /* 0x00005200ff0d7b82 */ /* 0x000e620000000800 */
[----:B--2---:R-:W-:-:S02]  /*0b70*/  SHF.R.U64 R23, R14, R10, R3 ;  /* 0x0000000a0e177219 */ /* 0x004fc40000001203 */
[----:B------:R-:W-:-:S05]  /*0b80*/  SHF.R.U32.HI R3, RZ, R10, R3 ;  /* 0x0000000aff037219 */ /* 0x000fca0000011603 */
[----:B------:R-:W2:Y:S01]  /*0b90*/  LDC R17, c[0x0][0x600] ;  /* 0x00018000ff117b82 */ /* 0x000ea20000000800 */
[----:B----4-:R-:W-:-:S07]  /*0ba0*/  IMAD R8, R7, R6, R2 ;  /* 0x0000000607087224 */ /* 0x010fce00078e0202 */
[----:B------:R-:W4:Y:S01]  /*0bb0*/  LDC R20, c[0x0][0x648] ;  /* 0x00019200ff147b82 */ /* 0x000f220000000800 */
[-C--:B0-----:R-:W-:Y:S02]  /*0bc0*/  SHF.L.U32 R2, R5, R16.reuse, RZ ;  /* 0x0000001005027219 */ /* 0x081fe400000006ff */
[--C-:B------:R-:W-:Y:S02]  /*0bd0*/  SHF.R.U64 R24, R23, R16, R3.reuse ;  /* 0x0000001017187219 */ /* 0x100fe40000001203 */
[----:B------:R-:W-:Y:S02]  /*0be0*/  LOP3.LUT R10, RZ, R2, RZ, 0x33, !PT ;  /* 0x00000002ff0a7212 */ /* 0x000fe400078e33ff */
[-C--:B------:R-:W-:Y:S01]  /*0bf0*/  SHF.R.U32.HI R3, RZ, R16.reuse, R3 ;  /* 0x00000010ff037219 */ /* 0x080fe20000011603 */
[----:B------:R-:W0:Y:S01]  /*0c00*/  LDC R21, c[0x0][0x638] ;  /* 0x00018e00ff157b82 */ /* 0x000e220000000800 */
[----:B------:R-:W-:Y:S01]  /*0c10*/  SHF.L.U32 R9, R9, R16, RZ ;  /* 0x0000001009097219 */ /* 0x000fe200000006ff */
[----:B------:R-:W-:-:S06]  /*0c20*/  IMAD.MOV.U32 R2, RZ, RZ, R24 ;  /* 0x000000ffff027224 */ /* 0x000fcc00078e0018 */
[----:B------:R-:W0:Y:S01]  /*0c30*/  LDC R22, c[0x0][0x610] ;  /* 0x00018400ff167b82 */ /* 0x000e220000000800 */
[----:B-1-3--:R-:W-:Y:S05]  /*0c40*/  @!P0 BRA `(.L_x_7) ;  /* 0x0000000000288947 */ /* 0x00afea0003800000 */
[----:B------:R-:W1:Y:S02]  /*0c50*/  LDC R7, c[0x0][0x64c] ;  /* 0x00019300ff077b82 */ /* 0x000e640000000800 */
[----:B-1----:R-:W-:-:S05]  /*0c60*/  IADD3 R7, P0, R24, R7, RZ ;  /* 0x0000000718077210 */ /* 0x002fca0007f1e0ff */
        /* <DEDUP_REMOVED lines=8> */
.L_x_7:
[----:B----4-:R-:W-:Y:S01]  /*0cf0*/  SHF.R.U64 R2, R2, R20, R3 ;  /* 0x0000001402027219 */ /* 0x010fe20000001203 */
[----:B--2---:R-:W-:Y:S01]  /*0d00*/  VIADD R3, R17, 0xffffffff ;  /* 0xffffffff11037836 */ /* 0x004fe20000000000 */
[----:B------:R-:W-:Y:S01]  /*0d10*/  R2UR UR4, R25 ;  /* 0x00000000190472ca */ /* 0x000fe200000e0000 */
[----:B------:R-:W-:Y:S01]  /*0d20*/  IMAD.MOV R11, RZ, RZ, -R11 ;  /* 0x000000ffff0b7224 */ /* 0x000fe200078e0a0b */
[----:B------:R-:W-:Y:S01]  /*0d30*/  LOP3.LUT R10, R23, R10, RZ, 0xc0, !PT ;  /* 0x0000000a170a7212 */ /* 0x000fe200078ec0ff */
[----:B------:R-:W-:Y:S01]  /*0d40*/  IMAD.MOV R4, RZ, RZ, -R2 ;  /* 0x000000ffff047224 */ /* 0x000fe200078e0a02 */
[----:B------:R-:W-:Y:S01]  /*0d50*/  LOP3.LUT R3, R14, R3, RZ, 0xc0, !PT ;  /* 0x000000030e037212 */ /* 0x000fe200078ec0ff */
[----:B------:R-:W-:Y:S02]  /*0d60*/  @P2 IMAD R8, R13, R11, R0 ;  /* 0x0000000b0d082224 */ /* 0x000fe400078e0200 */
[----:B0-----:R-:W-:Y:S02]  /*0d70*/  IMAD R0, R4, R21, R24 ;  /* 0x0000001504007224 */ /* 0x001fe400078e0218 */
[----:B------:R-:W-:-:S02]  /*0d80*/  IMAD R9, R9, R2, R10 ;  /* 0x0000000209097224 */ /* 0x000fc400078e020a */
[----:B------:R-:W-:Y:S02]  /*0d90*/  IMAD R3, R0, R17, R3 ;  /* 0x0000001100037224 */ /* 0x000fe400078e0203 */
[----:B------:R-:W-:Y:S02]  /*0da0*/  IMAD R8, R9, R22, R8 ;  /* 0x0000001609087224 */ /* 0x000fe400078e0208 */
[----:B------:R-:W-:Y:S02]  /*0db0*/  IMAD.U32 R0, RZ, RZ, UR4 ;  /* 0x00000004ff007e24 */ /* 0x000fe4000f8e00ff */
[----:B------:R-:W-:Y:S01]  /*0dc0*/  IMAD.MOV.U32 R4, RZ, RZ, 0x1 ;  /* 0x00000001ff047424 */ /* 0x000fe200078e00ff */
[----:B------:R-:W-:Y:S02]  /*0dd0*/  SEL R2, R3, R8, !P2 ;  /* 0x0000000803027207 */ /* 0x000fe40005000000 */
[----:B------:R0:W-:Y:S04]  /*0de0*/  STL [R1+0x7e4], R0 ;  /* 0x0007e40001007387 */ /* 0x0001e80000100800 */
[----:B------:R2:W-:Y:S01]  /*0df0*/  STL [R1+0x7ec], R2 ;  /* 0x0007ec0201007387 */ /* 0x0005e20000100800 */
[----:B0-----:R-:W-:-:S05]  /*0e00*/  SEL R0, R8, R3, !P2 ;  /* 0x0000000308007207 */ /* 0x001fca0005000000 */
[----:B------:R2:W-:Y:S02]  /*0e10*/  STL [R1+0x7e8], R0 ;  /* 0x0007e80001007387 */ /* 0x0005e40000100800 */
.L_x_5:
[----:B------:R-:W-:-:S08]  /*0e20*/  NOP ;  /* 0x0000000000007918 */ /* 0x000fd00000000000 */
[----:B------:R-:W0:Y:S02]  /*0e30*/  USETMAXREG.TRY_ALLOC.CTAPOOL UP0, 0xf0 ;  /* 0x000000f0000079c8 */ /* 0x000e240008000600 */
[----:B0-----:R-:W-:-:S13]  /*0e40*/  PLOP3.LUT P0, PT, PT, PT, UP0, 0x80, 0x0 ;  /* 0x000000000000781c */ /* 0x001fda0003f0f008 */
[----:B------:R-:W-:Y:S05]  /*0e50*/  @!P0 BRA `(.L_x_5) ;  /* 0xfffffffc00f08947 */ /* 0x000fea000383ffff */
[----:B------:R-:W-:Y:S01]  /*0e60*/  ULDC.64 UR4, c[0x0][0x598] ;  /* 0x0001660000047ab9 */ /* 0x000fe20000000a00 */
[----:B------:R-:W-:Y:S01]  /*0e70*/  ULDC.64 UR6, c[0x0][0x208] ;  /* 0x0000820000067ab9 */ /* 0x000fe20000000a00 */
[----:B------:R-:W-:-:S04]  /*0e80*/  ISETP.NE.U32.AND P0, PT, RZ, UR4, PT ;  /* 0x00000004ff007c0c */ /* 0x000fc8000bf05070 */
[----:B------:R-:W-:-:S13]  /*0e90*/  ISETP.NE.AND.EX P0, PT, RZ, UR5, PT, P0 ;  /* 0x00000005ff007c0c */ /* 0x000fda000bf05300 */
[----:B------:R-:W-:Y:S05]  /*0ea0*/  @!P0 BRA `(.L_x_8) ;  /* 0x0000000000208947 */ /* 0x000fea0003800000 */
[----:B--2---:R-:W0:Y:S02]  /*0eb0*/  LDC.64 R2, c[0x0][0x598] ;  /* 0x00016600ff027b82 */ /* 0x004e240000000a00 */
[----:B0-----:R-:W2:Y:S02]  /*0ec0*/  LDG.E.64 R2, desc[UR6][R2.64] ;  /* 0x0000000602027981 */ /* 0x001ea4000c1e1b00 */
[----:B--2---:R-:W-:-:S04]  /*0ed0*/  ISETP.NE.U32.AND P0, PT, R2, RZ, PT ;  /* 0x000000ff0200720c */ /* 0x004fc80003f05070 */
[----:B------:R-:W-:-:S13]  /*0ee0*/  ISETP.NE.AND.EX P0, PT, R3, RZ, PT, P0 ;  /* 0x000000ff0300720c */ /* 0x000fda0003f05300 */
[----:B------:R-:W-:Y:S05]  /*0ef0*/  @!P0 BRA `(.L_x_8) ;  /* 0x00000000000c8947 */ /* 0x000fea0003800000 */
[----:B------:R-:W2:Y:S02]  /*0f00*/  LD.E R2, desc[UR6][R2.64] ;  /* 0x0000000602027980 */ /* 0x000ea4000c101900 */
[----:B--2---:R-:W-:Y:S01]  /*0f10*/  R2UR UR4, R2 ;  /* 0x00000000020472ca */ /* 0x004fe200000e0000 */
[----:B------:R-:W-:-:S14]  /*0f20*/  BRA `(.L_x_9) ;  /* 0x0000000000247947 */ /* 0x000fdc0003800000 */
.L_x_8:
[----:B------:R-:W-:Y:S02]  /*0f30*/  ULDC.64 UR4, c[0x0][0x588] ;  /* 0x0001620000047ab9 */ /* 0x000fe40000000a00 */
[----:B------:R-:W-:-:S04]  /*0f40*/  ISETP.NE.U32.AND P0, PT, RZ, UR4, PT ;  /* 0x00000004ff007c0c */ /* 0x000fc8000bf05070 */
[----:B------:R-:W-:-:S13]  /*0f50*/  ISETP.NE.AND.EX P0, PT, RZ, UR5, PT, P0 ;  /* 0x00000005ff007c0c */ /* 0x000fda000bf05300 */
[----:B------:R-:W-:Y:S05]  /*0f60*/  @!P0 BRA `(.L_x_10) ;  /* 0x0000000000108947 */ /* 0x000fea0003800000 */
[----:B--2---:R-:W0:Y:S02]  /*0f70*/  LDC.64 R2, c[0x0][0x588] ;  /* 0x00016200ff027b82 */ /* 0x004e240000000a00 */
[----:B0-----:R-:W2:Y:S02]  /*0f80*/  LDG.E R2, desc[UR6][R2.64] ;  /* 0x0000000602027981 */ /* 0x001ea4000c1e1900 */
[----:B--2---:R-:W-:Y:S01]  /*0f90*/  R2UR UR4, R2 ;  /* 0x00000000020472ca */ /* 0x004fe200000e0000 */
[----:B------:R-:W-:-:S14]  /*0fa0*/  BRA `(.L_x_9) ;  /* 0x0000000000047947 */ /* 0x000fdc0003800000 */
.L_x_10:
[----:B------:R-:W-:-:S05]  /*0fb0*/  ULDC UR4, c[0x0][0x580] ;  /* 0x0001600000047ab9 */ /* 0x000fca0000000800 */
.L_x_9:
[----:B------:R-:W-:Y:S02]  /*0fc0*/  ULDC.64 UR8, c[0x0][0x5a0] ;  /* 0x0001680000087ab9 */ /* 0x000fe40000000a00 */
        /* <DEDUP_REMOVED lines=11> */
.L_x_11:
        /* <DEDUP_REMOVED lines=8> */
.L_x_13:
[----:B------:R-:W-:-:S05]  /*1100*/  ULDC UR5, c[0x0][0x584] ;  /* 0x0001610000057ab9 */ /* 0x000fca0000000800 */
.L_x_12:
[----:B------:R-:W-:-:S13]  /*1110*/  LOP3.LUT P0, RZ, R4, 0xff, RZ, 0xc0, !PT ;  /* 0x000000ff04ff7812 */ /* 0x000fda000780c0ff */
[----:B------:R-:W-:Y:S05]  /*1120*/  @!P0 EXIT ;  /* 0x000000000000894d */ /* 0x000fea0003800000 */
[----:B--2---:R-:W2:Y:S01]  /*1130*/  LDL R0, [R1+0x7f4] ;  /* 0x0007f40001007983 */ /* 0x004ea20000100800 */
[----:B------:R-:W-:Y:S01]  /*1140*/  ULDC UR8, c[0x0][0x28c] ;  /* 0x0000a30000087ab9 */ /* 0x000fe20000000800 */
[----:B-1----:R-:W0:Y:S01]  /*1150*/  LDC.64 R4, c[0x0][0x5c8] ;  /* 0x00017200ff047b82 */ /* 0x002e220000000a00 */
[----:B------:R-:W-:-:S04]  /*1160*/  UIADD3 UR8, UR8, 0x1f, URZ ;  /* 0x0000001f08087890 */ /* 0x000fc8000fffe03f */
[----:B------:R-:W-:-:S04]  /*1170*/  USHF.R.S32.HI UR9, URZ, 0x1f, UR8 ;  /* 0x0000001f3f097899 */ /* 0x000fc80008011408 */
[----:B------:R-:W-:-:S04]  /*1180*/  ULEA.HI UR9, UR9, UR8, URZ, 0x5 ;  /* 0x0000000809097291 */ /* 0x000fc8000f8f283f */
[----:B------:R-:W-:-:S03]  /*1190*/  USHF.R.S32.HI UR8, URZ, 0x5, UR9 ;  /* 0x000000053f087899 */ /* 0x000fc60008011409 */
[----:B------:R-:W-:Y:S01]  /*11a0*/  UMOV UR9, URZ ;  /* 0x0000003f00097c82 */ /* 0x000fe20008000000 */
[C-C-:B0-----:R-:W-:Y:S01]  /*11b0*/  SHF.L.U64.HI R8, R4.reuse, 0x7, R5.reuse ;  /* 0x0000000704087819 */ /* 0x141fe20000010205 */
[C---:B------:R-:W-:Y:S01]  /*11c0*/  IMAD.SHL.U32 R9, R4.reuse, 0x80, RZ ;  /* 0x0000008004097824 */ /* 0x040fe200078e00ff */
[C-C-:B------:R-:W-:Y:S01]  /*11d0*/  SHF.L.U64.HI R2, R4.reuse, 0x3, R5.reuse ;  /* 0x0000000304027819 */ /* 0x140fe20000010205 */
[C---:B------:R-:W-:Y:S01]  /*11e0*/  IMAD.SHL.U32 R3, R4.reuse, 0x8, RZ ;  /* 0x0000000804037824 */ /* 0x040fe200078e00ff */
[C---:B------:R-:W-:Y:S01]  /*11f0*/  SHF.L.U64.HI R10, R4.reuse, 0x8, R5 ;  /* 0x00000008040a7819 */ /* 0x040fe20000010205 */
[----:B------:R-:W-:Y:S01]  /*1200*/  IMAD.SHL.U32 R11, R4, 0x100, RZ ;  /* 0x00000100040b7824 */ /* 0x000fe200078e00ff */
[----:B--2---:R-:W-:-:S13]  /*1210*/  R2UR UR10, R0 ;  /* 0x00000000000a72ca */ /* 0x004fda00000e0000 */
[----:B------:R-:W-:-:S06]  /*1220*/  ULOP3.LUT UR10, UR10, 0x1, URZ, 0xfc, !UPT ;  /* 0x000000010a0a7892 */ /* 0x000fcc000f8efc3f */
[----:B------:R-:W-:-:S05]  /*1230*/  IMAD.U32 R0, RZ, RZ, UR10 ;  /* 0x0000000aff007e24 */ /* 0x000fca000f8e00ff */
[----:B------:R0:W-:Y:S02]  /*1240*/  STL [R1+0x7f0], R0 ;  /* 0x0007f00001007387 */ /* 0x0001e40000100800 */
[----:B0-----:R-:W-:Y:S01]  /*1250*/  IMAD.U32 R0, RZ, RZ, UR8 ;  /* 0x00000008ff007e24 */ /* 0x001fe2000f8e00ff */
[----:B------:R-:W-:Y:S02]  /*1260*/  UMOV UR8, URZ ;  /* 0x0000003f00087c82 */ /* 0x000fe40008000000 */
[----:B------:R-:W-:Y:S02]  /*1270*/  IMAD.U32 R4, RZ, RZ, UR8 ;  /* 0x00000008ff047e24 */ /* 0x000fe4000f8e00ff */
[----:B------:R0:W-:Y:S02]  /*1280*/  STL [R1+0x804], R0 ;  /* 0x0008040001007387 */ /* 0x0001e40000100800 */
[----:B0-----:R-:W-:-:S05]  /*1290*/  IMAD.U32 R0, RZ, RZ, UR9 ;  /* 0x00000009ff007e24 */ /* 0x001fca000f8e00ff */
[----:B------:R0:W-:Y:S04]  /*12a0*/  STL [R1+0x800], R0 ;  /* 0x0008000001007387 */ /* 0x0001e80000100800 */
[----:B------:R0:W-:Y:S02]  /*12b0*/  STL [R1+0x7e0], R4 ;  /* 0x0007e00401007387 */ /* 0x0001e40000100800 */
.L_x_40:
[----:B--2---:R-:W2:Y:S01]  /*12c0*/  LDL R16, [R1+0x800] ;  /* 0x0008000001107983 */ /* 0x004ea20000100800 */
[----:B-1----:R-:W1:Y:S03]  /*12d0*/  LDC R15, c[0x0][0x28c] ;  /* 0x0000a300ff0f7b82 */ /* 0x002e660000000800 */
[----:B------:R-:W-:Y:S04]  /*12e0*/  STL [R1+0x7cc], RZ ;  /* 0x0007ccff01007387 */ /* 0x000fe80000100800 */
        /* <DEDUP_REMOVED lines=491> */
[----:B------:R-:W-:Y:S04]  /*31a0*/  STL [R1], RZ ;  /* 0x000000ff01007387 */ /* 0x000fe80000100800 */
[----:B------:R-:W-:Y:S04]  /*31b0*/  STL [R1+0x4], RZ ;  /* 0x000004ff01007387 */ /* 0x000fe80000100800 */
[----:B------:R-:W-:Y:S04]  /*31c0*/  STL [R1+0x8], RZ ;  /* 0x000008ff01007387 */ /* 0x000fe80000100800 */
[----:B------:R-:W-:Y:S01]  /*31d0*/  STL [R1+0xc], RZ ;  /* 0x00000cff01007387 */ /* 0x000fe20000100800 */
[----:B-1----:R-:W-:-:S03]  /*31e0*/  ISETP.GE.AND P0, PT, R15, 0x1, PT ;  /* 0x000000010f00780c */ /* 0x002fc60003f06270 */
[----:B------:R-:W-:Y:S04]  /*31f0*/  STL [R1+0x10], RZ ;  /* 0x000010ff01007387 */ /* 0x000fe80000100800 */
[----:B------:R-:W-:Y:S04]  /*3200*/  STL [R1+0x14], RZ ;  /* 0x000014ff01007387 */ /* 0x000fe80000100800 */
[----:B------:R-:W-:Y:S04]  /*3210*/  STL [R1+0x18], RZ ;  /* 0x000018ff01007387 */ /* 0x000fe80000100800 */
[----:B------:R-:W-:Y:S04]  /*3220*/  STL [R1+0x1c], RZ ;  /* 0x00001cff01007387 */ /* 0x000fe80000100800 */
[----:B---3--:R-:W3:Y:S01]  /*3230*/  LDL R15, [R1+0x7e0] ;  /* 0x0007e000010f7983 */ /* 0x008ee20000100800 */
[----:B------:R-:W1:Y:S01]  /*3240*/  S2R R13, SR_TID.X ;  /* 0x00000000000d7919 */ /* 0x000e620000002100 */
[----:B------:R-:W4:Y:S01]  /*3250*/  S2UR UR11, SR_CgaCtaId ;  /* 0x00000000000b79c3 */ /* 0x000f220000008800 */
[----:B-1----:R-:W-:-:S04]  /*3260*/  LOP3.LUT R13, R13, 0x80, RZ, 0xc0, !PT ;  /* 0x000000800d0d7812 */ /* 0x002fc800078ec0ff */
[----:B------:R-:W-:-:S05]  /*3270*/  SHF.R.U32.HI R13, RZ, 0x7, R13 ;  /* 0x00000007ff0d7819 */ /* 0x000fca000001160d */
[----:B------:R-:W1:Y:S01]  /*3280*/  SHFL.IDX PT, R14, R13, RZ, 0x1f ;  /* 0x00001fff0d0e7589 */ /* 0x000e6200000e0000 */
[----:B--2---:R-:W-:Y:S01]  /*3290*/  R2UR UR10, R16 ;  /* 0x00000000100a72ca */ /* 0x004fe200000e0000 */
[----:B------:R-:W-:Y:S01]  /*32a0*/  UMOV UR61, 0x400 ;  /* 0x00000400003d7882 */ /* 0x000fe20000000000 */
[----:B-1----:R-:W-:-:S11]  /*32b0*/  R2UR UR9, R14 ;  /* 0x000000000e0972ca */ /* 0x002fd600000e0000 */
[----:B------:R-:W-:Y:S01]  /*32c0*/  IMAD.U32 R14, RZ, RZ, UR10 ;  /* 0x0000000aff0e7e24 */ /* 0x000fe2000f8e00ff */
[----:B----4-:R-:W-:Y:S02]  /*32d0*/  ULEA UR61, UR11, UR61, 0x18 ;  /* 0x0000003d0b3d7291 */ /* 0x010fe4000f8ec03f */
[----:B------:R-:W-:-:S04]  /*32e0*/  ULEA.HI UR10, UR9, UR9, URZ, 0x1 ;  /* 0x00000009090a7291 */ /* 0x000fc8000f8f083f */
[----:B------:R-:W-:-:S04]  /*32f0*/  ULOP3.LUT UR10, UR10, 0x1ffffe, URZ, 0xc0, !UPT ;  /* 0x001ffffe0a0a7892 */ /* 0x000fc8000f8ec03f */
[----:B------:R-:W-:-:S04]  /*3300*/  UIADD3 UR10, UR9, -UR10, URZ ;  /* 0x8000000a090a7290 */ /* 0x000fc8000fffe03f */
[----:B------:R-:W-:-:S04]  /*3310*/  ULEA UR10, UR10, UR61, 0xb ;  /* 0x0000003d0a0a7291 */ /* 0x000fc8000f8e583f */
[----:B------:R-:W-:-:S04]  /*3320*/  UIADD3 UR10, UR10, 0x180, URZ ;  /* 0x000001800a0a7890 */ /* 0x000fc8000fffe03f */
[----:B------:R-:W-:-:S04]  /*3330*/  USHF.R.U32.HI UR10, URZ, 0x4, UR10 ;  /* 0x000000043f0a7899 */ /* 0x000fc8000801160a */
[----:B------:R-:W-:-:S06]  /*3340*/  ULOP3.LUT UR9, UR10, 0x3fff, URZ, 0xc0, !UPT ;  /* 0x00003fff0a097892 */ /* 0x000fcc000f8ec03f */
[----:B------:R-:W-:-:S05]  /*3350*/  IMAD.U32 R17, RZ, RZ, UR9 ;  /* 0x00000009ff117e24 */ /* 0x000fca000f8e00ff */
[----:B------:R1:W-:Y:S01]  /*3360*/  STL [R1+0x7dc], R17 ;  /* 0x0007dc1101007387 */ /* 0x0003e20000100800 */
[----:B------:R-:W-:Y:S01]  /*3370*/  UMOV UR8, URZ ;  /* 0x0000003f00087c82 */ /* 0x000fe20008000000 */
[----:B------:R-:W-:Y:S01]  /*3380*/  UMOV UR12, URZ ;  /* 0x0000003f000c7c82 */ /* 0x000fe20008000000 */
[----:B------:R-:W-:Y:S01]  /*3390*/  IMAD.U32 R13, RZ, RZ, UR8 ;  /* 0x00000008ff0d7e24 */ /* 0x000fe2000f8e00ff */
[----:B------:R-:W-:Y:S02]  /*33a0*/  CS2R R236, SRZ ;  /* 0x0000000000ec7805 */ /* 0x000fe4000001ff00 */
[----:B------:R-:W-:Y:S02]  /*33b0*/  CS2R R234, SRZ ;  /* 0x0000000000ea7805 */ /* 0x000fe4000001ff00 */
[----:B------:R-:W-:Y:S02]  /*33c0*/  CS2R R232, SRZ ;  /* 0x0000000000e87805 */ /* 0x000fe4000001ff00 */
[----:B------:R-:W-:-:S02]  /*33d0*/  CS2R R22, SRZ ;  /* 0x0000000000167805 */ /* 0x000fc4000001ff00 */
[----:B------:R-:W-:Y:S02]  /*33e0*/  CS2R R20, SRZ ;  /* 0x0000000000147805 */ /* 0x000fe4000001ff00 */
[----:B------:R-:W-:Y:S02]  /*33f0*/  CS2R R18, SRZ ;  /* 0x0000000000127805 */ /* 0x000fe4000001ff00 */
        /* <DEDUP_REMOVED lines=104> */
[----:B---3--:R-:W-:Y:S01]  /*3a80*/  R2UR UR60, R15 ;  /* 0x000000000f3c72ca */ /* 0x008fe200000e0000 */
[----:B-1----:R-:W-:-:S14]  /*3a90*/  @!P0 BRA `(.L_x_14) ;  /* 0x0000006800508947 */ /* 0x002fdc0003800000 */
[----:B------:R-:W2:Y:S02]  /*3aa0*/  LDL R17, [R1+0x7f0] ;  /* 0x0007f00001117983 */ /* 0x000ea40000100800 */
[----:B--2---:R-:W-:-:S13]  /*3ab0*/  R2UR UR8, R17 ;  /* 0x00000000110872ca */ /* 0x004fda00000e0000 */
[----:B------:R-:W-:-:S06]  /*3ac0*/  UISETP.NE.AND UP0, UPT, UR8, 0x3, UPT ;  /* 0x000000030800788c */ /* 0x000fcc000bf05270 */
[----:B------:R-:W-:-:S13]  /*3ad0*/  PLOP3.LUT P1, PT, PT, PT, UP0, 0x80, 0x0 ;  /* 0x000000000000781c */ /* 0x000fda0003f2f008 */
[----:B------:R-:W-:Y:S05]  /*3ae0*/  @!P1 BRA `(.L_x_15) ;  /* 0x0000000000049947 */ /* 0x000fea0003800000 */
[----:B------:R-:W-:Y:S01]  /*3af0*/  BPT.TRAP 0x1 ;  /* 0x000000040000795c */ /* 0x000fe20000300000 */
.L_x_15:
[----:B------:R-:W-:Y:S02]  /*3b00*/  R2UR UR8, R15 ;  /* 0x000000000f0872ca */ /* 0x000fe400000e0000 */
[----:B------:R-:W-:-:S11]  /*3b10*/  R2UR UR9, R16 ;  /* 0x00000000100972ca */ /* 0x000fd600000e0000 */
[----:B------:R-:W-:Y:S02]  /*3b20*/  ULEA UR8, UR8, UR61, 0x3 ;  /* 0x0000003d08087291 */ /* 0x000fe4000f8e183f */
[----:B------:R-:W-:-:S05]  /*3b30*/  IMAD.U32 R14, RZ, RZ, UR9 ;  /* 0x00000009ff0e7e24 */ /* 0x000fca000f8e00ff */
[----:B------:R-:W-:-:S04]  /*3b40*/  SHF.L.U32 R14, R14, 0x1f, RZ ;  /* 0x0000001f0e0e7819 */ /* 0x000fc800000006ff */
[----:B------:R1:W2:Y:S01]  /*3b50*/  SYNCS.PHASECHK.TRANS64.TRYWAIT P0, [UR8], R14 ;  /* 0x0000000eff0075a7 */ /* 0x0002a20008000148 */
[----:B------:R-:W-:Y:S05]  /*3b60*/  @!P1 BRA `(.L_x_16) ;  /* 0x0000000000049947 */ /* 0x000fea0003800000 */
[----:B------:R-:W-:Y:S01]  /*3b70*/  BPT.TRAP 0x1 ;  /* 0x000000040000795c */ /* 0x000fe20000300000 */
.L_x_16:
[----:B------:R3:W-:Y:S01]  /*3b80*/  STL [R1+0x7cc], RZ ;  /* 0x0007ccff01007387 */ /* 0x0007e20000100800 */
[----:B------:R-:W-:Y:S02]  /*3b90*/  UMOV UR9, 0x1 ;  /* 0x0000000100097882 */ /* 0x000fe40000000000 */
[----:B------:R-:W-:Y:S01]  /*3ba0*/  IMAD.U32 R13, RZ, RZ, UR9 ;  /* 0x00000009ff0d7e24 */ /* 0x000fe2000f8e00ff */
[----:B--2---:R-:W-:Y:S06]  /*3bb0*/  @P0 BRA `(.L_x_17) ;  /* 0x0000000000080947 */ /* 0x004fec0003800000 */
[----:B------:R-:W2:Y:S02]  /*3bc0*/  SYNCS.PHASECHK.TRANS64.TRYWAIT P0, [UR8], R14 ;  /* 0x0000000eff0075a7 */ /* 0x000ea40008000148 */
[----:B--2---:R-:W-:Y:S05]  /*3bd0*/  @!P0 BRA `(.L_x_18) ;  /* 0x000003cc00108947 */ /* 0x004fea0003800000 */
.L_x_17:
[----:B------:R-:W4:Y:S04]  /*3be0*/  LDL R16, [R1+0x7dc] ;  /* 0x0007dc0001107983 */ /* 0x000f280000100800 */
[----:B--2---:R-:W2:Y:S01]  /*3bf0*/  LDL R15, [R1+0x7e0] ;  /* 0x0007e000010f7983 */ /* 0x004ea20000100800 */
[----:B------:R-:W-:Y:S01]  /*3c00*/  UIADD3 UR8, UR61, 0x21180, URZ ;  /* 0x000211803d087890 */ /* 0x000fe2000fffe03f */
[----:B------:R-:W-:Y:S01]  /*3c10*/  WARPGROUP.ARRIVE ;  /* 0x00000000000079c5 */ /* 0x000fe20000000000 */
[----:B------:R-:W-:Y:S01]  /*3c20*/  UMOV UR55, 0xc0000010 ;  /* 0xc000001000377882 */ /* 0x000fe20000000000 */
[----:B------:R-:W-:Y:S01]  /*3c30*/  STL [R1+0x7c8], RZ ;  /* 0x0007c8ff01007387 */ /* 0x000fe20000100800 */
[----:B------:R-:W-:Y:S01]  /*3c40*/  USHF.R.U32.HI UR8, URZ, 0x4, UR8 ;  /* 0x000000043f087899 */ /* 0x000fe20008011608 */
[----:B------:R-:W-:Y:S01]  /*3c50*/  CS2R R236, SRZ ;  /* 0x0000000000ec7805 */ /* 0x000fe2000001ff00 */
[----:B------:R-:W-:Y:S01]  /*3c60*/  UMOV UR51, 0xc0000010 ;  /* 0xc000001000337882 */ /* 0x000fe20000000000 */
[----:B------:R-:W-:Y:S01]  /*3c70*/  STL [R1+0x7c4], RZ ;  /* 0x0007c4ff01007387 */ /* 0x000fe20000100800 */
[----:B------:R-:W-:Y:S01]  /*3c80*/  ULOP3.LUT UR8, UR8, 0x3fff, URZ, 0xc0, !UPT ;  /* 0x00003fff08087892 */ /* 0x000fe2000f8ec03f */
[----:B------:R-:W-:Y:S01]  /*3c90*/  CS2R R234, SRZ ;  /* 0x0000000000ea7805 */ /* 0x000fe2000001ff00 */
[----:B------:R-:W-:Y:S01]  /*3ca0*/  UMOV UR59, 0xc0000010 ;  /* 0xc0000010003b7882 */ /* 0x000fe20000000000 */
[----:B------:R-:W-:Y:S01]  /*3cb0*/  STL [R1+0x7c0], RZ ;  /* 0x0007c0ff01007387 */ /* 0x000fe20000100800 */
[----:B------:R-:W-:Y:S01]  /*3cc0*/  ULOP3.LUT UR10, UR8, 0x10000, URZ, 0xfc, !UPT ;  /* 0x00010000080a7892 */ /* 0x000fe2000f8efc3f */
[----:B------:R-:W-:Y:S01]  /*3cd0*/  CS2R R232, SRZ ;  /* 0x0000000000e87805 */ /* 0x000fe2000001ff00 */
[----:B------:R-:W-:Y:S01]  /*3ce0*/  UMOV UR43, 0xc0000010 ;  /* 0xc0000010002b7882 */ /* 0x000fe20000000000 */
[----:B------:R-:W-:Y:S01]  /*3cf0*/  STL [R1+0x7bc], RZ ;  /* 0x0007bcff01007387 */ /* 0x000fe20000100800 */
[----:B------:R-:W-:Y:S01]  /*3d00*/  UMOV UR23, 0xc0000010 ;  /* 0xc000001000177882 */ /* 0x000fe20000000000 */
[----:B------:R-:W-:Y:S01]  /*3d10*/  UMOV UR39, 0xc0000010 ;  /* 0xc000001000277882 */ /* 0x000fe20000000000 */
[----:B------:R-:W-:Y:S01]  /*3d20*/  UMOV UR19, 0xc0000010 ;  /* 0xc000001000137882 */ /* 0x000fe20000000000 */
[----:B------:R-:W-:Y:S01]  /*3d30*/  STL [R1+0x7b8], RZ ;  /* 0x0007b8ff01007387 */ /* 0x000fe20000100800 */
[----:B------:R-:W-:Y:S01]  /*3d40*/  UMOV UR15, 0xc0000010 ;  /* 0xc0000010000f7882 */ /* 0x000fe20000000000 */
[----:B------:R-:W-:Y:S01]  /*3d50*/  UMOV UR27, 0xc0000010 ;  /* 0xc0000010001b7882 */ /* 0x000fe20000000000 */
[----:B------:R-:W-:Y:S01]  /*3d60*/  UMOV UR31, 0xc0000010 ;  /* 0xc0000010001f7882 */ /* 0x000fe20000000000 */
[----:B------:R-:W-:Y:S01]  /*3d70*/  STL [R1+0x7b4], RZ ;  /* 0x0007b4ff01007387 */ /* 0x000fe20000100800 */
[----:B------:R-:W-:Y:S01]  /*3d80*/  UMOV UR35, 0xc0000010 ;  /* 0xc000001000237882 */ /* 0x000fe20000000000 */
[----:B------:R-:W-:-:S02]  /*3d90*/  CS2R R18, SRZ ;  /* 0x0000000000127805 */ /* 0x000fc4000001ff00 */
        /* <DEDUP_REMOVED lines=67> */
[----:B------:R-:W-:Y:S01]  /*41d0*/  STL [R1+0x6a4], RZ ;  /* 0x0006a4ff01007387 */ /* 0x000fe20000100800 */
[----:B----4-:R-:W-:-:S03]  /*41e0*/  R2UR UR9, R16 ;  /* 0x00000000100972ca */ /* 0x010fc600000e0000 */
[----:B------:R-:W-:Y:S01]  /*41f0*/  STL [R1+0x6a0], RZ ;  /* 0x0006a0ff01007387 */ /* 0x000fe20000100800 */
[----:B--2---:R-:W-:-:S03]  /*4200*/  R2UR UR11, R15 ;  /* 0x000000000f0b72ca */ /* 0x004fc600000e0000 */
[----:B------:R-:W-:Y:S04]  /*4210*/  STL [R1+0x69c], RZ ;  /* 0x00069cff01007387 */ /* 0x000fe80000100800 */
[----:B------:R-:W-:Y:S02]  /*4220*/  STL [R1+0x698], RZ ;  /* 0x000698ff01007387 */ /* 0x000fe40000100800 */
[----:B------:R-:W-:Y:S02]  /*4230*/  ULOP3.LUT UR9, UR9, 0x10000, URZ, 0xfc, !UPT ;  /* 0x0001000009097892 */ /* 0x000fe4000f8efc3f */
[----:B------:R-:W-:Y:S02]  /*4240*/  STL [R1+0x694], RZ ;  /* 0x000694ff01007387 */ /* 0x000fe40000100800 */
[----:B------:R-:W-:-:S02]  /*4250*/  UIMAD UR8, UR11, 0x300, UR9 ;  /* 0x000003000b0878a4 */ /* 0x000fc4000f8e0209 */
[----:B------:R-:W-:Y:S01]  /*4260*/  STL [R1+0x690], RZ ;  /* 0x000690ff01007387 */ /* 0x000fe20000100800 */
[----:B------:R-:W-:Y:S01]  /*4270*/  UIMAD UR10, UR11, 0x1e0, UR10 ;  /* 0x000001e00b0a78a4 */ /* 0x000fe2000f8e020a */
[----:B------:R-:W-:Y:S02]  /*4280*/  UMOV UR9, 0xc0000010 ;  /* 0xc000001000097882 */ /* 0x000fe40000000000 */
[----:B------:R-:W-:Y:S01]  /*4290*/  STL [R1+0x68c], RZ ;  /* 0x00068cff01007387 */ /* 0x000fe20000100800 */
[----:B------:R-:W-:Y:S01]  /*42a0*/  UMOV UR11, 0xc0000010 ;  /* 0xc0000010000b7882 */ /* 0x000fe20000000000 */
[----:B------:R-:W-:Y:S02]  /*42b0*/  UIADD3 UR54, UR10, 0x20, URZ ;  /* 0x000000200a367890 */ /* 0x000fe4000fffe03f */
[----:B------:R-:W-:Y:S01]  /*42c0*/  STL [R1+0x688], RZ ;  /* 0x000688ff01007387 */ /* 0x000fe20000100800 */
[----:B------:R-:W-:Y:S01]  /*42d0*/  UMOV UR52, UR8 ;  /* 0x0000000800347c82 */ /* 0x000fe20008000000 */
[----:B------:R-:W-:Y:S01]  /*42e0*/  QGMMA.64x16x32.F32.E4M3.E4M3 R24, gdesc[UR8], RZ, !UPT, gsb0 ;  /* 0x00200000081879f3 */ /* 0x000fe2000c0008ff */
[----:B------:R-:W-:Y:S01]  /*42f0*/  UMOV UR53, UR9 ;  /* 0x0000000900357c82 */ /* 0x000fe20008000000 */
[----:B------:R-:W-:Y:S01]  /*4300*/  STL [R1+0x684], RZ ;  /* 0x000684ff01007387 */ /* 0x000fe20000100800 */
[----:B------:R-:W-:Y:S01]  /*4310*/  UIADD3 UR50, UR10, 0x40, URZ ;  /* 0x000000400a327890 */ /* 0x000fe2000fffe03f */
[----:B------:R-:W-:-:S02]  /*4320*/  UMOV UR48, UR8 ;  /* 0x0000000800307c82 */ /* 0x000fc40008000000 */
[----:B------:R-:W-:Y:S01]  /*4330*/  STL [R1+0x680], RZ ;  /* 0x000680ff01007387 */ /* 0x000fe20000100800 */
[----:B------:R-:W-:Y:S01]  /*4340*/  UMOV UR49, UR9 ;  /* 0x0000000900317c82 */ /* 0x000fe20008000000 */
[----:B------:R-:W-:Y:S02]  /*4350*/  UIADD3 UR58, UR10, 0x60, URZ ;  /* 0x000000600a3a7890 */ /* 0x000fe4000fffe03f */
[----:B------:R-:W-:Y:S01]  /*4360*/  STL [R1+0x67c], RZ ;  /* 0x00067cff01007387 */ /* 0x000fe20000100800 */
[----:B------:R-:W-:Y:S01]  /*4370*/  UMOV UR56, UR8 ;  /* 0x0000000800387c82 */ /* 0x000fe20008000000 */
[----:B------:R-:W-:Y:S01]  /*4380*/  UMOV UR57, UR9 ;  /* 0x0000000900397c82 */ /* 0x000fe20008000000 */
[----:B------:R-:W-:Y:S01]  /*4390*/  UIADD3 UR42, UR10, 0x80, URZ ;  /* 0x000000800a2a7890 */ /* 0x000fe2000fffe03f */
        /* <DEDUP_REMOVED lines=19> */
[----:B------:R-:W-:Y:S01]  /*44d0*/  UMOV UR12, UR8 ;  /* 0x00000008000c7c82 */ /* 0x000fe20008000000 */
        /* <DEDUP_REMOVED lines=10> */
[----:B------:R-:W-:-:S02]  /*4580*/  UMOV UR33, UR9 ;  /* 0x0000000900217c82 */ /* 0x000fc40008000000 */
[----:B------:R-:W-:Y:S04]  /*4590*/  STL [R1+0x658], RZ ;  /* 0x000658ff01007387 */ /* 0x000fe80000100800 */
[----:B------:R-:W-:Y:S01]  /*45a0*/  STL [R1+0x654], RZ ;  /* 0x000654ff01007387 */ /* 0x000fe20000100800 */
[----:B------:R-:W-:-:S03]  /*45b0*/  WARPGROUP.DEPBAR.LE gsb0, 0x0 ;  /* 0x00008000000079c5 */ /* 0x000fc60000010000 */
        /* <DEDUP_REMOVED lines=242> */
[----:B------:R-:W-:Y:S04]  /*54e0*/  STL.64 [R1+0x240], R24 ;  /* 0x0002401801007387 */ /* 0x000fe80000100a00 */
[----:B------:R-:W-:Y:S04]  /*54f0*/  STL.64 [R1+0x248], R26 ;  /* 0x0002481a01007387 */ /* 0x000fe80000100a00 */
[----:B------:R-:W-:Y:S04]  /*5500*/  STL.64 [R1+0x250], R28 ;  /* 0x0002501c01007387 */ /* 0x000fe80000100a00 */
[----:B------:R2:W-:Y:S02]  /*5510*/  STL.64 [R1+0x258], R30 ;  /* 0x0002581e01007387 */ /* 0x0005e40000100a00 */
[----:B--2---:R-:W-:-:S06]  /*5520*/  WARPGROUP.ARRIVE ;  /* 0x00000000000079c5 */ /* 0x004fcc0000000000 */
[----:B------:R-:W-:Y:S01]  /*5530*/  QGMMA.64x16x32.F32.E4M3.E4M3 R24, gdesc[UR52], RZ, !UPT, gsb0 ;  /* 0x00200000341879f3 */ /* 0x000fe2000c0008ff */
[----:B------:R-:W-:Y:S02]  /*5540*/  UMOV UR53, UR27 ;  /* 0x0000001b00357c82 */ /* 0x000fe40008000000 */
[----:B------:R-:W-:Y:S02]  /*5550*/  WARPGROUP.DEPBAR.LE gsb0, 0x0 ;  /* 0x00008000000079c5 */ /* 0x000fe40000010000 */
[----:B------:R-:W-:Y:S04]  /*5560*/  STL.64 [R1+0x1e0], R24 ;  /* 0x0001e01801007387 */ /* 0x000fe80000100a00 */
[----:B------:R-:W-:Y:S04]  /*5570*/  STL.64 [R1+0x1e8], R26 ;  /* 0x0001e81a01007387 */ /* 0x000fe80000100a00 */
[----:B------:R-:W-:Y:S04]  /*5580*/  STL.64 [R1+0x1f0], R28 ;  /* 0x0001f01c01007387 */ /* 0x000fe80000100a00 */
[----:B------:R2:W-:Y:S02]  /*5590*/  STL.64 [R1+0x1f8], R30 ;  /* 0x0001f81e01007387 */ /* 0x0005e40000100a00 */
[----:B--2---:R-:W-:-:S06]  /*55a0*/  WARPGROUP.ARRIVE ;  /* 0x00000000000079c5 */ /* 0x004fcc0000000000 */
[----:B------:R-:W-:Y:S03]  /*55b0*/  QGMMA.64x16x32.F32.E4M3.E4M3 R24, gdesc[UR48], RZ, !UPT, gsb0 ;  /* 0x00200000301879f3 */ /* 0x000fe6000c0008ff */
        /* <DEDUP_REMOVED lines=20> */
[----:B------:R-:W-:Y:S01]  /*5700*/  QGMMA.64x16x32.F32.E4M3.E4M3 R24, gdesc[UR20], RZ, !UPT, gsb0 ;  /* 0x00200000141879f3 */ /* 0x000fe2000c0008ff */
[----:B------:R-:W-:Y:S01]  /*5710*/  UMOV UR20, UR18 ;  /* 0x0000001200147c82 */ /* 0x000fe20008000000 */
[----:B------:R-:W-:Y:S01]  /*5720*/  UMOV UR21, UR19 ;  /* 0x0000001300157c82 */ /* 0x000fe20008000000 */
[----:B------:R-:W-:Y:S02]  /*5730*/  WARPGROUP.DEPBAR.LE gsb0, 0x0 ;  /* 0x00008000000079c5 */ /* 0x000fe40000010000 */
[----:B------:R-:W-:Y:S04]  /*5740*/  STL.64 [R1+0x60], R24 ;  /* 0x0000601801007387 */ /* 0x000fe80000100a00 */
[----:B------:R2:W-:Y:S04]  /*5750*/  STL.64 [R1+0x68], R26 ;  /* 0x0000681a01007387 */ /* 0x0005e80000100a00 */
[----:B------:R-:W-:Y:S04]  /*5760*/  STL.64 [R1+0x70], R28 ;  /* 0x0000701c01007387 */ /* 0x000fe80000100a00 */
[----:B------:R-:W-:Y:S01]  /*5770*/  STL.64 [R1+0x78], R30 ;  /* 0x0000781e01007387 */ /* 0x000fe20000100a00 */
[----:B--2---:R-:W-:-:S06]  /*5780*/  WARPGROUP.ARRIVE ;  /* 0x00000000000079c5 */ /* 0x004fcc0000000000 */
[----:B------:R-:W-:Y:S03]  /*5790*/  QGMMA.64x16x32.F32.E4M3.E4M3 R20, gdesc[UR36], RZ, !UPT, gsb0 ;  /* 0x00200000241479f3 */ /* 0x000fe6000c0008ff */
[----:B------:R-:W-:Y:S02]  /*57a0*/  WARPGROUP.DEPBAR.LE gsb0, 0x0 ;  /* 0x00008000000079c5 */ /* 0x000fe40000010000 */
[----:B------:R-:W-:Y:S01]  /*57b0*/  WARPGROUP.ARRIVE ;  /* 0x00000000000079c5 */ /* 0x000fe20000000000 */
[----:B------:R2:W-:Y:S01]  /*57c0*/  STL.64 [R1], R20 ;  /* 0x0000001401007387 */ /* 0x0005e20000100a00 */
[----:B------:R-:W-:Y:S02]  /*57d0*/  IMAD.MOV.U32 R17, RZ, RZ, R25 ;  /* 0x000000ffff117224 */ /* 0x000fe400078e0019 */
[----:B------:R-:W-:Y:S01]  /*57e0*/  IMAD.MOV.U32 R16, RZ, RZ, R26 ;  /* 0x000000ffff107224 */ /* 0x000fe200078e001a */
[----:B------:R4:W-:Y:S01]  /*57f0*/  STL.64 [R1+0x8], R22 ;  /* 0x0000081601007387 */ /* 0x0009e20000100a00 */
[----:B------:R-:W-:Y:S01]  /*5800*/  QGMMA.64x16x32.F32.E4M3.E4M3 R208, gdesc[UR16], RZ, !UPT, gsb0 ;  /* 0x0020000010d079f3 */ /* 0x000fe2000c0008ff */
[----:B------:R-:W-:Y:S01]  /*5810*/  UIADD3 UR16, UR10, 0x120, URZ ;  /* 0x000001200a107890 */ /* 0x000fe2000fffe03f */
[----:B-1----:R-:W-:Y:S01]  /*5820*/  IMAD.MOV.U32 R14, RZ, RZ, R27 ;  /* 0x000000ffff0e7224 */ /* 0x002fe200078e001b */
[----:B------:R-:W-:Y:S01]  /*5830*/  UMOV UR17, UR9 ;  /* 0x0000000900117c82 */ /* 0x000fe20008000000 */
[----:B------:R-:W-:Y:S01]  /*5840*/  UMOV UR19, 0xc0000010 ;  /* 0xc000001000137882 */ /* 0x000fe20000000000 */
[----:B------:R-:W-:Y:S01]  /*5850*/  STL.64 [R1+0x10], R24 ;  /* 0x0000101801007387 */ /* 0x000fe20000100a00 */
[----:B------:R-:W-:Y:S01]  /*5860*/  UMOV UR57, UR19 ;  /* 0x0000001300397c82 */ /* 0x000fe20008000000 */
[----:B--2---:R-:W-:Y:S01]  /*5870*/  CS2R R20, SRZ ;  /* 0x0000000000147805 */ /* 0x004fe2000001ff00 */
[----:B------:R-:W-:Y:S01]  /*5880*/  UMOV UR26, UR16 ;  /* 0x00000010001a7c82 */ /* 0x000fe20008000000 */
[----:B------:R-:W-:Y:S01]  /*5890*/  UMOV UR16, UR8 ;  /* 0x0000000800107c82 */ /* 0x000fe20008000000 */
[----:B------:R-:W-:Y:S01]  /*58a0*/  UMOV UR52, UR26 ;  /* 0x0000001a00347c82 */ /* 0x000fe20008000000 */
[----:B------:R-:W-:Y:S01]  /*58b0*/  UMOV UR47, UR57 ;  /* 0x00000039002f7c82 */ /* 0x000fe20008000000 */
[----:B------:R1:W-:Y:S01]  /*58c0*/  STL.64 [R1+0x18], R26 ;  /* 0x0000181a01007387 */ /* 0x0003e20000100a00 */
[----:B----4-:R-:W-:-:S03]  /*58d0*/  CS2R R22, SRZ ;  /* 0x0000000000167805 */ /* 0x010fc6000001ff00 */
        /* <DEDUP_REMOVED lines=9> */
[----:B------:R-:W-:-:S02]  /*5970*/  WARPGROUP.DEPBAR.LE gsb0, 0x0 ;  /* 0x00008000000079c5 */ /* 0x000fc40000010000 */
[----:B------:R-:W-:-:S06]  /*5980*/  WARPGROUP.ARRIVE ;  /* 0x00000000000079c5 */ /* 0x000fcc0000000000 */
[----:B------:R-:W-:Y:S01]  /*5990*/  QGMMA.64x16x32.F32.E4M3.E4M3 R184, gdesc[UR12], RZ, !UPT, gsb0 ;  /* 0x002000000cb879f3 */ /* 0x000fe2000c0008ff */
[----:B------:R-:W-:-:S07]  /*59a0*/  UIADD3 UR12, UR10, 0x160, URZ ;  /* 0x000001600a0c7890 */ /* 0x000fce000fffe03f */
[----:B------:R-:W-:Y:S01]  /*59b0*/  UMOV UR18, UR12 ;  /* 0x0000000c00127c82 */ /* 0x000fe20008000000 */
[----:B------:R-:W-:Y:S01]  /*59c0*/  UIADD3 UR12, UR8, 0x100, URZ ;  /* 0x00000100080c7890 */ /* 0x000fe2000fffe03f */
[----:B------:R-:W-:Y:S02]  /*59d0*/  UMOV UR56, UR18 ;  /* 0x0000001200387c82 */ /* 0x000fe40008000000 */
[----:B------:R-:W-:Y:S01]  /*59e0*/  UMOV UR46, UR56 ;  /* 0x00000038002e7c82 */ /* 0x000fe20008000000 */
[----:B------:R-:W-:Y:S02]  /*59f0*/  WARPGROUP.DEPBAR.LE gsb0, 0x0 ;  /* 0x00008000000079c5 */ /* 0x000fe40000010000 */
[----:B------:R-:W-:-:S06]  /*5a00*/  WARPGROUP.ARRIVE ;  /* 0x00000000000079c5 */ /* 0x000fcc0000000000 */
[----:B------:R-:W-:Y:S01]  /*5a10*/  QGMMA.64x16x32.F32.E4M3.E4M3 R160, gdesc[UR24], RZ, !UPT, gsb0 ;  /* 0x0020000018a079f3 */ /* 0x000fe2000c0008ff */
[----:B------:R-:W-:Y:S01]  /*5a20*/  UIADD3 UR26, UR10, 0x1a0, URZ ;  /* 0x000001a00a1a7890 */ /* 0x000fe2000fffe03f */
[----:B------:R-:W-:Y:S01]  /*5a30*/  UMOV UR24, UR8 ;  /* 0x0000000800187c82 */ /* 0x000fe20008000000 */
[----:B------:R-:W-:Y:S01]  /*5a40*/  UMOV UR25, UR9 ;  /* 0x0000000900197c82 */ /* 0x000fe20008000000 */
[----:B------:R-:W-:Y:S01]  /*5a50*/  UMOV UR27, 0xc0000010 ;  /* 0xc0000010001b7882 */ /* 0x000fe20000000000 */
[----:B------:R-:W-:Y:S02]  /*5a60*/  WARPGROUP.DEPBAR.LE gsb0, 0x0 ;  /* 0x00008000000079c5 */ /* 0x000fe40000010000 */
[----:B------:R-:W-:-:S06]  /*5a70*/  WARPGROUP.ARRIVE ;  /* 0x00000000000079c5 */ /* 0x000fcc0000000000 */
[----:B------:R-:W-:Y:S03]  /*5a80*/  QGMMA.64x16x32.F32.E4M3.E4M3 R136, gdesc[UR28], RZ, !UPT, gsb0 ;  /* 0x002000001c8879f3 */ /* 0x000fe6000c0008ff */
[----:B------:R-:W-:Y:S02]  /*5a90*/  WARPGROUP.DEPBAR.LE gsb0, 0x0 ;  /* 0x00008000000079c5 */ /* 0x000fe40000010000 */
[----:B------:R-:W-:-:S06]  /*5aa0*/  WARPGROUP.ARRIVE ;  /* 0x00000000000079c5 */ /* 0x000fcc0000000000 */
[----:B------:R-:W-:Y:S01]  /*5ab0*/  QGMMA.64x16x32.F32.E4M3.E4M3 R112, gdesc[UR16], RZ, !UPT, gsb0 ;  /* 0x00200000107079f3 */ /* 0x000fe2000c0008ff */
[----:B------:R-:W-:Y:S01]  /*5ac0*/  UIADD3 UR18, UR10, 0x1c0, URZ ;  /* 0x000001c00a127890 */ /* 0x000fe2000fffe03f */
[----:B------:R-:W-:Y:S01]  /*5ad0*/  UMOV UR16, UR8 ;  /* 0x0000000800107c82 */ /* 0x000fe20008000000 */
[----:B------:R-:W-:Y:S01]  /*5ae0*/  UMOV UR17, UR9 ;  /* 0x0000000900117c82 */ /* 0x000fe20008000000 */
[----:B------:R-:W-:Y:S01]  /*5af0*/  UMOV UR19, 0xc0000010 ;  /* 0xc000001000137882 */ /* 0x000fe20000000000 */
[----:B------:R-:W-:Y:S02]  /*5b00*/  ULDC UR9, c[0x0][0x50c] ;  /* 0x0001430000097ab9 */ /* 0x000fe40000000800 */
[----:B------:R-:W-:Y:S01]  /*5b10*/  UISETP.NE.AND UP0, UPT, UR9, 0x1, UPT ;  /* 0x000000010900788c */ /* 0x000fe2000bf05270 */
[----:B------:R-:W-:Y:S02]  /*5b20*/  WARPGROUP.DEPBAR.LE gsb0, 0x0 ;  /* 0x00008000000079c5 */ /* 0x000fe40000010000 */
[----:B------:R-:W-:-:S06]  /*5b30*/  WARPGROUP.ARRIVE ;  /* 0x00000000000079c5 */ /* 0x000fcc0000000000 */
[----:B------:R-:W-:Y:S03]  /*5b40*/  QGMMA.64x16x32.F32.E4M3.E4M3 R88, gdesc[UR32], RZ, !UPT, gsb0 ;  /* 0x00200000205879f3 */ /* 0x000fe6000c0008ff */
[----:B------:R-:W-:Y:S02]  /*5b50*/  WARPGROUP.DEPBAR.LE gsb0, 0x0 ;  /* 0x00008000000079c5 */ /* 0x000fe40000010000 */
[----:B------:R-:W-:-:S06]  /*5b60*/  WARPGROUP.ARRIVE ;  /* 0x00000000000079c5 */ /* 0x000fcc0000000000 */
[----:B------:R-:W-:Y:S03]  /*5b70*/  QGMMA.64x16x32.F32.E4M3.E4M3 R64, gdesc[UR24], RZ, !UPT, gsb0 ;  /* 0x00200000184079f3 */ /* 0x000fe6000c0008ff */
[----:B------:R-:W-:Y:S02]  /*5b80*/  WARPGROUP.DEPBAR.LE gsb0, 0x0 ;  /* 0x00008000000079c5 */ /* 0x000fe40000010000 */
[----:B------:R-:W-:-:S06]  /*5b90*/  WARPGROUP.ARRIVE ;  /* 0x00000000000079c5 */ /* 0x000fcc0000000000 */
[----:B------:R-:W-:Y:S01]  /*5ba0*/  QGMMA.64x16x32.F32.E4M3.E4M3 R40, gdesc[UR16], RZ, !UPT, gsb0 ;  /* 0x00200000102879f3 */ /* 0x000fe2000c0008ff */
[----:B------:R-:W-:Y:S01]  /*5bb0*/  UMOV UR16, UR12 ;  /* 0x0000000c00107c82 */ /* 0x000fe20008000000 */
[----:B------:R-:W-:Y:S01]  /*5bc0*/  UMOV UR17, 0xc0000010 ;  /* 0xc000001000117882 */ /* 0x000fe20000000000 */
[----:B------:R-:W-:Y:S01]  /*5bd0*/  UMOV UR24, UR16 ;  /* 0x0000001000187c82 */ /* 0x000fe20008000000 */
        /* <DEDUP_REMOVED lines=16> */
[----:B------:R-:W-:-:S02]  /*5ce0*/  WARPGROUP.DEPBAR.LE gsb0, 0x0 ;  /* 0x00008000000079c5 */ /* 0x000fc40000010000 */
[----:B------:R-:W-:-:S06]  /*5cf0*/  WARPGROUP.ARRIVE ;  /* 0x00000000000079c5 */ /* 0x000fcc0000000000 */
[----:B------:R-:W-:Y:S03]  /*5d00*/  QGMMA.64x16x32.F32.E4M3.E4M3 R32, gdesc[UR16], RZ, !UPT, gsb0 ;  /* 0x00200000102079f3 */ /* 0x000fe6000c0008ff */
[----:B------:R-:W-:Y:S02]  /*5d10*/  WARPGROUP.DEPBAR.LE gsb0, 0x0 ;  /* 0x00008000000079c5 */ /* 0x000fe40000010000 */
[----:B------:R-:W-:-:S06]  /*5d20*/  WARPGROUP.ARRIVE ;  /* 0x00000000000079c5 */ /* 0x000fcc0000000000 */
[----:B------:R-:W-:Y:S01]  /*5d30*/  QGMMA.64x16x32.F32.E4M3.E4M3 R56, gdesc[UR24], RZ, !UPT, gsb0 ;  /* 0x00200000183879f3 */ /* 0x000fe2000c0008ff */
[----:B------:R-:W-:Y:S01]  /*5d40*/  UMOV UR24, UR20 ;  /* 0x0000001400187c82 */ /* 0x000fe20008000000 */
[----:B------:R-:W-:Y:S01]  /*5d50*/  UMOV UR25, UR21 ;  /* 0x0000001500197c82 */ /* 0x000fe20008000000 */
[----:B------:R-:W-:Y:S01]  /*5d60*/  UMOV UR20, UR16 ;  /* 0x0000001000147c82 */ /* 0x000fe20008000000 */
[----:B------:R-:W-:Y:S01]  /*5d70*/  UMOV UR21, UR17 ;  /* 0x0000001100157c82 */ /* 0x000fe20008000000 */
[----:B------:R-:W-:Y:S02]  /*5d80*/  WARPGROUP.DEPBAR.LE gsb0, 0x0 ;  /* 0x00008000000079c5 */ /* 0x000fe40000010000 */
        /* <DEDUP_REMOVED lines=21> */
[----:B------:R-:W-:Y:S01]  /*5ee0*/  QGMMA.64x16x32.F32.E4M3.E4M3 R176, gdesc[UR12], RZ, !UPT, gsb0 ;  /* 0x002000000cb079f3 */ /* 0x000fe2000c0008ff */
[----:B------:R-:W-:Y:S02]  /*5ef0*/  UIADD3 UR13, UR8, 0x200, URZ ;  /* 0x00000200080d7890 */ /* 0x000fe4000fffe03f */
[----:B------:R-:W-:Y:S01]  /*5f00*/  USEL UR12, URZ, 0x1, UP0 ;  /* 0x000000013f0c7887 */ /* 0x000fe20008000000 */
[----:B------:R-:W-:-:S05]  /*5f10*/  UMOV UR8, UR16 ;  /* 0x0000001000087c82 */ /* 0x000fca0008000000 */
[----:B------:R-:W-:Y:S01]  /*5f20*/  ISETP.NE.AND P0, PT, RZ, UR12, PT ;  /* 0x0000000cff007c0c */ /* 0x000fe2000bf05270 */
        /* <DEDUP_REMOVED lines=11> */
[----:B-1----:R-:W-:-:S06]  /*5fe0*/  WARPGROUP.ARRIVE ;  /* 0x00000000000079c5 */ /* 0x002fcc0000000000 */
[----:B------:R-:W-:Y:S03]  /*5ff0*/  QGMMA.64x16x32.F32.E4M3.E4M3 R24, gdesc[UR20], RZ, !UPT, gsb0 ;  /* 0x00200000141879f3 */ /* 0x000fe6000c0008ff */
[----:B------:R-:W-:Y:S02]  /*6000*/  WARPGROUP.DEPBAR.LE gsb0, 0x0 ;  /* 0x00008000000079c5 */ /* 0x000fe40000010000 */
[----:B------:R-:W-:Y:S04]  /*6010*/  STL.64 [R1+0x40], R24 ;  /* 0x0000401801007387 */ /* 0x000fe80000100a00 */
[----:B------:R-:W-:Y:S04]  /*6020*/  STL.64 [R1+0x48], R26 ;  /* 0x0000481a01007387 */ /* 0x000fe80000100a00 */
[----:B------:R-:W-:Y:S04]  /*6030*/  STL.64 [R1+0x50], R28 ;  /* 0x0000501c01007387 */ /* 0x000fe80000100a00 */
[----:B------:R1:W-:Y:S02]  /*6040*/  STL.64 [R1+0x58], R30 ;  /* 0x0000581e01007387 */ /* 0x0003e40000100a00 */
[----:B-1----:R-:W-:-:S06]  /*6050*/  WARPGROUP.ARRIVE ;  /* 0x00000000000079c5 */ /* 0x002fcc0000000000 */
[----:B------:R-:W-:Y:S03]  /*6060*/  QGMMA.64x16x32.F32.E4M3.E4M3 R24, gdesc[UR40], RZ, !UPT, gsb0 ;  /* 0x00200000281879f3 */ /* 0x000fe6000c0008ff */
[----:B------:R-:W-:Y:S02]  /*6070*/  WARPGROUP.DEPBAR.LE gsb0, 0x0 ;  /* 0x00008000000079c5 */ /* 0x000fe40000010000 */
[----:B------:R-:W-:Y:S04]  /*6080*/  STL.64 [R1+0xa0], R24 ;  /* 0x0000a01801007387 */ /* 0x000fe80000100a00 */
[----:B------:R-:W-:Y:S04]  /*6090*/  STL.64 [R1+0xa8], R26 ;  /* 0x0000a81a01007387 */ /* 0x000fe80000100a00 */
[----:B------:R-:W-:Y:S04]  /*60a0*/  STL.64 [R1+0xb0], R28 ;  /* 0x0000b01c01007387 */ /* 0x000fe80000100a00 */
[----:B------:R1:W-:Y:S04]  /*60b0*/  STL.64 [R1+0xb8], R30 ;  /* 0x0000b81e01007387 */ /* 0x0003e80000100a00 */
[----:B------:R-:W-:Y:S01]  /*60c0*/  STL [R1+0x264], RZ ;  /* 0x000264ff01007387 */ /* 0x000fe20000100800 */
[----:B-1----:R-:W-:-:S06]  /*60d0*/  WARPGROUP.ARRIVE ;  /* 0x00000000000079c5 */ /* 0x002fcc0000000000 */
[----:B------:R-:W-:Y:S01]  /*60e0*/  QGMMA.64x16x32.F32.E4M3.E4M3 R24, gdesc[UR44], RZ, !UPT, gsb0 ;  /* 0x002000002c1879f3 */ /* 0x000fe2000c0008ff */
[----:B------:R-:W-:Y:S01]  /*60f0*/  UMOV UR44, UR16 ;  /* 0x00000010002c7c82 */ /* 0x000fe20008000000 */
[----:B------:R-:W-:Y:S01]  /*6100*/  UMOV UR45, UR17 ;  /* 0x00000011002d7c82 */ /* 0x000fe20008000000 */
[----:B------:R-:W-:Y:S01]  /*6110*/  UMOV UR46, UR54 ;  /* 0x00000036002e7c82 */ /* 0x000fe20008000000 */
[----:B------:R-:W-:Y:S01]  /*6120*/  UMOV UR47, UR55 ;  /* 0x00000037002f7c82 */ /* 0x000fe20008000000 */
        /* <DEDUP_REMOVED lines=47> */
[----:B------:R-:W-:Y:S04]  /*6420*/  STL.64 [R1+0x220], R24 ;  /* 0x0002201801007387 */ /* 0x000fe80000100a00 */
[----:B------:R-:W-:Y:S04]  /*6430*/  STL.64 [R1+0x228], R26 ;  /* 0x0002281a01007387 */ /* 0x000fe80000100a00 */
[----:B------:R-:W-:Y:S04]  /*6440*/  STL.64 [R1+0x230], R28 ;  /* 0x0002301c01007387 */ /* 0x000fe80000100a00 */
[----:B------:R1:W-:Y:S02]  /*6450*/  STL.64 [R1+0x238], R30 ;  /* 0x0002381e01007387 */ /* 0x0003e40000100a00 */
        /* <DEDUP_REMOVED lines=50> */
[----:B------:R-:W-:Y:S01]  /*6780*/  WARPGROUP.ARRIVE ;  /* 0x00000000000079c5 */ /* 0x000fe20000000000 */
[----:B------:R-:W-:Y:S04]  /*6790*/  STL.64 [R1+0x20], R24 ;  /* 0x0000201801007387 */ /* 0x000fe80000100a00 */
[----:B------:R-:W-:Y:S01]  /*67a0*/  STL.64 [R1+0x28], R26 ;  /* 0x0000281a01007387 */ /* 0x000fe20000100a00 */
[----:B------:R-:W-:Y:S01]  /*67b0*/  QGMMA.64x16x32.F32.E4M3.E4M3 R216, gdesc[UR36], RZ, !UPT, gsb0 ;  /* 0x0020000024d879f3 */ /* 0x000fe2000c0008ff */
[----:B------:R-:W-:Y:S01]  /*67c0*/  UMOV UR36, UR8 ;  /* 0x0000000800247c82 */ /* 0x000fe20008000000 */
[----:B------:R-:W-:Y:S01]  /*67d0*/  UMOV UR37, UR9 ;  /* 0x0000000900257c82 */ /* 0x000fe20008000000 */
[----:B------:R-:W-:Y:S01]  /*67e0*/  UMOV UR38, UR46 ;  /* 0x0000002e00267c82 */ /* 0x000fe20008000000 */
[----:B------:R-:W-:Y:S01]  /*67f0*/  UMOV UR39, UR47 ;  /* 0x0000002f00277c82 */ /* 0x000fe20008000000 */
[----:B------:R-:W-:Y:S04]  /*6800*/  STL.64 [R1+0x30], R28 ;  /* 0x0000301c01007387 */ /* 0x000fe80000100a00 */
[----:B------:R1:W-:Y:S01]  /*6810*/  STL.64 [R1+0x38], R30 ;  /* 0x0000381e01007387 */ /* 0x0003e20000100a00 */
[----:B------:R-:W-:-:S02]  /*6820*/  WARPGROUP.DEPBAR.LE gsb0, 0x0 ;  /* 0x00008000000079c5 */ /* 0x000fc40000010000 */
[----:B------:R-:W-:-:S06]  /*6830*/  WARPGROUP.ARRIVE ;  /* 0x00000000000079c5 */ /* 0x000fcc0000000000 */
[----:B------:R-:W-:Y:S03]  /*6840*/  QGMMA.64x16x32.F32.E4M3.E4M3 R192, gdesc[UR8], RZ, !UPT, gsb0 ;  /* 0x0020000008c079f3 */ /* 0x000fe6000c0008ff */
        /* <DEDUP_REMOVED lines=19> */
[----:B-1----:R-:W-:-:S06]  /*6980*/  WARPGROUP.ARRIVE ;  /* 0x00000000000079c5 */ /* 0x002fcc0000000000 */
[----:B------:R-:W-:Y:S03]  /*6990*/  QGMMA.64x16x32.F32.E4M3.E4M3 R24, gdesc[UR16], RZ, !UPT, gsb0 ;  /* 0x00200000101879f3 */ /* 0x000fe6000c0008ff */
[----:B------:R-:W-:Y:S02]  /*69a0*/  WARPGROUP.DEPBAR.LE gsb0, 0x0 ;  /* 0x00008000000079c5 */ /* 0x000fe40000010000 */
[----:B------:R-:W-:Y:S05]  /*69b0*/  @!P0 BRA `(.L_x_19) ;  /* 0x0000003800608947 */ /* 0x000fea0003800000 */
[----:B------:R-:W2:Y:S04]  /*69c0*/  LDL R13, [R1+0x1e4] ;  /* 0x0001e400010d7983 */ /* 0x000ea80000100800 */
[----:B------:R-:W4:Y:S04]  /*69d0*/  LDL R18, [R1+0x240] ;  /* 0x0002400001127983 */ /* 0x000f280000100800 */
[----:B------:R-:W3:Y:S04]  /*69e0*/  LDL R19, [R1+0x244] ;  /* 0x0002440001137983 */ /* 0x000ee80000100800 */
[----:B------:R-:W2:Y:S04]  /*69f0*/  LDL R20, [R1+0x248] ;  /* 0x0002480001147983 */ /* 0x000ea80000100800 */
[----:B------:R-:W2:Y:S04]  /*6a00*/  LDL R21, [R1+0x24c] ;  /* 0x00024c0001157983 */ /* 0x000ea80000100800 */
[----:B------:R-:W2:Y:S04]  /*6a10*/  LDL R22, [R1+0x250] ;  /* 0x0002500001167983 */ /* 0x000ea80000100800 */
[----:B------:R-:W2:Y:S04]  /*6a20*/  LDL R23, [R1+0x254] ;  /* 0x0002540001177983 */ /* 0x000ea80000100800 */
[----:B------:R-:W2:Y:S04]  /*6a30*/  LDL R232, [R1+0x258] ;  /* 0x0002580001e87983 */ /* 0x000ea80000100800 */
[----:B------:R-:W2:Y:S04]  /*6a40*/  LDL R233, [R1+0x25c] ;  /* 0x00025c0001e97983 */ /* 0x000ea80000100800 */
[----:B------:R-:W2:Y:S04]  /*6a50*/  LDL R234, [R1+0x220] ;  /* 0x0002200001ea7983 */ /* 0x000ea80000100800 */
[----:B------:R-:W2:Y:S04]  /*6a60*/  LDL R235, [R1+0x224] ;  /* 0x0002240001eb7983 */ /* 0x000ea80000100800 */
[----:B------:R1:W-:Y:S04]  /*6a70*/  STL [R1+0x87c], R47 ;  /* 0x00087c2f01007387 */ /* 0x0003e80000100800 */
[----:B-1----:R-:W2:Y:S04]  /*6a80*/  LDL R47, [R1+0x1e0] ;  /* 0x0001e000012f7983 */ /* 0x002ea80000100800 */
        /* <DEDUP_REMOVED lines=21> */
[----:B-1----:R-:W0:Y:S04]  /*6be0*/  LDL R26, [R1+0x234] ;  /* 0x00023400011a7983 */ /* 0x002e280000100800 */
[----:B------:R1:W-:Y:S04]  /*6bf0*/  STL [R1+0x84c], R27 ;  /* 0x00084c1b01007387 */ /* 0x0003e80000100800 */
[----:B-1----:R-:W2:Y:S04]  /*6c00*/  LDL R27, [R1+0x230] ;  /* 0x00023000011b7983 */ /* 0x002ea80000100800 */
[----:B------:R1:W-:Y:S04]  /*6c10*/  STL [R1+0x848], R28 ;  /* 0x0008481c01007387 */ /* 0x0003e80000100800 */
[----:B-1----:R-:W2:Y:S04]  /*6c20*/  LDL R28, [R1+0x22c] ;  /* 0x00022c00011c7983 */ /* 0x002ea80000100800 */
[----:B------:R1:W-:Y:S04]  /*6c30*/  STL [R1+0x844], R29 ;  /* 0x0008441d01007387 */ /* 0x0003e80000100800 */
[----:B-1----:R-:W2:Y:S04]  /*6c40*/  LDL R29, [R1+0x228] ;  /* 0x00022800011d7983 */ /* 0x002ea80000100800 */
[----:B------:R-:W-:Y:S04]  /*6c50*/  STL [R1+0x840], R30 ;  /* 0x0008401e01007387 */ /* 0x000fe80000100800 */
        /* <DEDUP_REMOVED lines=11> */
[----:B------:R-:W-:Y:S01]  /*6d10*/  STL [R1+0x810], R3 ;  /* 0x0008100301007387 */ /* 0x000fe20000100800 */
[----:B------:R-:W-:-:S01]  /*6d20*/  FADD R17, RZ, R17 ;  /* 0x00000011ff117221 */ /* 0x000fc20000000000 */
[----:B------:R-:W-:Y:S01]  /*6d30*/  FADD R16, RZ, R16 ;  /* 0x00000010ff107221 */ /* 0x000fe20000000000 */
[----:B------:R-:W-:Y:S01]  /*6d40*/  UMOV UR8, URZ ;  /* 0x0000003f00087c82 */ /* 0x000fe20008000000 */
[----:B------:R1:W-:Y:S01]  /*6d50*/  STL [R1+0x80c], R2 ;  /* 0x00080c0201007387 */ /* 0x0003e20000100800 */
[----:B----4-:R-:W-:-:S01]  /*6d60*/  FADD R18, RZ, R18 ;  /* 0x00000012ff127221 */ /* 0x010fc20000000000 */
[----:B---3--:R-:W-:-:S02]  /*6d70*/  FADD R19, RZ, R19 ;  /* 0x00000013ff137221 */ /* 0x008fc40000000000 */
[----:B------:R0:W-:Y:S01]  /*6d80*/  STL [R1+0x808], R0 ;  /* 0x0008080001007387 */ /* 0x0001e20000100800 */
[----:B--2---:R-:W-:-:S01]  /*6d90*/  FADD R20, RZ, R20 ;  /* 0x00000014ff147221 */ /* 0x004fc20000000000 */
[----:B------:R-:W-:Y:S01]  /*6da0*/  FADD R21, RZ, R21 ;  /* 0x00000015ff157221 */ /* 0x000fe20000000000 */
[----:B------:R-:W-:-:S01]  /*6db0*/  FADD R22, RZ, R22 ;  /* 0x00000016ff167221 */ /* 0x000fc20000000000 */
[----:B------:R-:W-:Y:S01]  /*6dc0*/  FADD R23, RZ, R23 ;  /* 0x00000017ff177221 */ /* 0x000fe20000000000 */
[----:B------:R-:W-:-:S01]  /*6dd0*/  FADD R232, RZ, R232 ;  /* 0x000000e8ffe87221 */ /* 0x000fc20000000000 */
[----:B------:R-:W-:Y:S01]  /*6de0*/  FADD R233, RZ, R233 ;  /* 0x000000e9ffe97221 */ /* 0x000fe20000000000 */
[----:B------:R-:W-:-:S01]  /*6df0*/  FADD R234, RZ, R234 ;  /* 0x000000eaffea7221 */ /* 0x000fc20000000000 */
[----:B------:R-:W-:Y:S01]  /*6e00*/  FADD R235, RZ, R235 ;  /* 0x000000ebffeb7221 */ /* 0x000fe20000000000 */
[----:B-1----:R-:W-:-:S01]  /*6e10*/  FADD R2, RZ, R25 ;  /* 0x00000019ff027221 */ /* 0x002fc20000000000 */
[----:B0-----:R-:W-:Y:S01]  /*6e20*/  FADD R0, RZ, R26 ;  /* 0x0000001aff007221 */ /* 0x001fe20000000000 */
[----:B------:R-:W-:-:S05]  /*6e30*/  FADD R3, RZ, R27 ;  /* 0x0000001bff037221 */ /* 0x000fca0000000000 */
[----:B------:R0:W-:Y:S04]  /*6e40*/  STL [R1+0x260], R3 ;  /* 0x0002600301007387 */ /* 0x0001e80000100800 */
[----:B------:R1:W-:Y:S04]  /*6e50*/  STL [R1+0x264], R0 ;  /* 0x0002640001007387 */ /* 0x0003e80000100800 */
[----:B------:R2:W-:Y:S01]  /*6e60*/  STL [R1+0x268], R2 ;  /* 0x0002680201007387 */ /* 0x0005e20000100800 */
[----:B------:R-:W-:-:S01]  /*6e70*/  FADD R237, RZ, R28 ;  /* 0x0000001cffed7221 */ /* 0x000fc20000000000 */
[----:B0-----:R-:W-:Y:S01]  /*6e80*/  FADD R3, RZ, R24 ;  /* 0x00000018ff037221 */ /* 0x001fe20000000000 */
[----:B-1----:R-:W-:-:S04]  /*6e90*/  FADD R0, RZ, R39 ;  /* 0x00000027ff007221 */ /* 0x002fc80000000000 */
[----:B------:R0:W-:Y:S01]  /*6ea0*/  STL [R1+0x26c], R3 ;  /* 0x00026c0301007387 */ /* 0x0001e20000100800 */
[----:B--2---:R-:W-:-:S03]  /*6eb0*/  FADD R2, RZ, R38 ;  /* 0x00000026ff027221 */ /* 0x004fc60000000000 */
        /* <DEDUP_REMOVED lines=9> */
[----:B0-----:R-:W-:-:S01]  /*6f50*/  FADD R3, RZ, R34 ;  /* 0x00000022ff037221 */ /* 0x001fc20000000000 */
[----:B-1----:R-:W-:-:S04]  /*6f60*/  FADD R0, RZ, R33 ;  /* 0x00000021ff007221 */ /* 0x002fc80000000000 */
[----:B------:R0:W-:Y:S01]  /*6f70*/  STL [R1+0x284], R3 ;  /* 0x0002840301007387 */ /* 0x0001e20000100800 */
[----:B--2---:R-:W-:-:S03]  /*6f80*/  FADD R2, RZ, R32 ;  /* 0x00000020ff027221 */ /* 0x004fc60000000000 */
[----:B------:R1:W-:Y:S04]  /*6f90*/  STL [R1+0x288], R0 ;  /* 0x0002880001007387 */ /* 0x0003e80000100800 */
[----:B------:R2:W-:Y:S01]  /*6fa0*/  STL [R1+0x28c], R2 ;  /* 0x00028c0201007387 */ /* 0x0005e20000100800 */
[----:B0-----:R-:W-:-:S01]  /*6fb0*/  FADD R3, RZ, R47 ;  /* 0x0000002fff037221 */ /* 0x001fc20000000000 */
[----:B-1----:R-:W-:Y:S02]  /*6fc0*/  IMAD.MOV.U32 R0, RZ, RZ, R13 ;  /* 0x000000ffff007224 */ /* 0x002fe400078e000d */
[----:B--2---:R-:W2:Y:S04]  /*6fd0*/  LDL R2, [R1+0x1e8] ;  /* 0x0001e80001027983 */ /* 0x004ea80000100800 */
[----:B------:R0:W-:Y:S04]  /*6fe0*/  STL [R1+0x290], R3 ;  /* 0x0002900301007387 */ /* 0x0001e80000100800 */
[----:B------:R-:W3:Y:S04]  /*6ff0*/  LDL R4, [R1+0x1f0] ;  /* 0x0001f00001047983 */ /* 0x000ee80000100800 */
[----:B------:R-:W4:Y:S04]  /*7000*/  LDL R5, [R1+0x1f4] ;  /* 0x0001f40001057983 */ /* 0x000f280000100800 */
[----:B0-----:R-:W3:Y:S04]  /*7010*/  LDL R3, [R1+0x1ec] ;  /* 0x0001ec0001037983 */ /* 0x001ee80000100800 */
[----:B------:R-:W4:Y:S04]  /*7020*/  LDL R6, [R1+0x1f8] ;  /* 0x0001f80001067983 */ /* 0x000f280000100800 */
        /* <DEDUP_REMOVED lines=24> */
[----:B------:R-:W4:Y:S01]  /*71b0*/  LDL R13, [R1+0x19c] ;  /* 0x00019c00010d7983 */ /* 0x000f220000100800 */
[----:B------:R-:W-:-:S05]  /*71c0*/  FADD R0, RZ, R0 ;  /* 0x00000000ff007221 */ /* 0x000fca0000000000 */
[----:B------:R2:W-:Y:S02]  /*71d0*/  STL [R1+0x294], R0 ;  /* 0x0002940001007387 */ /* 0x0005e40000100800 */
[----:B--2---:R-:W-:-:S05]  /*71e0*/  FADD R0, RZ, R2 ;  /* 0x00000002ff007221 */ /* 0x004fca0000000000 */
[----:B------:R4:W-:Y:S01]  /*71f0*/  STL [R1+0x298], R0 ;  /* 0x0002980001007387 */ /* 0x0009e20000100800 */
[----:B---3--:R-:W-:-:S01]  /*7200*/  FADD R2, RZ, R3 ;  /* 0x00000003ff027221 */ /* 0x008fc20000000000 */
[----:B------:R-:W-:Y:S01]  /*7210*/  FADD R3, RZ, R4 ;  /* 0x00000004ff037221 */ /* 0x000fe20000000000 */
[----:B----4-:R-:W-:-:S03]  /*7220*/  FADD R0, RZ, R5 ;  /* 0x00000005ff007221 */ /* 0x010fc60000000000 */
[----:B------:R0:W-:Y:S04]  /*7230*/  STL [R1+0x29c], R2 ;  /* 0x00029c0201007387 */ /* 0x0001e80000100800 */
        /* <DEDUP_REMOVED lines=51> */
[----:B-1----:R-:W-:Y:S02]  /*7570*/  FADD R3, RZ, R13 ;  /* 0x0000000dff037221 */ /* 0x002fe40000000000 */
[----:B--2---:R-:W2:Y:S04]  /*7580*/  LDL R0, [R1+0x160] ;  /* 0x0001600001007983 */ /* 0x004ea80000100800 */
[----:B------:R0:W-:Y:S04]  /*7590*/  STL [R1+0x308], R2 ;  /* 0x0003080201007387 */ /* 0x0001e80000100800 */
[----:B0-----:R-:W3:Y:S04]  /*75a0*/  LDL R2, [R1+0x164] ;  /* 0x0001640001027983 */ /* 0x001ee80000100800 */
[----:B------:R0:W-:Y:S04]  /*75b0*/  STL [R1+0x30c], R3 ;  /* 0x00030c0301007387 */ /* 0x0001e80000100800 */
[----:B------:R-:W4:Y:S04]  /*75c0*/  LDL R4, [R1+0x16c] ;  /* 0x00016c0001047983 */ /* 0x000f280000100800 */
[----:B------:R-:W4:Y:S04]  /*75d0*/  LDL R5, [R1+0x170] ;  /* 0x0001700001057983 */ /* 0x000f280000100800 */
[----:B0-----:R-:W4:Y:S04]  /*75e0*/  LDL R3, [R1+0x168] ;  /* 0x0001680001037983 */ /* 0x001f280000100800 */
        /* <DEDUP_REMOVED lines=26> */
[----:B--2---:R-:W-:-:S05]  /*7790*/  FADD R0, RZ, R0 ;  /* 0x00000000ff007221 */ /* 0x004fca0000000000 */
[----:B------:R3:W-:Y:S02]  /*77a0*/  STL [R1+0x310], R0 ;  /* 0x0003100001007387 */ /* 0x0007e40000100800 */
[----:B---3--:R-:W-:-:S05]  /*77b0*/  FADD R0, RZ, R2 ;  /* 0x00000002ff007221 */ /* 0x008fca0000000000 */
[----:B------:R0:W-:Y:S01]  /*77c0*/  STL [R1+0x314], R0 ;  /* 0x0003140001007387 */ /* 0x0001e20000100800 */
[----:B----4-:R-:W-:-:S01]  /*77d0*/  FADD R2, RZ, R3 ;  /* 0x00000003ff027221 */ /* 0x010fc20000000000 */
[----:B------:R-:W-:Y:S01]  /*77e0*/  FADD R3, RZ, R4 ;  /* 0x00000004ff037221 */ /* 0x000fe20000000000 */
[----:B0-----:R-:W-:-:S03]  /*77f0*/  FADD R0, RZ, R5 ;  /* 0x00000005ff007221 */ /* 0x001fc60000000000 */
        /* <DEDUP_REMOVED lines=91> */
[----:B0-----:R-:W-:Y:S01]  /*7db0*/  FADD R0, RZ, R4 ;  /* 0x00000004ff007221 */ /* 0x001fe20000000000 */
[----:B------:R-:W-:-:S03]  /*7dc0*/  FADD R3, RZ, R5 ;  /* 0x00000005ff037221 */ /* 0x000fc60000000000 */
[----:B------:R0:W-:Y:S04]  /*7dd0*/  STL [R1+0x394], R2 ;  /* 0x0003940201007387 */ /* 0x0001e80000100800 */
[----:B------:R1:W-:Y:S01]  /*7de0*/  STL [R1+0x398], R0 ;  /* 0x0003980001007387 */ /* 0x0003e20000100800 */
[----:B0-----:R-:W-:-:S03]  /*7df0*/  FADD R2, RZ, R6 ;  /* 0x00000006ff027221 */ /* 0x001fc60000000000 */
[----:B------:R0:W-:Y:S01]  /*7e00*/  STL [R1+0x39c], R3 ;  /* 0x00039c0301007387 */ /* 0x0001e20000100800 */
[----:B-1----:R-:W-:-:S03]  /*7e10*/  FADD R0, RZ, R7 ;  /* 0x00000007ff007221 */ /* 0x002fc60000000000 */
        /* <DEDUP_REMOVED lines=48> */
[----:B------:R-:W2:Y:S04]  /*8120*/  LDL R47, [R1+0x98] ;  /* 0x00009800012f7983 */ /* 0x000ea80000100800 */
[----:B------:R1:W-:Y:S04]  /*8130*/  STL [R1+0x400], R2 ;  /* 0x0004000201007387 */ /* 0x0003e80000100800 */
[----:B------:R-:W3:Y:S04]  /*8140*/  LDL R32, [R1+0x9c] ;  /* 0x00009c0001207983 */ /* 0x000ee80000100800 */
[----:B------:R4:W-:Y:S04]  /*8150*/  STL [R1+0x404], R0 ;  /* 0x0004040001007387 */ /* 0x0009e80000100800 */
[----:B------:R-:W3:Y:S04]  /*8160*/  LDL R33, [R1+0x60] ;  /* 0x0000600001217983 */ /* 0x000ee80000100800 */
        /* <DEDUP_REMOVED lines=23> */
[----:B------:R-:W3:Y:S04]  /*82e0*/  LDL R4, [R1] ;  /* 0x0000000001047983 */ /* 0x000ee80000100800 */
[----:B0-----:R-:W3:Y:S04]  /*82f0*/  LDL R3, [R1+0x4] ;  /* 0x0000040001037983 */ /* 0x001ee80000100800 */
[----:B-1----:R-:W3:Y:S04]  /*8300*/  LDL R2, [R1+0x8] ;  /* 0x0000080001027983 */ /* 0x002ee80000100800 */
[----:B----4-:R-:W4:Y:S04]  /*8310*/  LDL R0, [R1+0xc] ;  /* 0x00000c0001007983 */ /* 0x010f280000100800 */
[----:B------:R-:W4:Y:S01]  /*8320*/  LDL R13, [R1+0x10] ;  /* 0x00001000010d7983 */ /* 0x000f220000100800 */
[----:B--2---:R-:W-:-:S05]  /*8330*/  FADD R47, RZ, R47 ;  /* 0x0000002fff2f7221 */ /* 0x004fca0000000000 */
[----:B------:R0:W-:Y:S01]  /*8340*/  STL [R1+0x408], R47 ;  /* 0x0004082f01007387 */ /* 0x0001e20000100800 */
[----:B---3--:R-:W-:-:S03]  /*8350*/  FADD R32, RZ, R32 ;  /* 0x00000020ff207221 */ /* 0x008fc60000000000 */
[----:B0-----:R-:W2:Y:S01]  /*8360*/  LDL.LU R47, [R1+0x87c] ;  /* 0x00087c00012f7983 */ /* 0x001ea20000300800 */
[----:B------:R-:W-:-:S03]  /*8370*/  FADD R33, RZ, R33 ;  /* 0x00000021ff217221 */ /* 0x000fc60000000000 */
[----:B------:R0:W-:Y:S01]  /*8380*/  STL [R1+0x40c], R32 ;  /* 0x00040c2001007387 */ /* 0x0001e20000100800 */
[----:B------:R-:W-:-:S01]  /*8390*/  FADD R34, RZ, R34 ;  /* 0x00000022ff227221 */ /* 0x000fc20000000000 */
[----:B------:R-:W-:Y:S02]  /*83a0*/  FADD R35, RZ, R35 ;  /* 0x00000023ff237221 */ /* 0x000fe40000000000 */
[----:B0-----:R-:W3:Y:S01]  /*83b0*/  LDL.LU R32, [R1+0x878] ;  /* 0x0008780001207983 */ /* 0x001ee20000300800 */
[----:B------:R-:W-:-:S03]  /*83c0*/  FADD R36, RZ, R36 ;  /* 0x00000024ff247221 */ /* 0x000fc60000000000 */
[----:B------:R0:W-:Y:S01]  /*83d0*/  STL [R1+0x410], R33 ;  /* 0x0004102101007387 */ /* 0x0001e20000100800 */
[----:B------:R-:W-:-:S01]  /*83e0*/  FADD R37, RZ, R37 ;  /* 0x00000025ff257221 */ /* 0x000fc20000000000 */
[----:B------:R-:W-:Y:S02]  /*83f0*/  FADD R38, RZ, R38 ;  /* 0x00000026ff267221 */ /* 0x000fe40000000000 */
[----:B0-----:R-:W3:Y:S04]  /*8400*/  LDL.LU R33, [R1+0x874] ;  /* 0x0008740001217983 */ /* 0x001ee80000300800 */
[----:B------:R0:W-:Y:S01]  /*8410*/  STL [R1+0x414], R34 ;  /* 0x0004142201007387 */ /* 0x0001e20000100800 */
[----:B------:R-:W-:-:S01]  /*8420*/  FADD R39, RZ, R39 ;  /* 0x00000027ff277221 */ /* 0x000fc20000000000 */
[----:B------:R-:W-:-:S02]  /*8430*/  FADD R24, RZ, R24 ;  /* 0x00000018ff187221 */ /* 0x000fc40000000000 */
[----:B0-----:R-:W3:Y:S04]  /*8440*/  LDL.LU R34, [R1+0x870] ;  /* 0x0008700001227983 */ /* 0x001ee80000300800 */
[----:B------:R0:W-:Y:S01]  /*8450*/  STL [R1+0x418], R35 ;  /* 0x0004182301007387 */ /* 0x0001e20000100800 */
[----:B------:R-:W-:-:S01]  /*8460*/  FADD R25, RZ, R25 ;  /* 0x00000019ff197221 */ /* 0x000fc20000000000 */
[----:B------:R-:W-:Y:S02]  /*8470*/  FADD R26, RZ, R26 ;  /* 0x0000001aff1a7221 */ /* 0x000fe40000000000 */
[----:B0-----:R-:W3:Y:S04]  /*8480*/  LDL.LU R35, [R1+0x86c] ;  /* 0x00086c0001237983 */ /* 0x001ee80000300800 */
[----:B------:R0:W-:Y:S01]  /*8490*/  STL [R1+0x41c], R36 ;  /* 0x00041c2401007387 */ /* 0x0001e20000100800 */
[----:B------:R-:W-:-:S03]  /*84a0*/  FADD R27, RZ, R27 ;  /* 0x0000001bff1b7221 */ /* 0x000fc60000000000 */
        /* <DEDUP_REMOVED lines=36> */
[----:B0-----:R1:W5:Y:S04]  /*86f0*/  LDL.LU R15, [R1+0x838] ;  /* 0x00083800010f7983 */ /* 0x0013680000300800 */
        /* <DEDUP_REMOVED lines=13> */
[----:B----4-:R-:W-:-:S03]  /*87d0*/  FADD R0, RZ, R0 ;  /* 0x00000000ff007221 */ /* 0x010fc60000000000 */
[----:B0-----:R1:W5:Y:S04]  /*87e0*/  LDL.LU R8, [R1+0x824] ;  /* 0x0008240001087983 */ /* 0x0013680000300800 */
[----:B------:R0:W-:Y:S01]  /*87f0*/  STL [R1+0x464], R7 ;  /* 0x0004640701007387 */ /* 0x0001e20000100800 */
[----:B------:R-:W-:-:S03]  /*8800*/  FADD R13, RZ, R13 ;  /* 0x0000000dff0d7221 */ /* 0x000fc60000000000 */
[----:B0-----:R1:W5:Y:S04]  /*8810*/  LDL.LU R7, [R1+0x820] ;  /* 0x0008200001077983 */ /* 0x0013680000300800 */
[----:B------:R0:W-:Y:S04]  /*8820*/  STL [R1+0x468], R6 ;  /* 0x0004680601007387 */ /* 0x0001e80000100800 */
        /* <DEDUP_REMOVED lines=12> */
[----:B------:R-:W-:Y:S01]  /*88f0*/  STL [R1+0x484], R17 ;  /* 0x0004841101007387 */ /* 0x000fe20000100800 */
[----:B0-----:R-:W-:-:S01]  /*8900*/  FADD R13, RZ, R14 ;  /* 0x0000000eff0d7221 */ /* 0x001fc20000000000 */
[----:B------:R-:W-:-:S02]  /*8910*/  FADD R14, RZ, R224 ;  /* 0x000000e0ff0e7221 */ /* 0x000fc40000000000 */
[----:B------:R0:W-:Y:S04]  /*8920*/  STL [R1+0x488], R16 ;  /* 0x0004881001007387 */ /* 0x0001e80000100800 */
[----:B------:R4:W-:Y:S04]  /*8930*/  STL [R1+0x48c], R13 ;  /* 0x00048c0d01007387 */ /* 0x0009e80000100800 */
[----:B------:R2:W-:Y:S01]  /*8940*/  STL [R1+0x490], R14 ;  /* 0x0004900e01007387 */ /* 0x0005e20000100800 */
[----:B0-----:R-:W-:-:S01]  /*8950*/  FADD R16, RZ, R225 ;  /* 0x000000e1ff107221 */ /* 0x001fc20000000000 */
[----:B----4-:R-:W-:-:S04]  /*8960*/  FADD R13, RZ, R226 ;  /* 0x000000e2ff0d7221 */ /* 0x010fc80000000000 */
[----:B------:R0:W-:Y:S01]  /*8970*/  STL [R1+0x494], R16 ;  /* 0x0004941001007387 */ /* 0x0001e20000100800 */
[----:B--2---:R-:W-:-:S03]  /*8980*/  FADD R14, RZ, R227 ;  /* 0x000000e3ff0e7221 */ /* 0x004fc60000000000 */
[----:B------:R2:W-:Y:S04]  /*8990*/  STL [R1+0x498], R13 ;  /* 0x0004980d01007387 */ /* 0x0005e80000100800 */
[----:B------:R4:W-:Y:S01]  /*89a0*/  STL [R1+0x49c], R14 ;  /* 0x00049c0e01007387 */ /* 0x0009e20000100800 */
[----:B0-----:R-:W-:-:S01]  /*89b0*/  FADD R16, RZ, R228 ;  /* 0x000000e4ff107221 */ /* 0x001fc20000000000 */
[----:B--2---:R-:W-:-:S04]  /*89c0*/  FADD R13, RZ, R229 ;  /* 0x000000e5ff0d7221 */ /* 0x004fc80000000000 */
[----:B------:R0:W-:Y:S01]  /*89d0*/  STL [R1+0x4a0], R16 ;  /* 0x0004a01001007387 */ /* 0x0001e20000100800 */
[----:B----4-:R-:W-:-:S03]  /*89e0*/  FADD R14, RZ, R230 ;  /* 0x000000e6ff0e7221 */ /* 0x010fc60000000000 */
        /* <DEDUP_REMOVED lines=371> */
[----:B---3--:R-:W-:-:S03]  /*a120*/  FADD R14, RZ, R32 ;  /* 0x00000020ff0e7221 */ /* 0x008fc60000000000 */
        /* <DEDUP_REMOVED lines=28> */
[----:B------:R-:W-:Y:S01]  /*a2f0*/  STL [R1+0x7c4], R16 ;  /* 0x0007c41001007387 */ /* 0x000fe20000100800 */
[----:B---3--:R-:W-:-:S03]  /*a300*/  FADD R14, RZ, R31 ;  /* 0x0000001fff0e7221 */ /* 0x008fc60000000000 */
[----:B------:R0:W-:Y:S04]  /*a310*/  STL [R1+0x7c8], R13 ;  /* 0x0007c80d01007387 */ /* 0x0001e80000100800 */
[----:B------:R1:W-:Y:S01]  /*a320*/  STL [R1+0x7cc], R14 ;  /* 0x0007cc0e01007387 */ /* 0x0003e20000100800 */
[----:B0-----:R-:W-:-:S07]  /*a330*/  IMAD.U32 R13, RZ, RZ, UR8 ;  /* 0x00000008ff0d7e24 */ /* 0x001fce000f8e00ff */
.L_x_19:
[----:B-1----:R-:W2:Y:S01]  /*a340*/  LDL R14, [R1+0x800] ;  /* 0x00080000010e7983 */ /* 0x002ea20000100800 */
[----:B-----5:R-:W-:-:S13]  /*a350*/  R2UR UR8, R15 ;  /* 0x000000000f0872ca */ /* 0x020fda00000e0000 */
[----:B------:R-:W-:-:S04]  /*a360*/  UIADD3 UR60, UR8, 0x1, URZ ;  /* 0x00000001083c7890 */ /* 0x000fc8000fffe03f */
[----:B------:R-:W-:-:S04]  /*a370*/  UISETP.NE.AND UP0, UPT, UR60, 0xb, UPT ;  /* 0x0000000b3c00788c */ /* 0x000fc8000bf05270 */
[----:B------:R-:W-:Y:S02]  /*a380*/  USEL UR8, URZ, 0x1, UP0 ;  /* 0x000000013f087887 */ /* 0x000fe40008000000 */
[----:B------:R-:W-:Y:S01]  /*a390*/  USEL UR60, UR60, URZ, UP0 ;  /* 0x0000003f3c3c7287 */ /* 0x000fe20008000000 */
[----:B--2---:R-:W-:-:S13]  /*a3a0*/  R2UR UR9, R14 ;  /* 0x000000000e0972ca */ /* 0x004fda00000e0000 */
[----:B------:R-:W-:-:S06]  /*a3b0*/  ULOP3.LUT UR8, UR9, UR8, URZ, 0x3c, !UPT ;  /* 0x0000000809087292 */ /* 0x000fcc000f8e3c3f */
[----:B------:R-:W-:Y:S01]  /*a3c0*/  IMAD.U32 R14, RZ, RZ, UR8 ;  /* 0x00000008ff0e7e24 */ /* 0x000fe2000f8e00ff */
[----:B------:R-:W-:-:S06]  /*a3d0*/  UMOV UR8, 0x1 ;  /* 0x0000000100087882 */ /* 0x000fcc0000000000 */
.L_x_14:
[----:B------:R-:W2:Y:S02]  /*a3e0*/  LDL R15, [R1+0x804] ;  /* 0x00080400010f7983 */ /* 0x000ea40000100800 */
[----:B--2---:R-:W-:-:S13]  /*a3f0*/  R2UR UR10, R15 ;  /* 0x000000000f0a72ca */ /* 0x004fda00000e0000 */
[----:B------:R-:W-:-:S04]  /*a400*/  UISETP.LT.AND UP0, UPT, UR10, 0x1, UPT ;  /* 0x000000010a00788c */ /* 0x000fc8000bf01270 */
[----:B------:R-:W-:-:S04]  /*a410*/  USEL UR9, UR10, 0x1, UP0 ;  /* 0x000000010a097887 */ /* 0x000fc80008000000 */
[----:B------:R-:W-:-:S04]  /*a420*/  UIADD3 UR9, UR10, -UR9, URZ ;  /* 0x800000090a097290 */ /* 0x000fc8000fffe03f */
[----:B------:R-:W-:-:S06]  /*a430*/  UISETP.GE.AND UP0, UPT, UR9, 0x1, UPT ;  /* 0x000000010900788c */ /* 0x000fcc000bf06270 */
[----:B------:R-:W-:-:S13]  /*a440*/  PLOP3.LUT P0, PT, PT, PT, UP0, 0x80, 0x0 ;  /* 0x000000000000781c */ /* 0x000fda0003f0f008 */
[----:B------:R-:W-:Y:S05]  /*a450*/  @!P0 BRA `(.L_x_20) ;  /* 0x0000007000fc8947 */ /* 0x000fea0003800000 */
[----:B------:R-:W2:Y:S02]  /*a460*/  LDL R15, [R1+0x7e0] ;  /* 0x0007e000010f7983 */ /* 0x000ea40000100800 */
[----:B--2---:R-:W-:Y:S01]  /*a470*/  R2UR UR10, R15 ;  /* 0x000000000f0a72ca */ /* 0x004fe200000e0000 */
[----:B------:R-:W-:-:S12]  /*a480*/  IMAD.U32 R15, RZ, RZ, UR9 ;  /* 0x00000009ff0f7e24 */ /* 0x000fd8000f8e00ff */
[----:B------:R-:W-:-:S07]  /*a490*/  IMAD.U32 R16, RZ, RZ, UR10 ;  /* 0x0000000aff107e24 */ /* 0x000fce000f8e00ff */
.L_x_28:
[----:B------:R-:W2:Y:S02]  /*a4a0*/  LDL R17, [R1+0x7f0] ;  /* 0x0007f00001117983 */ /* 0x000ea40000100800 */
[----:B--2---:R-:W-:-:S13]  /*a4b0*/  R2UR UR9, R17 ;  /* 0x00000000110972ca */ /* 0x004fda00000e0000 */
[----:B------:R-:W-:-:S06]  /*a4c0*/  UISETP.NE.AND UP0, UPT, UR9, 0x3, UPT ;  /* 0x000000030900788c */ /* 0x000fcc000bf05270 */
[----:B------:R-:W-:-:S13]  /*a4d0*/  PLOP3.LUT P1, PT, PT, PT, UP0, 0x80, 0x0 ;  /* 0x000000000000781c */ /* 0x000fda0003f2f008 */
[----:B------:R-:W-:Y:S05]  /*a4e0*/  @!P1 BRA `(.L_x_21) ;  /* 0x0000000000049947 */ /* 0x000fea0003800000 */
[----:B------:R-:W-:Y:S01]  /*a4f0*/  BPT.TRAP 0x1 ;  /* 0x000000040000795c */ /* 0x000fe20000300000 */
.L_x_21:
[----:B------:R-:W1:Y:S01]  /*a500*/  S2UR UR9, SR_CgaCtaId ;  /* 0x00000000000979c3 */ /* 0x000e620000008800 */
[----:B------:R-:W-:Y:S01]  /*a510*/  UMOV UR61, 0x400 ;  /* 0x00000400003d7882 */ /* 0x000fe20000000000 */
[----:B------:R-:W-:Y:S01]  /*a520*/  SHF.L.U32 R17, R14, 0x1f, RZ ;  /* 0x0000001f0e117819 */ /* 0x000fe200000006ff */
[----:B-1----:R-:W-:-:S04]  /*a530*/  ULEA UR61, UR9, UR61, 0x18 ;  /* 0x0000003d093d7291 */ /* 0x002fc8000f8ec03f */
[----:B------:R-:W-:-:S09]  /*a540*/  ULEA UR9, UR60, UR61, 0x3 ;  /* 0x0000003d3c097291 */ /* 0x000fd2000f8e183f */
[----:B------:R1:W2:Y:S01]  /*a550*/  SYNCS.PHASECHK.TRANS64.TRYWAIT P0, [UR9], R17 ;  /* 0x00000011ff0075a7 */ /* 0x0002a20008000149 */
[----:B------:R-:W-:Y:S05]  /*a560*/  @!P1 BRA `(.L_x_22) ;  /* 0x0000000000049947 */ /* 0x000fea0003800000 */
[----:B------:R-:W-:Y:S01]  /*a570*/  BPT.TRAP 0x1 ;  /* 0x000000040000795c */ /* 0x000fe20000300000 */
.L_x_22:
[----:B--2---:R-:W-:Y:S05]  /*a580*/  @P0 BRA `(.L_x_23) ;  /* 0x0000000000080947 */ /* 0x004fea0003800000 */
[----:B------:R-:W2:Y:S02]  /*a590*/  SYNCS.PHASECHK.TRANS64.TRYWAIT P0, [UR9], R17 ;  /* 0x00000011ff0075a7 */ /* 0x000ea40008000149 */
[----:B--2---:R-:W-:Y:S05]  /*a5a0*/  @!P0 BRA `(.L_x_24) ;  /* 0x0000036000b48947 */ /* 0x004fea0003800000 */
.L_x_23:
[----:B-1----:R-:W2:Y:S04]  /*a5b0*/  LDL R17, [R1+0x7dc] ;  /* 0x0007dc0001117983 */ /* 0x002ea80000100800 */
[----:B------:R-:W-:Y:S04]  /*a5c0*/  STL.64 [R1+0x8e0], R174 ;  /* 0x0008e0ae01007387 */ /* 0x000fe80000100a00 */
        /* <DEDUP_REMOVED lines=26> */
[----:B------:R1:W-:Y:S04]  /*a770*/  STL.64 [R1+0x808], R24 ;  /* 0x0008081801007387 */ /* 0x0003e80000100a00 */
[----:B-1----:R-:W4:Y:S04]  /*a780*/  LDL.LU.64 R24, [R1+0x240] ;  /* 0x0002400001187983 */ /* 0x002f280000300a00 */
[----:B------:R-:W4:Y:S04]  /*a790*/  LDL.LU.64 R26, [R1+0x248] ;  /* 0x00024800011a7983 */ /* 0x000f280000300a00 */
[----:B------:R-:W4:Y:S04]  /*a7a0*/  LDL.LU.64 R28, [R1+0x250] ;  /* 0x00025000011c7983 */ /* 0x000f280000300a00 */
[----:B------:R-:W4:Y:S01]  /*a7b0*/  LDL.LU.64 R30, [R1+0x258] ;  /* 0x00025800011e7983 */ /* 0x000f220000300a00 */
[----:B------:R-:W-:-:S02]  /*a7c0*/  UIADD3 UR9, UR61, 0x21180, URZ ;  /* 0x000211803d097890 */ /* 0x000fc4000fffe03f */
[----:B------:R-:W-:Y:S01]  /*a7d0*/  UISETP.NE.AND UP0, UPT, UR12, URZ, UPT ;  /* 0x0000003f0c00728c */ /* 0x000fe2000bf05270 */
[----:B------:R-:W3:Y:S01]  /*a7e0*/  LDL.LU.64 R168, [R1+0x1e0] ;  /* 0x0001e00001a87983 */ /* 0x000ee20000300a00 */
[----:B------:R-:W-:Y:S02]  /*a7f0*/  USHF.R.U32.HI UR9, URZ, 0x4, UR9 ;  /* 0x000000043f097899 */ /* 0x000fe40008011609 */
[----:B------:R-:W-:Y:S01]  /*a800*/  USEL UR8, UR8, URZ, !UP0 ;  /* 0x0000003f08087287 */ /* 0x000fe2000c000000 */
[----:B------:R-:W3:Y:S01]  /*a810*/  LDL.LU.64 R170, [R1+0x1e8] ;  /* 0x0001e80001aa7983 */ /* 0x000ee20000300a00 */
[----:B------:R-:W-:Y:S02]  /*a820*/  ULOP3.LUT UR9, UR9, 0x3fff, URZ, 0xc0, !UPT ;  /* 0x00003fff09097892 */ /* 0x000fe4000f8ec03f */
[----:B------:R-:W-:Y:S01]  /*a830*/  UISETP.NE.U32.AND UP0, UPT, UR8, URZ, UPT ;  /* 0x0000003f0800728c */ /* 0x000fe2000bf05070 */
[----:B------:R-:W3:Y:S01]  /*a840*/  LDL.LU.64 R172, [R1+0x1f0] ;  /* 0x0001f00001ac7983 */ /* 0x000ee20000300a00 */
[----:B------:R-:W-:-:S04]  /*a850*/  ULOP3.LUT UR8, UR9, 0x10000, URZ, 0xfc, !UPT ;  /* 0x0001000009087892 */ /* 0x000fc8000f8efc3f */
[----:B------:R-:W-:Y:S01]  /*a860*/  UIMAD UR8, UR60, 0x1e0, UR8 ;  /* 0x000001e03c0878a4 */ /* 0x000fe2000f8e0208 */
[----:B------:R-:W-:Y:S01]  /*a870*/  UMOV UR49, 0xc0000010 ;  /* 0xc000001000317882 */ /* 0x000fe20000000000 */
[----:B------:R-:W-:-:S05]  /*a880*/  UMOV UR51, 0xc0000010 ;  /* 0xc000001000337882 */ /* 0x000fca0000000000 */
[----:B------:R-:W-:Y:S01]  /*a890*/  UMOV UR50, UR8 ;  /* 0x0000000800327c82 */ /* 0x000fe20008000000 */
[----:B--2---:R-:W-:-:S13]  /*a8a0*/  R2UR UR10, R17 ;  /* 0x00000000110a72ca */ /* 0x004fda00000e0000 */
[----:B------:R-:W-:-:S04]  /*a8b0*/  ULOP3.LUT UR48, UR10, 0x10000, URZ, 0xfc, !UPT ;  /* 0x000100000a307892 */ /* 0x000fc8000f8efc3f */
[----:B------:R-:W-:Y:S01]  /*a8c0*/  UIMAD UR48, UR60, 0x300, UR48 ;  /* 0x000003003c3078a4 */ /* 0x000fe2000f8e0230 */
[----:B----4-:R-:W-:-:S08]  /*a8d0*/  WARPGROUP.ARRIVE ;  /* 0x00000000000079c5 */ /* 0x010fd00000000000 */
[----:B------:R-:W-:Y:S03]  /*a8e0*/  QGMMA.64x16x32.F32.E4M3.E4M3 R24, gdesc[UR48], R24, UP0, gsb0 ;  /* 0x00200000301879f3 */ /* 0x000fe6000b800818 */
[----:B------:R-:W-:Y:S02]  /*a8f0*/  WARPGROUP.DEPBAR.LE gsb0, 0x0 ;  /* 0x00008000000079c5 */ /* 0x000fe40000010000 */
[----:B------:R1:W-:Y:S04]  /*a900*/  STL.64 [R1+0x240], R24 ;  /* 0x0002401801007387 */ /* 0x0003e80000100a00 */
[----:B------:R2:W-:Y:S04]  /*a910*/  STL.64 [R1+0x248], R26 ;  /* 0x0002481a01007387 */ /* 0x0005e80000100a00 */
[----:B------:R4:W-:Y:S04]  /*a920*/  STL.64 [R1+0x250], R28 ;  /* 0x0002501c01007387 */ /* 0x0009e80000100a00 */
[----:B------:R0:W-:Y:S04]  /*a930*/  STL.64 [R1+0x258], R30 ;  /* 0x0002581e01007387 */ /* 0x0001e80000100a00 */
[----:B------:R-:W3:Y:S04]  /*a940*/  LDL.LU.64 R174, [R1+0x1f8] ;  /* 0x0001f80001ae7983 */ /* 0x000ee80000300a00 */
        /* <DEDUP_REMOVED lines=16> */
[----:B-1----:R-:W3:Y:S04]  /*aa50*/  LDL.LU.64 R24, [R1] ;  /* 0x0000000001187983 */ /* 0x002ee80000300a00 */
[----:B--2---:R-:W2:Y:S01]  /*aa60*/  LDL.LU.64 R26, [R1+0x8] ;  /* 0x00000800011a7983 */ /* 0x004ea20000300a00 */
[----:B------:R-:W-:-:S03]  /*aa70*/  UIADD3 UR58, UR8, 0x20, URZ ;  /* 0x00000020083a7890 */ /* 0x000fc6000fffe03f */
[----:B----4-:R-:W2:Y:S04]  /*aa80*/  LDL.LU.64 R28, [R1+0x10] ;  /* 0x00001000011c7983 */ /* 0x010ea80000300a00 */
[----:B0-----:R-:W2:Y:S01]  /*aa90*/  LDL.LU.64 R30, [R1+0x18] ;  /* 0x00001800011e7983 */ /* 0x001ea20000300a00 */
[----:B------:R-:W-:Y:S01]  /*aaa0*/  UMOV UR56, UR48 ;  /* 0x0000003000387c82 */ /* 0x000fe20008000000 */
[----:B------:R-:W-:Y:S01]  /*aab0*/  UMOV UR57, UR49 ;  /* 0x0000003100397c82 */ /* 0x000fe20008000000 */
[----:B------:R-:W-:Y:S01]  /*aac0*/  UMOV UR59, 0xc0000010 ;  /* 0xc0000010003b7882 */ /* 0x000fe20000000000 */
[----:B------:R-:W-:Y:S01]  /*aad0*/  UIADD3 UR9, UR8, 0x40, URZ ;  /* 0x0000004008097890 */ /* 0x000fe2000fffe03f */
[----:B------:R-:W-:Y:S01]  /*aae0*/  UMOV UR52, UR48 ;  /* 0x0000003000347c82 */ /* 0x000fe20008000000 */
[----:B------:R-:W-:Y:S01]  /*aaf0*/  UMOV UR53, UR49 ;  /* 0x0000003100357c82 */ /* 0x000fe20008000000 */
[----:B------:R-:W-:-:S04]  /*ab00*/  UMOV UR55, 0xc0000010 ;  /* 0xc000001000377882 */ /* 0x000fc80000000000 */
[----:B------:R-:W-:Y:S01]  /*ab10*/  UMOV UR54, UR9 ;  /* 0x0000000900367c82 */ /* 0x000fe20008000000 */
[----:B------:R-:W-:Y:S01]  /*ab20*/  UIADD3 UR10, UR8, 0x60, URZ ;  /* 0x00000060080a7890 */ /* 0x000fe2000fffe03f */
[----:B------:R-:W-:Y:S01]  /*ab30*/  MOV R98, UR7 ;  /* 0x0000000700627c02 */ /* 0x000fe20008000f00 */
[----:B------:R-:W-:Y:S01]  /*ab40*/  UMOV UR7, 0xc0000010 ;  /* 0xc000001000077882 */ /* 0x000fe20000000000 */
[----:B------:R-:W-:Y:S02]  /*ab50*/  MOV R97, UR6 ;  /* 0x0000000600617c02 */ /* 0x000fe40008000f00 */
[----:B------:R-:W-:Y:S01]  /*ab60*/  MOV R96, UR5 ;  /* 0x0000000500607c02 */ /* 0x000fe20008000f00 */
[----:B------:R-:W-:Y:S01]  /*ab70*/  UMOV UR5, UR49 ;  /* 0x0000003100057c82 */ /* 0x000fe20008000000 */
[----:B------:R-:W-:Y:S01]  /*ab80*/  MOV R17, UR4 ;  /* 0x0000000400117c02 */ /* 0x000fe20008000f00 */
[----:B------:R-:W-:Y:S01]  /*ab90*/  UMOV UR4, UR48 ;  /* 0x0000003000047c82 */ /* 0x000fe20008000000 */
[----:B------:R-:W-:Y:S01]  /*aba0*/  UMOV UR6, UR10 ;  /* 0x0000000a00067c82 */ /* 0x000fe20008000000 */
[----:B------:R-:W-:Y:S01]  /*abb0*/  UIADD3 UR11, UR8, 0x80, URZ ;  /* 0x00000080080b7890 */ /* 0x000fe2000fffe03f */
[----:B------:R-:W-:Y:S01]  /*abc0*/  UMOV UR12, UR48 ;  /* 0x00000030000c7c82 */ /* 0x000fe20008000000 */
[----:B------:R-:W-:Y:S01]  /*abd0*/  UMOV UR13, UR49 ;  /* 0x00000031000d7c82 */ /* 0x000fe20008000000 */
[----:B------:R-:W-:-:S04]  /*abe0*/  UMOV UR15, 0xc0000010 ;  /* 0xc0000010000f7882 */ /* 0x000fc80000000000 */
[----:B------:R-:W-:Y:S01]  /*abf0*/  UMOV UR14, UR11 ;  /* 0x0000000b000e7c82 */ /* 0x000fe20008000000 */
[----:B---3--:R-:W-:-:S06]  /*ac00*/  WARPGROUP.ARRIVE ;  /* 0x00000000000079c5 */ /* 0x008fcc0000000000 */
[----:B------:R-:W-:Y:S03]  /*ac10*/  QGMMA.64x16x32.F32.E4M3.E4M3 R168, gdesc[UR56], R168, UP0, gsb0 ;  /* 0x0020000038a879f3 */ /* 0x000fe6000b8008a8 */
[----:B------:R-:W-:Y:S02]  /*ac20*/  WARPGROUP.DEPBAR.LE gsb0, 0x0 ;  /* 0x00008000000079c5 */ /* 0x000fe40000010000 */
[----:B------:R-:W-:-:S06]  /*ac30*/  WARPGROUP.ARRIVE ;  /* 0x00000000000079c5 */ /* 0x000fcc0000000000 */
[----:B------:R-:W-:Y:S03]  /*ac40*/  QGMMA.64x16x32.F32.E4M3.E4M3 R144, gdesc[UR52], R144, UP0, gsb0 ;  /* 0x00200000349079f3 */ /* 0x000fe6000b800890 */
[----:B------:R-:W-:Y:S02]  /*ac50*/  WARPGROUP.DEPBAR.LE gsb0, 0x0 ;  /* 0x00008000000079c5 */ /* 0x000fe40000010000 */
[----:B------:R-:W-:-:S06]  /*ac60*/  WARPGROUP.ARRIVE ;  /* 0x00000000000079c5 */ /* 0x000fcc0000000000 */
[----:B------:R-:W-:Y:S03]  /*ac70*/  QGMMA.64x16x32.F32.E4M3.E4M3 R120, gdesc[UR4], R120, UP0, gsb0 ;  /* 0x00200000047879f3 */ /* 0x000fe6000b800878 */
[----:B------:R-:W-:Y:S02]  /*ac80*/  WARPGROUP.DEPBAR.LE gsb0, 0x0 ;  /* 0x00008000000079c5 */ /* 0x000fe40000010000 */
[----:B------:R-:W-:-:S06]  /*ac90*/  WARPGROUP.ARRIVE ;  /* 0x00000000000079c5 */ /* 0x000fcc0000000000 */
[----:B------:R-:W-:Y:S01]  /*aca0*/  QGMMA.64x16x32.F32.E4M3.E4M3 R72, gdesc[UR12], R72, UP0, gsb0 ;  /* 0x002000000c4879f3 */ /* 0x000fe2000b800848 */
[----:B------:R-:W-:Y:S01]  /*acb0*/  UIADD3 UR46, UR8, 0xa0, URZ ;  /* 0x000000a0082e7890 */ /* 0x000fe2000fffe03f */
[----:B------:R-:W-:Y:S01]  /*acc0*/  UMOV UR44, UR48 ;  /* 0x00000030002c7c82 */ /* 0x000fe20008000000 */
[----:B------:R-:W-:Y:S01]  /*acd0*/  UMOV UR45, UR49 ;  /* 0x00000031002d7c82 */ /* 0x000fe20008000000 */
[----:B------:R-:W-:Y:S01]  /*ace0*/  UMOV UR47, 0xc0000010 ;  /* 0xc0000010002f7882 */ /* 0x000fe20000000000 */
        /* <DEDUP_REMOVED lines=8> */
[----:B--2---:R-:W-:-:S06]  /*ad70*/  WARPGROUP.ARRIVE ;  /* 0x00000000000079c5 */ /* 0x004fcc0000000000 */
        /* <DEDUP_REMOVED lines=43> */
[----:B------:R-:W-:Y:S01]  /*b030*/  UMOV UR56, UR14 ;  /* 0x0000000e00387c82 */ /* 0x000fe20008000000 */
[----:B------:R-:W-:Y:S01]  /*b040*/  UIADD3 UR14, UR8, 0x1a0, URZ ;  /* 0x000001a0080e7890 */ /* 0x000fe2000fffe03f */
[----:B------:R-:W-:Y:S01]  /*b050*/  UMOV UR57, UR15 ;  /* 0x0000000f00397c82 */ /* 0x000fe20008000000 */
[----:B------:R-:W-:Y:S01]  /*b060*/  UMOV UR12, UR48 ;  /* 0x00000030000c7c82 */ /* 0x000fe20008000000 */
[----:B------:R-:W-:Y:S01]  /*b070*/  UMOV UR13, UR49 ;  /* 0x00000031000d7c82 */ /* 0x000fe20008000000 */
[----:B------:R-:W-:Y:S01]  /*b080*/  UMOV UR15, 0xc0000010 ;  /* 0xc0000010000f7882 */ /* 0x000fe20000000000 */
[----:B------:R-:W-:Y:S02]  /*b090*/  WARPGROUP.DEPBAR.LE gsb0, 0x0 ;  /* 0x00008000000079c5 */ /* 0x000fe40000010000 */
[----:B------:R-:W-:-:S06]  /*b0a0*/  WARPGROUP.ARRIVE ;  /* 0x00000000000079c5 */ /* 0x000fcc0000000000 */
[----:B------:R-:W-:Y:S01]  /*b0b0*/  QGMMA.64x16x32.F32.E4M3.E4M3 R64, gdesc[UR12], R64, UP0, gsb0 ;  /* 0x002000000c4079f3 */ /* 0x000fe2000b800840 */
[----:B------:R-:W-:Y:S01]  /*b0c0*/  UIADD3 UR10, UR8, 0x1c0, URZ ;  /* 0x000001c0080a7890 */ /* 0x000fe2000fffe03f */
[----:B------:R-:W-:Y:S02]  /*b0d0*/  UMOV UR9, UR49 ;  /* 0x0000003100097c82 */ /* 0x000fe40008000000 */
[----:B------:R-:W-:Y:S01]  /*b0e0*/  UMOV UR8, UR48 ;  /* 0x0000003000087c82 */ /* 0x000fe20008000000 */
[----:B------:R-:W-:Y:S01]  /*b0f0*/  UMOV UR11, 0xc0000010 ;  /* 0xc0000010000b7882 */ /* 0x000fe20000000000 */
[----:B------:R-:W-:Y:S02]  /*b100*/  WARPGROUP.DEPBAR.LE gsb0, 0x0 ;  /* 0x00008000000079c5 */ /* 0x000fe40000010000 */
[----:B------:R-:W-:-:S06]  /*b110*/  WARPGROUP.ARRIVE ;  /* 0x00000000000079c5 */ /* 0x000fcc0000000000 */
[----:B------:R-:W-:Y:S01]  /*b120*/  QGMMA.64x16x32.F32.E4M3.E4M3 R40, gdesc[UR8], R40, UP0, gsb0 ;  /* 0x00200000082879f3 */ /* 0x000fe2000b800828 */
[----:B------:R-:W-:Y:S01]  /*b130*/  UIADD3 UR16, UR48, 0x100, URZ ;  /* 0x0000010030107890 */ /* 0x000fe2000fffe03f */
[----:B------:R-:W-:-:S06]  /*b140*/  UMOV UR9, 0xc0000010 ;  /* 0xc000001000097882 */ /* 0x000fcc0000000000 */
[----:B------:R-:W-:Y:S01]  /*b150*/  UMOV UR8, UR16 ;  /* 0x0000001000087c82 */ /* 0x000fe20008000000 */
[----:B------:R-:W-:Y:S02]  /*b160*/  WARPGROUP.DEPBAR.LE gsb0, 0x0 ;  /* 0x00008000000079c5 */ /* 0x000fe40000010000 */
[----:B------:R-:W-:-:S06]  /*b170*/  WARPGROUP.ARRIVE ;  /* 0x00000000000079c5 */ /* 0x000fcc0000000000 */
[----:B------:R-:W-:Y:S01]  /*b180*/  QGMMA.64x16x32.F32.E4M3.E4M3 R32, gdesc[UR8], R32, UP0, gsb0 ;  /* 0x00200000082079f3 */ /* 0x000fe2000b800820 */
[----:B------:R-:W-:Y:S01]  /*b190*/  UMOV UR12, UR8 ;  /* 0x00000008000c7c82 */ /* 0x000fe20008000000 */
        /* <DEDUP_REMOVED lines=11> */
[----:B------:R-:W-:Y:S04]  /*b250*/  STL.64 [R1+0x1e0], R168 ;  /* 0x0001e0a801007387 */ /* 0x000fe80000100a00 */
[----:B------:R-:W-:Y:S04]  /*b260*/  STL.64 [R1+0x1e8], R170 ;  /* 0x0001e8aa01007387 */ /* 0x000fe80000100a00 */
[----:B------:R-:W-:Y:S04]  /*b270*/  STL.64 [R1+0x1f0], R172 ;  /* 0x0001f0ac01007387 */ /* 0x000fe80000100a00 */
[----:B------:R0:W-:Y:S04]  /*b280*/  STL.64 [R1+0x1f8], R174 ;  /* 0x0001f8ae01007387 */ /* 0x0001e80000100a00 */
[----:B0-----:R-:W2:Y:S04]  /*b290*/  LDL.LU.64 R174, [R1+0x8e0] ;  /* 0x0008e00001ae7983 */ /* 0x001ea80000300a00 */
[----:B------:R-:W2:Y:S04]  /*b2a0*/  LDL.LU.64 R172, [R1+0x8d8] ;  /* 0x0008d80001ac7983 */ /* 0x000ea80000300a00 */
[----:B------:R-:W2:Y:S04]  /*b2b0*/  LDL.LU.64 R170, [R1+0x8d0] ;  /* 0x0008d00001aa7983 */ /* 0x000ea80000300a00 */
[----:B------:R-:W2:Y:S01]  /*b2c0*/  LDL.LU.64 R168, [R1+0x8c8] ;  /* 0x0008c80001a87983 */ /* 0x000ea20000300a00 */
[----:B------:R-:W-:-:S02]  /*b2d0*/  WARPGROUP.DEPBAR.LE gsb0, 0x0 ;  /* 0x00008000000079c5 */ /* 0x000fc40000010000 */
[----:B------:R-:W-:-:S06]  /*b2e0*/  WARPGROUP.ARRIVE ;  /* 0x00000000000079c5 */ /* 0x000fcc0000000000 */
[----:B------:R-:W-:Y:S01]  /*b2f0*/  QGMMA.64x16x32.F32.E4M3.E4M3 R104, gdesc[UR20], R104, UP0, gsb0 ;  /* 0x00200000146879f3 */ /* 0x000fe2000b800868 */
[----:B------:R0:W-:Y:S04]  /*b300*/  STL.64 [R1+0x180], R144 ;  /* 0x0001809001007387 */ /* 0x0001e80000100a00 */
        /* <DEDUP_REMOVED lines=15> */
[----:B------:R4:W-:Y:S04]  /*b400*/  STL.64 [R1], R24 ;  /* 0x0000001801007387 */ /* 0x0009e80000100a00 */
[----:B------:R4:W-:Y:S04]  /*b410*/  STL.64 [R1+0x8], R26 ;  /* 0x0000081a01007387 */ /* 0x0009e80000100a00 */
[----:B------:R4:W-:Y:S04]  /*b420*/  STL.64 [R1+0x10], R28 ;  /* 0x0000101c01007387 */ /* 0x0009e80000100a00 */
[----:B------:R4:W-:Y:S04]  /*b430*/  STL.64 [R1+0x18], R30 ;  /* 0x0000181e01007387 */ /* 0x0009e80000100a00 */
[----:B0-----:R-:W2:Y:S04]  /*b440*/  LDL.LU.64 R144, [R1+0x40] ;  /* 0x0000400001907983 */ /* 0x001ea80000300a00 */
[----:B-1----:R-:W2:Y:S04]  /*b450*/  LDL.LU.64 R146, [R1+0x48] ;  /* 0x0000480001927983 */ /* 0x002ea80000300a00 */
[----:B---3--:R-:W2:Y:S04]  /*b460*/  LDL.LU.64 R148, [R1+0x50] ;  /* 0x0000500001947983 */ /* 0x008ea80000300a00 */
[----:B----4-:R-:W2:Y:S01]  /*b470*/  LDL.LU.64 R150, [R1+0x58] ;  /* 0x0000580001967983 */ /* 0x010ea20000300a00 */
[----:B------:R-:W-:-:S02]  /*b480*/  WARPGROUP.DEPBAR.LE gsb0, 0x0 ;  /* 0x00008000000079c5 */ /* 0x000fc40000010000 */
[----:B------:R-:W-:Y:S01]  /*b490*/  WARPGROUP.ARRIVE ;  /* 0x00000000000079c5 */ /* 0x000fe20000000000 */
[----:B------:R-:W-:Y:S01]  /*b4a0*/  UMOV UR24, UR8 ;  /* 0x0000000800187c82 */ /* 0x000fe20008000000 */
[----:B------:R-:W-:Y:S01]  /*b4b0*/  UMOV UR25, UR9 ;  /* 0x0000000900197c82 */ /* 0x000fe20008000000 */
[----:B------:R-:W3:Y:S03]  /*b4c0*/  LDL.LU.64 R120, [R1+0xa0] ;  /* 0x0000a00001787983 */ /* 0x000ee60000300a00 */
[----:B------:R-:W-:Y:S01]  /*b4d0*/  QGMMA.64x16x32.F32.E4M3.E4M3 R128, gdesc[UR24], R128, UP0, gsb0 ;  /* 0x00200000188079f3 */ /* 0x000fe2000b800880 */
[----:B------:R-:W3:Y:S04]  /*b4e0*/  LDL.LU.64 R122, [R1+0xa8] ;  /* 0x0000a800017a7983 */ /* 0x000ee80000300a00 */
[----:B------:R-:W3:Y:S04]  /*b4f0*/  LDL.LU.64 R124, [R1+0xb0] ;  /* 0x0000b000017c7983 */ /* 0x000ee80000300a00 */
[----:B------:R-:W3:Y:S01]  /*b500*/  LDL.LU.64 R126, [R1+0xb8] ;  /* 0x0000b800017e7983 */ /* 0x000ee20000300a00 */
[----:B------:R-:W-:Y:S01]  /*b510*/  UMOV UR28, UR8 ;  /* 0x00000008001c7c82 */ /* 0x000fe20008000000 */
[----:B------:R-:W-:Y:S01]  /*b520*/  UMOV UR29, UR9 ;  /* 0x00000009001d7c82 */ /* 0x000fe20008000000 */
[----:B------:R-:W-:-:S02]  /*b530*/  WARPGROUP.DEPBAR.LE gsb0, 0x0 ;  /* 0x00008000000079c5 */ /* 0x000fc40000010000 */
[----:B------:R-:W-:-:S06]  /*b540*/  WARPGROUP.ARRIVE ;  /* 0x00000000000079c5 */ /* 0x000fcc0000000000 */
[----:B------:R-:W-:Y:S01]  /*b550*/  QGMMA.64x16x32.F32.E4M3.E4M3 R152, gdesc[UR28], R152, UP0, gsb0 ;  /* 0x002000001c9879f3 */ /* 0x000fe2000b800898 */
[----:B------:R-:W-:Y:S01]  /*b560*/  UMOV UR52, UR54 ;  /* 0x0000003600347c82 */ /* 0x000fe20008000000 */
[----:B------:R-:W-:Y:S01]  /*b570*/  UMOV UR53, UR55 ;  /* 0x0000003700357c82 */ /* 0x000fe20008000000 */
[----:B------:R-:W-:Y:S01]  /*b580*/  UMOV UR54, UR6 ;  /* 0x0000000600367c82 */ /* 0x000fe20008000000 */
[----:B------:R-:W-:Y:S01]  /*b590*/  UMOV UR55, UR7 ;  /* 0x0000000700377c82 */ /* 0x000fe20008000000 */
[----:B------:R-:W-:Y:S02]  /*b5a0*/  R2UR UR6, R97 ;  /* 0x00000000610672ca */ /* 0x000fe400000e0000 */
[----:B------:R-:W-:Y:S02]  /*b5b0*/  R2UR UR5, R96 ;  /* 0x00000000600572ca */ /* 0x000fe400000e0000 */
[----:B------:R-:W-:Y:S01]  /*b5c0*/  R2UR UR7, R98 ;  /* 0x00000000620772ca */ /* 0x000fe200000e0000 */
[----:B------:R-:W4:Y:S04]  /*b5d0*/  LDL.LU.64 R96, [R1+0x100] ;  /* 0x0001000001607983 */ /* 0x000f280000300a00 */
[----:B------:R-:W4:Y:S04]  /*b5e0*/  LDL.LU.64 R98, [R1+0x108] ;  /* 0x0001080001627983 */ /* 0x000f280000300a00 */
[----:B------:R-:W4:Y:S04]  /*b5f0*/  LDL.LU.64 R100, [R1+0x110] ;  /* 0x0001100001647983 */ /* 0x000f280000300a00 */
[----:B------:R-:W4:Y:S01]  /*b600*/  LDL.LU.64 R102, [R1+0x118] ;  /* 0x0001180001667983 */ /* 0x000f220000300a00 */
[----:B------:R-:W-:Y:S01]  /*b610*/  UMOV UR32, UR8 ;  /* 0x0000000800207c82 */ /* 0x000fe20008000000 */
[----:B------:R-:W-:-:S02]  /*b620*/  UMOV UR33, UR9 ;  /* 0x0000000900217c82 */ /* 0x000fc40008000000 */
        /* <DEDUP_REMOVED lines=8> */
[----:B------:R-:W4:Y:S01]  /*b6b0*/  LDL.LU.64 R52, [R1+0x1d0] ;  /* 0x0001d00001347983 */ /* 0x000f220000300a00 */
[----:B------:R-:W-:Y:S02]  /*b6c0*/  WARPGROUP.DEPBAR.LE gsb0, 0x0 ;  /* 0x00008000000079c5 */ /* 0x000fe40000010000 */
[----:B------:R-:W-:Y:S01]  /*b6d0*/  WARPGROUP.ARRIVE ;  /* 0x00000000000079c5 */ /* 0x000fe20000000000 */
[----:B------:R-:W4:Y:S01]  /*b6e0*/  LDL.LU.64 R54, [R1+0x1d8] ;  /* 0x0001d80001367983 */ /* 0x000f220000300a00 */
[----:B------:R-:W-:Y:S01]  /*b6f0*/  UMOV UR40, UR8 ;  /* 0x0000000800287c82 */ /* 0x000fe20008000000 */
[----:B------:R-:W-:Y:S01]  /*b700*/  UMOV UR41, UR9 ;  /* 0x0000000900297c82 */ /* 0x000fe20008000000 */
[----:B------:R-:W-:Y:S01]  /*b710*/  R2UR UR4, R17 ;  /* 0x00000000110472ca */ /* 0x000fe200000e0000 */
[----:B------:R-:W4:Y:S01]  /*b720*/  LDL.LU.64 R24, [R1+0x220] ;  /* 0x0002200001187983 */ /* 0x000f220000300a00 */
[----:B------:R-:W-:Y:S01]  /*b730*/  QGMMA.64x16x32.F32.E4M3.E4M3 R176, gdesc[UR32], R176, UP0, gsb0 ;  /* 0x0020000020b079f3 */ /* 0x000fe2000b8008b0 */
[----:B------:R-:W-:-:S02]  /*b740*/  IMAD.MOV.U32 R17, RZ, RZ, R31 ;  /* 0x000000ffff117224 */ /* 0x000fc400078e001f */
[----:B------:R-:W4:Y:S04]  /*b750*/  LDL.LU.64 R26, [R1+0x228] ;  /* 0x00022800011a7983 */ /* 0x000f280000300a00 */
[----:B------:R-:W4:Y:S04]  /*b760*/  LDL.LU.64 R28, [R1+0x230] ;  /* 0x00023000011c7983 */ /* 0x000f280000300a00 */
[----:B------:R-:W4:Y:S01]  /*b770*/  LDL.LU.64 R30, [R1+0x238] ;  /* 0x00023800011e7983 */ /* 0x000f220000300a00 */
[----:B------:R-:W-:Y:S02]  /*b780*/  WARPGROUP.DEPBAR.LE gsb0, 0x0 ;  /* 0x00008000000079c5 */ /* 0x000fe40000010000 */
[----:B------:R-:W-:-:S06]  /*b790*/  WARPGROUP.ARRIVE ;  /* 0x00000000000079c5 */ /* 0x000fcc0000000000 */
[----:B------:R-:W-:Y:S03]  /*b7a0*/  QGMMA.64x16x32.F32.E4M3.E4M3 R200, gdesc[UR36], R200, UP0, gsb0 ;  /* 0x0020000024c879f3 */ /* 0x000fe6000b8008c8 */
[----:B------:R-:W-:Y:S02]  /*b7b0*/  WARPGROUP.DEPBAR.LE gsb0, 0x0 ;  /* 0x00008000000079c5 */ /* 0x000fe40000010000 */
[----:B------:R-:W-:-:S06]  /*b7c0*/  WARPGROUP.ARRIVE ;  /* 0x00000000000079c5 */ /* 0x000fcc0000000000 */
[----:B------:R-:W-:Y:S01]  /*b7d0*/  QGMMA.64x16x32.F32.E4M3.E4M3 R224, gdesc[UR40], R224, UP0, gsb0 ;  /* 0x0020000028e079f3 */ /* 0x000fe2000b8008e0 */
[----:B------:R-:W-:Y:S01]  /*b7e0*/  UMOV UR44, UR8 ;  /* 0x00000008002c7c82 */ /* 0x000fe20008000000 */
[----:B------:R-:W-:Y:S01]  /*b7f0*/  UMOV UR45, UR9 ;  /* 0x00000009002d7c82 */ /* 0x000fe20008000000 */
[----:B------:R-:W-:Y:S02]  /*b800*/  WARPGROUP.DEPBAR.LE gsb0, 0x0 ;  /* 0x00008000000079c5 */ /* 0x000fe40000010000 */
[----:B--2---:R-:W-:-:S06]  /*b810*/  WARPGROUP.ARRIVE ;  /* 0x00000000000079c5 */ /* 0x004fcc0000000000 */
[----:B------:R-:W-:Y:S01]  /*b820*/  QGMMA.64x16x32.F32.E4M3.E4M3 R144, gdesc[UR44], R144, UP0, gsb0 ;  /* 0x002000002c9079f3 */ /* 0x000fe2000b800890 */
        /* <DEDUP_REMOVED lines=11> */
[----:B---3--:R-:W-:-:S06]  /*b8e0*/  WARPGROUP.ARRIVE ;  /* 0x00000000000079c5 */ /* 0x008fcc0000000000 */
[----:B------:R-:W-:Y:S01]  /*b8f0*/  QGMMA.64x16x32.F32.E4M3.E4M3 R120, gdesc[UR52], R120, UP0, gsb0 ;  /* 0x00200000347879f3 */ /* 0x000fe2000b800878 */
[----:B------:R-:W-:Y:S01]  /*b900*/  UMOV UR52, UR8 ;  /* 0x0000000800347c82 */ /* 0x000fe20008000000 */
[----:B------:R-:W-:Y:S01]  /*b910*/  UMOV UR53, UR9 ;  /* 0x0000000900357c82 */ /* 0x000fe20008000000 */
[----:B------:R-:W-:Y:S01]  /*b920*/  UMOV UR54, UR20 ;  /* 0x0000001400367c82 */ /* 0x000fe20008000000 */
[----:B------:R-:W-:Y:S01]  /*b930*/  UMOV UR55, UR21 ;  /* 0x0000001500377c82 */ /* 0x000fe20008000000 */
[----:B------:R-:W-:Y:S02]  /*b940*/  WARPGROUP.DEPBAR.LE gsb0, 0x0 ;  /* 0x00008000000079c5 */ /* 0x000fe40000010000 */
[----:B----4-:R-:W-:-:S06]  /*b950*/  WARPGROUP.ARRIVE ;  /* 0x00000000000079c5 */ /* 0x010fcc0000000000 */
[----:B------:R-:W-:Y:S01]  /*b960*/  QGMMA.64x16x32.F32.E4M3.E4M3 R96, gdesc[UR52], R96, UP0, gsb0 ;  /* 0x00200000346079f3 */ /* 0x000fe2000b800860 */
[----:B------:R-:W-:Y:S01]  /*b970*/  UMOV UR52, UR8 ;  /* 0x0000000800347c82 */ /* 0x000fe20008000000 */
[----:B------:R-:W-:Y:S01]  /*b980*/  UMOV UR53, UR9 ;  /* 0x0000000900357c82 */ /* 0x000fe20008000000 */
[----:B------:R-:W-:Y:S01]  /*b990*/  UMOV UR54, UR24 ;  /* 0x0000001800367c82 */ /* 0x000fe20008000000 */
[----:B------:R-:W-:Y:S01]  /*b9a0*/  UMOV UR55, UR25 ;  /* 0x0000001900377c82 */ /* 0x000fe20008000000 */
[----:B------:R-:W-:Y:S02]  /*b9b0*/  WARPGROUP.DEPBAR.LE gsb0, 0x0 ;  /* 0x00008000000079c5 */ /* 0x000fe40000010000 */
[----:B------:R-:W-:-:S06]  /*b9c0*/  WARPGROUP.ARRIVE ;  /* 0x00000000000079c5 */ /* 0x000fcc0000000000 */
        /* <DEDUP_REMOVED lines=8> */
[----:B------:R-:W-:Y:S01]  /*ba50*/  UIADD3 UR12, UR48, 0x200, URZ ;  /* 0x00000200300c7890 */ /* 0x000fe2000fffe03f */
[----:B------:R-:W-:Y:S02]  /*ba60*/  UMOV UR49, UR9 ;  /* 0x0000000900317c82 */ /* 0x000fe40008000000 */
[----:B------:R-:W-:Y:S01]  /*ba70*/  UMOV UR48, UR8 ;  /* 0x0000000800307c82 */ /* 0x000fe20008000000 */
[----:B------:R0:W-:Y:S01]  /*ba80*/  STL.64 [R1+0x40], R144 ;  /* 0x0000409001007387 */ /* 0x0001e20000100a00 */
[----:B------:R-:W-:-:S03]  /*ba90*/  ULDC UR53, c[0x0][0x50c] ;  /* 0x0001430000357ab9 */ /* 0x000fc60000000800 */
[----:B------:R1:W-:Y:S04]  /*baa0*/  STL.64 [R1+0x48], R146 ;  /* 0x0000489201007387 */ /* 0x0003e80000100a00 */
[----:B------:R2:W-:Y:S01]  /*bab0*/  STL.64 [R1+0x50], R148 ;  /* 0x0000509401007387 */ /* 0x0005e20000100a00 */
[----:B------:R-:W-:Y:S02]  /*bac0*/  WARPGROUP.DEPBAR.LE gsb0, 0x0 ;  /* 0x00008000000079c5 */ /* 0x000fe40000010000 */
        /* <DEDUP_REMOVED lines=18> */
[----:B------:R4:W-:Y:S01]  /*bbf0*/  STL.64 [R1+0x1d8], R54 ;  /* 0x0001d83601007387 */ /* 0x0009e20000100a00 */
[----:B------:R-:W-:-:S03]  /*bc00*/  WARPGROUP.DEPBAR.LE gsb0, 0x0 ;  /* 0x00008000000079c5 */ /* 0x000fc60000010000 */
[----:B0-----:R-:W4:Y:S04]  /*bc10*/  LDL.LU.64 R144, [R1+0x200] ;  /* 0x0002000001907983 */ /* 0x001f280000300a00 */
[----:B-1----:R-:W4:Y:S04]  /*bc20*/  LDL.LU.64 R146, [R1+0x208] ;  /* 0x0002080001927983 */ /* 0x002f280000300a00 */
[----:B--2---:R-:W2:Y:S04]  /*bc30*/  LDL.LU.64 R148, [R1+0x210] ;  /* 0x0002100001947983 */ /* 0x004ea80000300a00 */
[----:B------:R0:W-:Y:S04]  /*bc40*/  STL.64 [R1+0x220], R24 ;  /* 0x0002201801007387 */ /* 0x0001e80000100a00 */
[----:B------:R1:W-:Y:S04]  /*bc50*/  STL.64 [R1+0x228], R26 ;  /* 0x0002281a01007387 */ /* 0x0003e80000100a00 */
[----:B------:R1:W-:Y:S04]  /*bc60*/  STL.64 [R1+0x230], R28 ;  /* 0x0002301c01007387 */ /* 0x0003e80000100a00 */
[----:B------:R1:W-:Y:S04]  /*bc70*/  STL.64 [R1+0x238], R30 ;  /* 0x0002381e01007387 */ /* 0x0003e80000100a00 */
[----:B---3--:R-:W2:Y:S04]  /*bc80*/  LDL.LU.64 R150, [R1+0x218] ;  /* 0x0002180001967983 */ /* 0x008ea80000300a00 */
[----:B----4-:R-:W3:Y:S04]  /*bc90*/  LDL.LU.64 R120, [R1+0x1a0] ;  /* 0x0001a00001787983 */ /* 0x010ee80000300a00 */
[----:B------:R-:W3:Y:S04]  /*bca0*/  LDL.LU.64 R122, [R1+0x1a8] ;  /* 0x0001a800017a7983 */ /* 0x000ee80000300a00 */
[----:B------:R-:W3:Y:S04]  /*bcb0*/  LDL.LU.64 R124, [R1+0x1b0] ;  /* 0x0001b000017c7983 */ /* 0x000ee80000300a00 */
[----:B------:R-:W3:Y:S04]  /*bcc0*/  LDL.LU.64 R126, [R1+0x1b8] ;  /* 0x0001b800017e7983 */ /* 0x000ee80000300a00 */
[----:B------:R-:W4:Y:S04]  /*bcd0*/  LDL.LU.64 R96, [R1+0x140] ;  /* 0x0001400001607983 */ /* 0x000f280000300a00 */
        /* <DEDUP_REMOVED lines=11> */
[----:B0-----:R-:W4:Y:S04]  /*bd90*/  LDL.LU.64 R24, [R1+0x20] ;  /* 0x0000200001187983 */ /* 0x001f280000300a00 */
[----:B-1----:R-:W4:Y:S04]  /*bda0*/  LDL.LU.64 R26, [R1+0x28] ;  /* 0x00002800011a7983 */ /* 0x002f280000300a00 */
[----:B------:R-:W4:Y:S04]  /*bdb0*/  LDL.LU.64 R28, [R1+0x30] ;  /* 0x00003000011c7983 */ /* 0x000f280000300a00 */
[----:B------:R-:W4:Y:S01]  /*bdc0*/  LDL.LU.64 R30, [R1+0x38] ;  /* 0x00003800011e7983 */ /* 0x000f220000300a00 */
[----:B------:R-:W-:Y:S01]  /*bdd0*/  UMOV UR48, UR12 ;  /* 0x0000000c00307c82 */ /* 0x000fe20008000000 */
[----:B------:R-:W-:Y:S01]  /*bde0*/  UMOV UR49, 0xc0000010 ;  /* 0xc000001000317882 */ /* 0x000fe20000000000 */
[----:B------:R-:W-:Y:S01]  /*bdf0*/  UMOV UR56, UR48 ;  /* 0x0000003000387c82 */ /* 0x000fe20008000000 */
[----:B------:R-:W-:Y:S01]  /*be00*/  UMOV UR57, UR49 ;  /* 0x0000003100397c82 */ /* 0x000fe20008000000 */
[----:B--2---:R-:W-:-:S06]  /*be10*/  WARPGROUP.ARRIVE ;  /* 0x00000000000079c5 */ /* 0x004fcc0000000000 */
[----:B------:R-:W-:Y:S03]  /*be20*/  QGMMA.64x16x32.F32.E4M3.E4M3 R144, gdesc[UR48], R144, UP0, gsb0 ;  /* 0x00200000309079f3 */ /* 0x000fe6000b800890 */
[----:B------:R-:W-:Y:S02]  /*be30*/  WARPGROUP.DEPBAR.LE gsb0, 0x0 ;  /* 0x00008000000079c5 */ /* 0x000fe40000010000 */
[----:B---3--:R-:W-:-:S06]  /*be40*/  WARPGROUP.ARRIVE ;  /* 0x00000000000079c5 */ /* 0x008fcc0000000000 */
[----:B------:R-:W-:Y:S01]  /*be50*/  QGMMA.64x16x32.F32.E4M3.E4M3 R120, gdesc[UR56], R120, UP0, gsb0 ;  /* 0x00200000387879f3 */ /* 0x000fe2000b800878 */
[----:B------:R-:W-:Y:S01]  /*be60*/  UMOV UR50, UR24 ;  /* 0x0000001800327c82 */ /* 0x000fe20008000000 */
[----:B------:R-:W-:Y:S01]  /*be70*/  UMOV UR51, UR25 ;  /* 0x0000001900337c82 */ /* 0x000fe20008000000 */
[----:B------:R-:W-:Y:S02]  /*be80*/  WARPGROUP.DEPBAR.LE gsb0, 0x0 ;  /* 0x00008000000079c5 */ /* 0x000fe40000010000 */
[----:B----4-:R-:W-:-:S06]  /*be90*/  WARPGROUP.ARRIVE ;  /* 0x00000000000079c5 */ /* 0x010fcc0000000000 */
[----:B------:R-:W-:Y:S01]  /*bea0*/  QGMMA.64x16x32.F32.E4M3.E4M3 R96, gdesc[UR48], R96, UP0, gsb0 ;  /* 0x00200000306079f3 */ /* 0x000fe2000b800860 */
[----:B------:R-:W-:Y:S01]  /*beb0*/  UMOV UR50, UR20 ;  /* 0x0000001400327c82 */ /* 0x000fe20008000000 */
[----:B------:R-:W-:Y:S01]  /*bec0*/  UMOV UR51, UR21 ;  /* 0x0000001500337c82 */ /* 0x000fe20008000000 */
[----:B------:R-:W-:Y:S01]  /*bed0*/  STL.64 [R1+0x200], R144 ;  /* 0x0002009001007387 */ /* 0x000fe20000100a00 */
[----:B------:R-:W-:Y:S02]  /*bee0*/  WARPGROUP.DEPBAR.LE gsb0, 0x0 ;  /* 0x00008000000079c5 */ /* 0x000fe40000010000 */
[----:B------:R-:W-:-:S06]  /*bef0*/  WARPGROUP.ARRIVE ;  /* 0x00000000000079c5 */ /* 0x000fcc0000000000 */
[----:B------:R-:W-:Y:S01]  /*bf00*/  QGMMA.64x16x32.F32.E4M3.E4M3 R72, gdesc[UR48], R72, UP0, gsb0 ;  /* 0x00200000304879f3 */ /* 0x000fe2000b800848 */
[----:B------:R-:W-:Y:S04]  /*bf10*/  STL.64 [R1+0x208], R146 ;  /* 0x0002089201007387 */ /* 0x000fe80000100a00 */
[----:B------:R-:W-:Y:S04]  /*bf20*/  STL.64 [R1+0x210], R148 ;  /* 0x0002109401007387 */ /* 0x000fe80000100a00 */
[----:B------:R0:W-:Y:S04]  /*bf30*/  STL.64 [R1+0x218], R150 ;  /* 0x0002189601007387 */ /* 0x0001e80000100a00 */
[----:B0-----:R-:W2:Y:S04]  /*bf40*/  LDL.LU.64 R150, [R1+0x8c0] ;  /* 0x0008c00001967983 */ /* 0x001ea80000300a00 */
[----:B------:R-:W2:Y:S04]  /*bf50*/  LDL.LU.64 R148, [R1+0x8b8] ;  /* 0x0008b80001947983 */ /* 0x000ea80000300a00 */
[----:B------:R-:W2:Y:S04]  /*bf60*/  LDL.LU.64 R146, [R1+0x8b0] ;  /* 0x0008b00001927983 */ /* 0x000ea80000300a00 */
[----:B------:R-:W2:Y:S01]  /*bf70*/  LDL.LU.64 R144, [R1+0x8a8] ;  /* 0x0008a80001907983 */ /* 0x000ea20000300a00 */
[----:B------:R-:W-:Y:S01]  /*bf80*/  UMOV UR50, UR16 ;  /* 0x0000001000327c82 */ /* 0x000fe20008000000 */
[----:B------:R-:W-:Y:S01]  /*bf90*/  UMOV UR51, UR17 ;  /* 0x0000001100337c82 */ /* 0x000fe20008000000 */
[----:B------:R-:W-:-:S02]  /*bfa0*/  WARPGROUP.DEPBAR.LE gsb0, 0x0 ;  /* 0x00008000000079c5 */ /* 0x000fc40000010000 */
[----:B------:R-:W-:-:S06]  /*bfb0*/  WARPGROUP.ARRIVE ;  /* 0x00000000000079c5 */ /* 0x000fcc0000000000 */
[----:B------:R-:W-:Y:S01]  /*bfc0*/  QGMMA.64x16x32.F32.E4M3.E4M3 R48, gdesc[UR48], R48, UP0, gsb0 ;  /* 0x00200000303079f3 */ /* 0x000fe2000b800830 */
[----:B------:R-:W-:Y:S04]  /*bfd0*/  STL.64 [R1+0x1a0], R120 ;  /* 0x0001a07801007387 */ /* 0x000fe80000100a00 */
[----:B------:R-:W-:Y:S04]  /*bfe0*/  STL.64 [R1+0x1a8], R122 ;  /* 0x0001a87a01007387 */ /* 0x000fe80000100a00 */
[----:B------:R-:W-:Y:S04]  /*bff0*/  STL.64 [R1+0x1b0], R124 ;  /* 0x0001b07c01007387 */ /* 0x000fe80000100a00 */
[----:B------:R0:W-:Y:S04]  /*c000*/  STL.64 [R1+0x1b8], R126 ;  /* 0x0001b87e01007387 */ /* 0x0001e80000100a00 */
[----:B0-----:R-:W3:Y:S04]  /*c010*/  LDL.LU.64 R126, [R1+0x8a0] ;  /* 0x0008a000017e7983 */ /* 0x001ee80000300a00 */
        /* <DEDUP_REMOVED lines=12> */
[----:B0-----:R-:W4:Y:S04]  /*c0e0*/  LDL.LU.64 R102, [R1+0x880] ;  /* 0x0008800001667983 */ /* 0x001f280000300a00 */
[----:B------:R-:W4:Y:S04]  /*c0f0*/  LDL.LU.64 R100, [R1+0x878] ;  /* 0x0008780001647983 */ /* 0x000f280000300a00 */
[----:B------:R-:W4:Y:S04]  /*c100*/  LDL.LU.64 R98, [R1+0x870] ;  /* 0x0008700001627983 */ /* 0x000f280000300a00 */
[----:B------:R-:W4:Y:S01]  /*c110*/  LDL.LU.64 R96, [R1+0x868] ;  /* 0x0008680001607983 */ /* 0x000f220000300a00 */
        /* <DEDUP_REMOVED lines=42> */
[----:B--2---:R-:W-:-:S06]  /*c3c0*/  WARPGROUP.ARRIVE ;  /* 0x00000000000079c5 */ /* 0x004fcc0000000000 */
[----:B------:R-:W-:Y:S01]  /*c3d0*/  QGMMA.64x16x32.F32.E4M3.E4M3 R144, gdesc[UR28], R144, UP0, gsb0 ;  /* 0x002000001c9079f3 */ /* 0x000fe2000b800890 */
[----:B------:R-:W-:Y:S01]  /*c3e0*/  UMOV UR24, UR48 ;  /* 0x0000003000187c82 */ /* 0x000fe20008000000 */
[----:B------:R-:W-:Y:S01]  /*c3f0*/  UMOV UR25, UR49 ;  /* 0x0000003100197c82 */ /* 0x000fe20008000000 */
        /* <DEDUP_REMOVED lines=20> */
[----:B------:R-:W-:-:S13]  /*c540*/  R2UR UR52, R13 ;  /* 0x000000000d3472ca */ /* 0x000fda00000e0000 */
[----:B------:R-:W-:Y:S01]  /*c550*/  UIADD3 UR52, UR52, 0x1, URZ ;  /* 0x0000000134347890 */ /* 0x000fe2000fffe03f */
[----:B------:R-:W-:Y:S02]  /*c560*/  WARPGROUP.DEPBAR.LE gsb0, 0x0 ;  /* 0x00008000000079c5 */ /* 0x000fe40000010000 */
[----:B------:R-:W-:-:S06]  /*c570*/  WARPGROUP.ARRIVE ;  /* 0x00000000000079c5 */ /* 0x000fcc0000000000 */
[----:B------:R-:W-:Y:S01]  /*c580*/  QGMMA.64x16x32.F32.E4M3.E4M3 R24, gdesc[UR8], R24, UP0, gsb0 ;  /* 0x00200000081879f3 */ /* 0x000fe2000b800818 */
[----:B------:R-:W-:-:S04]  /*c590*/  UISETP.NE.AND UP0, UPT, UR52, UR53, UPT ;  /* 0x000000353400728c */ /* 0x000fc8000bf05270 */
[----:B------:R-:W-:-:S06]  /*c5a0*/  USEL UR12, URZ, 0x1, UP0 ;  /* 0x000000013f0c7887 */ /* 0x000fcc0008000000 */
[----:B------:R-:W-:Y:S01]  /*c5b0*/  ISETP.NE.AND P0, PT, RZ, UR12, PT ;  /* 0x0000000cff007c0c */ /* 0x000fe2000bf05270 */
[----:B------:R-:W-:Y:S01]  /*c5c0*/  IMAD.U32 R13, RZ, RZ, UR52 ;  /* 0x00000034ff0d7e24 */ /* 0x000fe2000f8e00ff */
[----:B------:R-:W-:-:S11]  /*c5d0*/  WARPGROUP.DEPBAR.LE gsb0, 0x0 ;  /* 0x00008000000079c5 */ /* 0x000fd60000010000 */
[----:B------:R-:W-:Y:S05]  /*c5e0*/  @!P0 BRA `(.L_x_25) ;  /* 0x00000050002c8947 */ /* 0x000fea0003800000 */
[----:B------:R0:W-:Y:S04]  /*c5f0*/  STL [R1+0x8a8], R54 ;  /* 0x0008a83601007387 */ /* 0x0001e80000100800 */
[----:B0-----:R-:W2:Y:S04]  /*c600*/  LDL R54, [R1+0x240] ;  /* 0x0002400001367983 */ /* 0x001ea80000100800 */
[----:B------:R0:W-:Y:S04]  /*c610*/  STL [R1+0x8a4], R55 ;  /* 0x0008a43701007387 */ /* 0x0001e80000100800 */
[----:B0-----:R-:W3:Y:S04]  /*c620*/  LDL R55, [R1+0x244] ;  /* 0x0002440001377983 */ /* 0x001ee80000100800 */
[----:B------:R0:W-:Y:S04]  /*c630*/  STL [R1+0x8a0], R40 ;  /* 0x0008a02801007387 */ /* 0x0001e80000100800 */
[----:B0-----:R-:W4:Y:S04]  /*c640*/  LDL R40, [R1+0x248] ;  /* 0x0002480001287983 */ /* 0x001f280000100800 */
[----:B------:R0:W-:Y:S04]  /*c650*/  STL [R1+0x89c], R41 ;  /* 0x00089c2901007387 */ /* 0x0001e80000100800 */
[----:B------:R-:W4:Y:S04]  /*c660*/  LDL R13, [R1+0x1f0] ;  /* 0x0001f000010d7983 */ /* 0x000f280000100800 */
[----:B0-----:R-:W4:Y:S04]  /*c670*/  LDL R41, [R1+0x24c] ;  /* 0x00024c0001297983 */ /* 0x001f280000100800 */
[----:B------:R0:W-:Y:S04]  /*c680*/  STL [R1+0x898], R42 ;  /* 0x0008982a01007387 */ /* 0x0001e80000100800 */
[----:B0-----:R-:W4:Y:S04]  /*c690*/  LDL R42, [R1+0x1ec] ;  /* 0x0001ec00012a7983 */ /* 0x001f280000100800 */
[----:B------:R0:W-:Y:S04]  /*c6a0*/  STL [R1+0x894], R43 ;  /* 0x0008942b01007387 */ /* 0x0001e80000100800 */
[----:B0-----:R-:W4:Y:S04]  /*c6b0*/  LDL R43, [R1+0x1e8] ;  /* 0x0001e800012b7983 */ /* 0x001f280000100800 */
[----:B------:R0:W-:Y:S04]  /*c6c0*/  STL [R1+0x890], R44 ;  /* 0x0008902c01007387 */ /* 0x0001e80000100800 */
[----:B0-----:R-:W4:Y:S04]  /*c6d0*/  LDL R44, [R1+0x1e4] ;  /* 0x0001e400012c7983 */ /* 0x001f280000100800 */
[----:B------:R0:W-:Y:S04]  /*c6e0*/  STL [R1+0x88c], R45 ;  /* 0x00088c2d01007387 */ /* 0x0001e80000100800 */
[----:B0-----:R-:W4:Y:S04]  /*c6f0*/  LDL.LU R45, [R1+0x290] ;  /* 0x00029000012d7983 */ /* 0x001f280000300800 */
        /* <DEDUP_REMOVED lines=64> */
[----:B-----5:R0:W-:Y:S04]  /*cb00*/  STL [R1+0x808], R0 ;  /* 0x0008080001007387 */ /* 0x0201e80000100800 */
[----:B0-----:R-:W4:Y:S01]  /*cb10*/  LDL R0, [R1+0x250] ;  /* 0x0002500001007983 */ /* 0x001f220000100800 */
[----:B--2---:R-:W-:-:S01]  /*cb20*/  FADD R18, R54, R18 ;  /* 0x0000001236127221 */ /* 0x004fc20000000000 */
[----:B---3--:R-:W-:Y:S01]  /*cb30*/  FADD R19, R55, R19 ;  /* 0x0000001337137221 */ /* 0x008fe20000000000 */
[----:B----4-:R-:W-:-:S01]  /*cb40*/  FADD R20, R40, R20 ;  /* 0x0000001428147221 */ /* 0x010fc20000000000 */
[----:B------:R-:W2:Y:S01]  /*cb50*/  LDL.LU R54, [R1+0x8a8] ;  /* 0x0008a80001367983 */ /* 0x000ea20000300800 */
[----:B------:R-:W-:-:S03]  /*cb60*/  FADD R21, R41, R21 ;  /* 0x0000001529157221 */ /* 0x000fc60000000000 */
[----:B------:R-:W3:Y:S04]  /*cb70*/  LDL.LU R55, [R1+0x8a4] ;  /* 0x0008a40001377983 */ /* 0x000ee80000300800 */
[----:B------:R-:W4:Y:S04]  /*cb80*/  LDL.LU R40, [R1+0x8a0] ;  /* 0x0008a00001287983 */ /* 0x000f280000300800 */
[----:B------:R-:W4:Y:S01]  /*cb90*/  LDL.LU R41, [R1+0x89c] ;  /* 0x00089c0001297983 */ /* 0x000f220000300800 */
[----:B------:R-:W-:-:S01]  /*cba0*/  FADD R39, R24, R39 ;  /* 0x0000002718277221 */ /* 0x000fc20000000000 */
[----:B------:R-:W-:Y:S01]  /*cbb0*/  FADD R25, R26, R25 ;  /* 0x000000191a197221 */ /* 0x000fe20000000000 */
        /* <DEDUP_REMOVED lines=8> */
[----:B------:R-:W-:-:S05]  /*cc40*/  FADD R10, R9, R10 ;  /* 0x0000000a090a7221 */ /* 0x000fca0000000000 */
[----:B------:R-:W-:Y:S01]  /*cc50*/  STL [R1+0x260], R10 ;  /* 0x0002600a01007387 */ /* 0x000fe20000100800 */
[----:B------:R-:W-:-:S03]  /*cc60*/  FADD R236, R7, R236 ;  /* 0x000000ec07ec7221 */ /* 0x000fc60000000000 */
[----:B------:R-:W2:Y:S04]  /*cc70*/  LDL.LU R7, [R1+0x294] ;  /* 0x0002940001077983 */ /* 0x000ea80000300800 */
[----:B------:R-:W-:Y:S01]  /*cc80*/  STL [R1+0x264], R12 ;  /* 0x0002640c01007387 */ /* 0x000fe20000100800 */
[----:B------:R-:W-:-:S03]  /*cc90*/  FADD R235, R6, R235 ;  /* 0x000000eb06eb7221 */ /* 0x000fc60000000000 */
[----:B------:R-:W3:Y:S04]  /*cca0*/  LDL.LU R6, [R1+0x298] ;  /* 0x0002980001067983 */ /* 0x000ee80000300800 */
[----:B------:R-:W-:Y:S01]  /*ccb0*/  STL [R1+0x268], R15 ;  /* 0x0002680f01007387 */ /* 0x000fe20000100800 */
[----:B------:R-:W-:-:S03]  /*ccc0*/  FADD R234, R5, R234 ;  /* 0x000000ea05ea7221 */ /* 0x000fc60000000000 */
[----:B------:R-:W4:Y:S04]  /*ccd0*/  LDL.LU R5, [R1+0x29c] ;  /* 0x00029c0001057983 */ /* 0x000f280000300800 */
[----:B------:R0:W-:Y:S01]  /*cce0*/  STL [R1+0x26c], R31 ;  /* 0x00026c1f01007387 */ /* 0x0001e20000100800 */
[----:B------:R-:W-:-:S03]  /*ccf0*/  FADD R233, R4, R233 ;  /* 0x000000e904e97221 */ /* 0x000fc60000000000 */
[----:B------:R-:W4:Y:S04]  /*cd00*/  LDL.LU R4, [R1+0x2a0] ;  /* 0x0002a00001047983 */ /* 0x000f280000300800 */
[----:B------:R1:W-:Y:S04]  /*cd10*/  STL [R1+0x270], R29 ;  /* 0x0002701d01007387 */ /* 0x0003e80000100800 */
[----:B------:R4:W-:Y:S04]  /*cd20*/  STL [R1+0x274], R27 ;  /* 0x0002741b01007387 */ /* 0x0009e80000100800 */
[----:B------:R4:W-:Y:S04]  /*cd30*/  STL [R1+0x278], R25 ;  /* 0x0002781901007387 */ /* 0x0009e80000100800 */
[----:B------:R4:W-:Y:S04]  /*cd40*/  STL [R1+0x27c], R39 ;  /* 0x00027c2701007387 */ /* 0x0009e80000100800 */
[----:B------:R-:W4:Y:S04]  /*cd50*/  LDL R16, [R1+0x1f4] ;  /* 0x0001f40001107983 */ /* 0x000f280000100800 */
[----:B------:R4:W-:Y:S01]  /*cd60*/  STL [R1+0x280], R37 ;  /* 0x0002802501007387 */ /* 0x0009e20000100800 */
[----:B------:R-:W-:-:S03]  /*cd70*/  FADD R232, R3, R232 ;  /* 0x000000e803e87221 */ /* 0x000fc60000000000 */
[----:B------:R-:W4:Y:S04]  /*cd80*/  LDL R30, [R1+0x1f8] ;  /* 0x0001f800011e7983 */ /* 0x000f280000100800 */
[----:B------:R4:W-:Y:S01]  /*cd90*/  STL [R1+0x284], R35 ;  /* 0x0002842301007387 */ /* 0x0009e20000100800 */
[----:B------:R-:W-:-:S03]  /*cda0*/  FADD R23, R2, R23 ;  /* 0x0000001702177221 */ /* 0x000fc60000000000 */
[----:B------:R-:W4:Y:S04]  /*cdb0*/  LDL R28, [R1+0x1fc] ;  /* 0x0001fc00011c7983 */ /* 0x000f280000100800 */
[----:B------:R4:W-:Y:S01]  /*cdc0*/  STL [R1+0x288], R33 ;  /* 0x0002882101007387 */ /* 0x0009e20000100800 */
[----:B------:R-:W-:-:S03]  /*cdd0*/  FADD R22, R0, R22 ;  /* 0x0000001600167221 */ /* 0x000fc60000000000 */
[----:B------:R-:W4:Y:S04]  /*cde0*/  LDL.LU R3, [R1+0x2a4] ;  /* 0x0002a40001037983 */ /* 0x000f280000300800 */
[----:B------:R-:W4:Y:S04]  /*cdf0*/  LDL.LU R2, [R1+0x2a8] ;  /* 0x0002a80001027983 */ /* 0x000f280000300800 */
[----:B------:R-:W4:Y:S01]  /*ce00*/  LDL.LU R0, [R1+0x2ac] ;  /* 0x0002ac0001007983 */ /* 0x000f220000300800 */
[----:B------:R-:W-:-:S01]  /*ce10*/  FADD R47, R32, R47 ;  /* 0x0000002f202f7221 */ /* 0x000fc20000000000 */
[----:B------:R-:W-:-:S04]  /*ce20*/  FADD R45, R46, R45 ;  /* 0x0000002d2e2d7221 */ /* 0x000fc80000000000 */
[----:B------:R4:W-:Y:S04]  /*ce30*/  STL [R1+0x28c], R47 ;  /* 0x00028c2f01007387 */ /* 0x0009e80000100800 */
[----:B------:R4:W-:Y:S01]  /*ce40*/  STL [R1+0x290], R45 ;  /* 0x0002902d01007387 */ /* 0x0009e20000100800 */
[----:B--2---:R-:W-:-:S05]  /*ce50*/  FADD R7, R44, R7 ;  /* 0x000000072c077221 */ /* 0x004fca0000000000 */
[----:B------:R2:W-:Y:S04]  /*ce60*/  STL [R1+0x294], R7 ;  /* 0x0002940701007387 */ /* 0x0005e80000100800 */
[----:B0-----:R-:W2:Y:S01]  /*ce70*/  LDL R31, [R1+0x1c0] ;  /* 0x0001c000011f7983 */ /* 0x001ea20000100800 */
[----:B---3--:R-:W-:-:S05]  /*ce80*/  FADD R6, R43, R6 ;  /* 0x000000062b067221 */ /* 0x008fca0000000000 */
[----:B------:R0:W-:Y:S04]  /*ce90*/  STL [R1+0x298], R6 ;  /* 0x0002980601007387 */ /* 0x0001e80000100800 */
[----:B-1----:R-:W3:Y:S01]  /*cea0*/  LDL R29, [R1+0x1c4] ;  /* 0x0001c400011d7983 */ /* 0x002ee20000100800 */
[----:B----4-:R-:W-:-:S05]  /*ceb0*/  FADD R5, R42, R5 ;  /* 0x000000052a057221 */ /* 0x010fca0000000000 */
[----:B------:R1:W-:Y:S04]  /*cec0*/  STL [R1+0x29c], R5 ;  /* 0x00029c0501007387 */ /* 0x0003e80000100800 */
[----:B------:R-:W4:Y:S01]  /*ced0*/  LDL R27, [R1+0x1c8] ;  /* 0x0001c800011b7983 */ /* 0x000f220000100800 */
[----:B------:R-:W-:-:S05]  /*cee0*/  FADD R4, R13, R4 ;  /* 0x000000040d047221 */ /* 0x000fca0000000000 */
[----:B------:R1:W-:Y:S04]  /*cef0*/  STL [R1+0x2a0], R4 ;  /* 0x0002a00401007387 */ /* 0x0003e80000100800 */
        /* <DEDUP_REMOVED lines=9> */
[----:B------:R-:W-:-:S03]  /*cf90*/  FADD R3, R16, R3 ;  /* 0x0000000310037221 */ /* 0x000fc60000000000 */
[----:B------:R-:W4:Y:S01]  /*cfa0*/  LDL R33, [R1+0x1b0] ;  /* 0x0001b00001217983 */ /* 0x000f220000100800 */
[----:B------:R-:W-:-:S03]  /*cfb0*/  FADD R2, R30, R2 ;  /* 0x000000021e027221 */ /* 0x000fc60000000000 */
[----:B------:R-:W4:Y:S01]  /*cfc0*/  LDL R32, [R1+0x1b4] ;  /* 0x0001b40001207983 */ /* 0x000f220000100800 */
[----:B------:R-:W-:-:S03]  /*cfd0*/  FADD R0, R28, R0 ;  /* 0x000000001c007221 */ /* 0x000fc60000000000 */
[----:B------:R-:W4:Y:S04]  /*cfe0*/  LDL R47, [R1+0x1b8] ;  /* 0x0001b800012f7983 */ /* 0x000f280000100800 */
[----:B------:R-:W4:Y:S04]  /*cff0*/  LDL R46, [R1+0x1bc] ;  /* 0x0001bc00012e7983 */ /* 0x000f280000100800 */
[----:B------:R-:W4:Y:S04]  /*d000*/  LDL R45, [R1+0x180] ;  /* 0x00018000012d7983 */ /* 0x000f280000100800 */
[----:B------:R-:W4:Y:S04]  /*d010*/  LDL R44, [R1+0x184] ;  /* 0x00018400012c7983 */ /* 0x000f280000100800 */
[----:B------:R-:W4:Y:S04]  /*d020*/  LDL R43, [R1+0x188] ;  /* 0x00018800012b7983 */ /* 0x000f280000100800 */
[----:B------:R-:W4:Y:S04]  /*d030*/  LDL R42, [R1+0x18c] ;  /* 0x00018c00012a7983 */ /* 0x000f280000100800 */
[----:B------:R-:W4:Y:S04]  /*d040*/  LDL R13, [R1+0x190] ;  /* 0x00019000010d7983 */ /* 0x000f280000100800 */
[----:B------:R-:W3:Y:S04]  /*d050*/  LDL.LU R30, [R1+0x2b0] ;  /* 0x0002b000011e7983 */ /* 0x000ee80000300800 */
[----:B------:R1:W-:Y:S04]  /*d060*/  STL [R1+0x2a4], R3 ;  /* 0x0002a40301007387 */ /* 0x0003e80000100800 */
[----:B------:R-:W4:Y:S04]  /*d070*/  LDL.LU R28, [R1+0x2b4] ;  /* 0x0002b400011c7983 */ /* 0x000f280000300800 */
[----:B------:R1:W-:Y:S04]  /*d080*/  STL [R1+0x2a8], R2 ;  /* 0x0002a80201007387 */ /* 0x0003e80000100800 */
[----:B------:R-:W4:Y:S04]  /*d090*/  LDL.LU R16, [R1+0x2b8] ;  /* 0x0002b80001107983 */ /* 0x000f280000300800 */
[----:B------:R1:W-:Y:S04]  /*d0a0*/  STL [R1+0x2ac], R0 ;  /* 0x0002ac0001007387 */ /* 0x0003e80000100800 */
[----:B------:R-:W4:Y:S04]  /*d0b0*/  LDL.LU R15, [R1+0x2bc] ;  /* 0x0002bc00010f7983 */ /* 0x000f280000300800 */
[----:B--2---:R-:W2:Y:S04]  /*d0c0*/  LDL.LU R7, [R1+0x2c0] ;  /* 0x0002c00001077983 */ /* 0x004ea80000300800 */
[----:B0-----:R-:W2:Y:S04]  /*d0d0*/  LDL.LU R6, [R1+0x2c4] ;  /* 0x0002c40001067983 */ /* 0x001ea80000300800 */
[----:B-1----:R-:W2:Y:S04]  /*d0e0*/  LDL.LU R5, [R1+0x2c8] ;  /* 0x0002c80001057983 */ /* 0x002ea80000300800 */
[----:B------:R-:W2:Y:S04]  /*d0f0*/  LDL.LU R4, [R1+0x2cc] ;  /* 0x0002cc0001047983 */ /* 0x000ea80000300800 */
[----:B------:R-:W2:Y:S04]  /*d100*/  LDL.LU R14, [R1+0x2d0] ;  /* 0x0002d000010e7983 */ /* 0x000ea80000300800 */
[----:B------:R-:W2:Y:S04]  /*d110*/  LDL.LU R12, [R1+0x2d4] ;  /* 0x0002d400010c7983 */ /* 0x000ea80000300800 */
[----:B------:R-:W2:Y:S04]  /*d120*/  LDL.LU R11, [R1+0x2d8] ;  /* 0x0002d800010b7983 */ /* 0x000ea80000300800 */
[----:B------:R-:W2:Y:S04]  /*d130*/  LDL.LU R10, [R1+0x2dc] ;  /* 0x0002dc00010a7983 */ /* 0x000ea80000300800 */
[----:B------:R-:W2:Y:S04]  /*d140*/  LDL.LU R9, [R1+0x2e0] ;  /* 0x0002e00001097983 */ /* 0x000ea80000300800 */
[----:B------:R-:W2:Y:S04]  /*d150*/  LDL.LU R3, [R1+0x2e4] ;  /* 0x0002e40001037983 */ /* 0x000ea80000300800 */
[----:B------:R-:W2:Y:S04]  /*d160*/  LDL.LU R2, [R1+0x2e8] ;  /* 0x0002e80001027983 */ /* 0x000ea80000300800 */
[----:B------:R-:W2:Y:S01]  /*d170*/  LDL.LU R0, [R1+0x2ec] ;  /* 0x0002ec0001007983 */ /* 0x000ea20000300800 */
[----:B------:R-:W-:-:S03]  /*d180*/  FADD R237, R8, R237 ;  /* 0x000000ed08ed7221 */ /* 0x000fc60000000000 */
[----:B------:R-:W2:Y:S01]  /*d190*/  LDL.LU R8, [R1+0x2f0] ;  /* 0x0002f00001087983 */ /* 0x000ea20000300800 */
[----:B---3--:R-:W-:-:S01]  /*d1a0*/  FADD R30, R31, R30 ;  /* 0x0000001e1f1e7221 */ /* 0x008fc20000000000 */
[----:B----4-:R-:W-:-:S04]  /*d1b0*/  FADD R28, R29, R28 ;  /* 0x0000001c1d1c7221 */ /* 0x010fc80000000000 */
[----:B------:R-:W-:Y:S01]  /*d1c0*/  STL [R1+0x2b0], R30 ;  /* 0x0002b01e01007387 */ /* 0x000fe20000100800 */
[----:B------:R-:W-:-:S03]  /*d1d0*/  FADD R16, R27, R16 ;  /* 0x000000101b107221 */ /* 0x000fc60000000000 */
[----:B------:R-:W-:Y:S01]  /*d1e0*/  STL [R1+0x2b4], R28 ;  /* 0x0002b41c01007387 */ /* 0x000fe20000100800 */
[----:B------:R-:W-:-:S03]  /*d1f0*/  FADD R15, R26, R15 ;  /* 0x0000000f1a0f7221 */ /* 0x000fc60000000000 */
[----:B------:R-:W-:Y:S01]  /*d200*/  STL [R1+0x2b8], R16 ;  /* 0x0002b81001007387 */ /* 0x000fe20000100800 */
[----:B--2---:R-:W-:-:S03]  /*d210*/  FADD R7, R25, R7 ;  /* 0x0000000719077221 */ /* 0x004fc60000000000 */
[----:B------:R-:W-:Y:S01]  /*d220*/  STL [R1+0x2bc], R15 ;  /* 0x0002bc0f01007387 */ /* 0x000fe20000100800 */
[----:B------:R-:W-:-:S03]  /*d230*/  FADD R6, R24, R6 ;  /* 0x0000000618067221 */ /* 0x000fc60000000000 */
[----:B------:R0:W-:Y:S01]  /*d240*/  STL [R1+0x2c0], R7 ;  /* 0x0002c00701007387 */ /* 0x0001e20000100800 */
[----:B------:R-:W-:-:S01]  /*d250*/  FADD R5, R39, R5 ;  /* 0x0000000527057221 */ /* 0x000fc20000000000 */
[----:B------:R-:W-:Y:S02]  /*d260*/  FADD R4, R38, R4 ;  /* 0x0000000426047221 */ /* 0x000fe40000000000 */
[----:B0-----:R-:W2:Y:S01]  /*d270*/  LDL.LU R7, [R1+0x2f4] ;  /* 0x0002f40001077983 */ /* 0x001ea20000300800 */
[----:B------:R-:W-:-:S03]  /*d280*/  FADD R14, R37, R14 ;  /* 0x0000000e250e7221 */ /* 0x000fc60000000000 */
[----:B------:R0:W-:Y:S01]  /*d290*/  STL [R1+0x2c4], R6 ;  /* 0x0002c40601007387 */ /* 0x0001e20000100800 */
[----:B------:R-:W-:-:S01]  /*d2a0*/  FADD R12, R36, R12 ;  /* 0x0000000c240c7221 */ /* 0x000fc20000000000 */
[----:B------:R-:W-:Y:S02]  /*d2b0*/  FADD R11, R35, R11 ;  /* 0x0000000b230b7221 */ /* 0x000fe40000000000 */
[----:B0-----:R-:W3:Y:S01]  /*d2c0*/  LDL.LU R6, [R1+0x2f8] ;  /* 0x0002f80001067983 */ /* 0x001ee20000300800 */
[----:B------:R-:W-:-:S03]  /*d2d0*/  FADD R10, R34, R10 ;  /* 0x0000000a220a7221 */ /* 0x000fc60000000000 */
[----:B------:R0:W-:Y:S01]  /*d2e0*/  STL [R1+0x2c8], R5 ;  /* 0x0002c80501007387 */ /* 0x0001e20000100800 */
[----:B------:R-:W-:-:S01]  /*d2f0*/  FADD R9, R33, R9 ;  /* 0x0000000921097221 */ /* 0x000fc20000000000 */
[----:B------:R-:W-:Y:S02]  /*d300*/  FADD R3, R32, R3 ;  /* 0x0000000320037221 */ /* 0x000fe40000000000 */
[----:B0-----:R-:W4:Y:S04]  /*d310*/  LDL.LU R5, [R1+0x2fc] ;  /* 0x0002fc0001057983 */ /* 0x001f280000300800 */
[----:B------:R0:W-:Y:S01]  /*d320*/  STL [R1+0x2cc], R4 ;  /* 0x0002cc0401007387 */ /* 0x0001e20000100800 */
[----:B------:R-:W-:-:S03]  /*d330*/  FADD R2, R47, R2 ;  /* 0x000000022f027221 */ /* 0x000fc60000000000 */
[----:B0-----:R-:W4:Y:S04]  /*d340*/  LDL.LU R4, [R1+0x300] ;  /* 0x0003000001047983 */ /* 0x001f280000300800 */
[----:B------:R-:W-:Y:S04]  /*d350*/  STL [R1+0x2d0], R14 ;  /* 0x0002d00e01007387 */ /* 0x000fe80000100800 */
[----:B------:R-:W-:Y:S04]  /*d360*/  STL [R1+0x2d4], R12 ;  /* 0x0002d40c01007387 */ /* 0x000fe80000100800 */
[----:B------:R-:W-:Y:S04]  /*d370*/  STL [R1+0x2d8], R11 ;  /* 0x0002d80b01007387 */ /* 0x000fe80000100800 */
[----:B------:R-:W-:Y:S04]  /*d380*/  STL [R1+0x2dc], R10 ;  /* 0x0002dc0a01007387 */ /* 0x000fe80000100800 */
[----:B------:R-:W4:Y:S01]  /*d390*/  LDL R16, [R1+0x194] ;  /* 0x0001940001107983 */ /* 0x000f220000100800 */
[----:B------:R-:W-:-:S03]  /*d3a0*/  FADD R0, R46, R0 ;  /* 0x000000002e007221 */ /* 0x000fc60000000000 */
[----:B------:R-:W-:Y:S04]  /*d3b0*/  STL [R1+0x2e0], R9 ;  /* 0x0002e00901007387 */ /* 0x000fe80000100800 */
[----:B------:R-:W4:Y:S04]  /*d3c0*/  LDL R30, [R1+0x198] ;  /* 0x00019800011e7983 */ /* 0x000f280000100800 */
[----:B------:R0:W-:Y:S04]  /*d3d0*/  STL [R1+0x2e4], R3 ;  /* 0x0002e40301007387 */ /* 0x0001e80000100800 */
[----:B------:R-:W4:Y:S04]  /*d3e0*/  LDL R28, [R1+0x19c] ;  /* 0x00019c00011c7983 */ /* 0x000f280000100800 */
[----:B------:R1:W-:Y:S04]  /*d3f0*/  STL [R1+0x2e8], R2 ;  /* 0x0002e80201007387 */ /* 0x0003e80000100800 */
[----:B0-----:R-:W4:Y:S04]  /*d400*/  LDL.LU R3, [R1+0x304] ;  /* 0x0003040001037983 */ /* 0x001f280000300800 */
[----:B-1----:R-:W4:Y:S04]  /*d410*/  LDL.LU R2, [R1+0x308] ;  /* 0x0003080001027983 */ /* 0x002f280000300800 */
[----:B------:R0:W-:Y:S04]  /*d420*/  STL [R1+0x2ec], R0 ;  /* 0x0002ec0001007387 */ /* 0x0001e80000100800 */
[----:B0-----:R-:W4:Y:S01]  /*d430*/  LDL.LU R0, [R1+0x30c] ;  /* 0x00030c0001007983 */ /* 0x001f220000300800 */
[----:B------:R-:W-:-:S05]  /*d440*/  FADD R8, R45, R8 ;  /* 0x000000082d087221 */ /* 0x000fca0000000000 */
[----:B------:R-:W-:Y:S01]  /*d450*/  STL [R1+0x2f0], R8 ;  /* 0x0002f00801007387 */ /* 0x000fe20000100800 */
[----:B--2---:R-:W-:-:S05]  /*d460*/  FADD R7, R44, R7 ;  /* 0x000000072c077221 */ /* 0x004fca0000000000 */
[----:B------:R0:W-:Y:S04]  /*d470*/  STL [R1+0x2f4], R7 ;  /* 0x0002f40701007387 */ /* 0x0001e80000100800 */
[----:B------:R-:W2:Y:S01]  /*d480*/  LDL R31, [R1+0x160] ;  /* 0x00016000011f7983 */ /* 0x000ea20000100800 */
[----:B---3--:R-:W-:-:S05]  /*d490*/  FADD R6, R43, R6 ;  /* 0x000000062b067221 */ /* 0x008fca0000000000 */
[----:B------:R1:W-:Y:S04]  /*d4a0*/  STL [R1+0x2f8], R6 ;  /* 0x0002f80601007387 */ /* 0x0003e80000100800 */
[----:B------:R-:W3:Y:S01]  /*d4b0*/  LDL R29, [R1+0x164] ;  /* 0x00016400011d7983 */ /* 0x000ee20000100800 */
[----:B----4-:R-:W-:-:S05]  /*d4c0*/  FADD R5, R42, R5 ;  /* 0x000000052a057221 */ /* 0x010fca0000000000 */
[----:B------:R4:W-:Y:S04]  /*d4d0*/  STL [R1+0x2fc], R5 ;  /* 0x0002fc0501007387 */ /* 0x0009e80000100800 */
[----:B------:R-:W3:Y:S01]  /*d4e0*/  LDL R27, [R1+0x168] ;  /* 0x00016800011b7983 */ /* 0x000ee20000100800 */
[----:B------:R-:W-:-:S05]  /*d4f0*/  FADD R4, R13, R4 ;  /* 0x000000040d047221 */ /* 0x000fca0000000000 */
        /* <DEDUP_REMOVED lines=9> */
[----:B------:R-:W3:Y:S01]  /*d590*/  LDL R34, [R1+0x14c] ;  /* 0x00014c0001227983 */ /* 0x000ee20000100800 */
[----:B------:R-:W-:-:S03]  /*d5a0*/  FADD R3, R16, R3 ;  /* 0x0000000310037221 */ /* 0x000fc60000000000 */
[----:B------:R-:W3:Y:S04]  /*d5b0*/  LDL R33, [R1+0x150] ;  /* 0x0001500001217983 */ /* 0x000ee80000100800 */
[----:B------:R-:W3:Y:S01]  /*d5c0*/  LDL R32, [R1+0x154] ;  /* 0x0001540001207983 */ /* 0x000ee20000100800 */
[----:B------:R-:W-:-:S03]  /*d5d0*/  FADD R2, R30, R2 ;  /* 0x000000021e027221 */ /* 0x000fc60000000000 */
[----:B------:R-:W3:Y:S04]  /*d5e0*/  LDL R47, [R1+0x158] ;  /* 0x00015800012f7983 */ /* 0x000ee80000100800 */
[----:B------:R-:W3:Y:S04]  /*d5f0*/  LDL R46, [R1+0x15c] ;  /* 0x00015c00012e7983 */ /* 0x000ee80000100800 */
[----:B------:R-:W3:Y:S01]  /*d600*/  LDL R45, [R1+0x120] ;  /* 0x00012000012d7983 */ /* 0x000ee20000100800 */
[----:B------:R-:W-:-:S03]  /*d610*/  FADD R0, R28, R0 ;  /* 0x000000001c007221 */ /* 0x000fc60000000000 */
[----:B------:R-:W3:Y:S04]  /*d620*/  LDL R44, [R1+0x124] ;  /* 0x00012400012c7983 */ /* 0x000ee80000100800 */
[----:B------:R-:W3:Y:S04]  /*d630*/  LDL R43, [R1+0x128] ;  /* 0x00012800012b7983 */ /* 0x000ee80000100800 */
[----:B------:R-:W3:Y:S04]  /*d640*/  LDL R42, [R1+0x12c] ;  /* 0x00012c00012a7983 */ /* 0x000ee80000100800 */
[----:B------:R-:W3:Y:S04]  /*d650*/  LDL R13, [R1+0x130] ;  /* 0x00013000010d7983 */ /* 0x000ee80000100800 */
[----:B------:R-:W2:Y:S04]  /*d660*/  LDL.LU R30, [R1+0x310] ;  /* 0x00031000011e7983 */ /* 0x000ea80000300800 */
[----:B------:R4:W-:Y:S04]  /*d670*/  STL [R1+0x304], R3 ;  /* 0x0003040301007387 */ /* 0x0009e80000100800 */
[----:B------:R-:W3:Y:S04]  /*d680*/  LDL.LU R28, [R1+0x314] ;  /* 0x00031400011c7983 */ /* 0x000ee80000300800 */
[----:B------:R4:W-:Y:S04]  /*d690*/  STL [R1+0x308], R2 ;  /* 0x0003080201007387 */ /* 0x0009e80000100800 */
[----:B------:R-:W3:Y:S04]  /*d6a0*/  LDL.LU R16, [R1+0x318] ;  /* 0x0003180001107983 */ /* 0x000ee80000300800 */
[----:B------:R4:W-:Y:S04]  /*d6b0*/  STL [R1+0x30c], R0 ;  /* 0x00030c0001007387 */ /* 0x0009e80000100800 */
[----:B------:R-:W3:Y:S04]  /*d6c0*/  LDL.LU R15, [R1+0x31c] ;  /* 0x00031c00010f7983 */ /* 0x000ee80000300800 */
[----:B0-----:R-:W3:Y:S04]  /*d6d0*/  LDL.LU R7, [R1+0x320] ;  /* 0x0003200001077983 */ /* 0x001ee80000300800 */
[----:B-1----:R-:W3:Y:S04]  /*d6e0*/  LDL.LU R6, [R1+0x324] ;  /* 0x0003240001067983 */ /* 0x002ee80000300800 */
[----:B----4-:R-:W4:Y:S04]  /*d6f0*/  LDL.LU R5, [R1+0x328] ;  /* 0x0003280001057983 */ /* 0x010f280000300800 */
[----:B------:R-:W4:Y:S04]  /*d700*/  LDL.LU R4, [R1+0x32c] ;  /* 0x00032c0001047983 */ /* 0x000f280000300800 */
        /* <DEDUP_REMOVED lines=8> */
[----:B------:R-:W4:Y:S01]  /*d790*/  LDL.LU R8, [R1+0x350] ;  /* 0x0003500001087983 */ /* 0x000f220000300800 */
[----:B--2---:R-:W-:-:S01]  /*d7a0*/  FADD R30, R31, R30 ;  /* 0x0000001e1f1e7221 */ /* 0x004fc20000000000 */
[----:B---3--:R-:W-:-:S04]  /*d7b0*/  FADD R28, R29, R28 ;  /* 0x0000001c1d1c7221 */ /* 0x008fc80000000000 */
[----:B------:R-:W-:Y:S01]  /*d7c0*/  STL [R1+0x310], R30 ;  /* 0x0003101e01007387 */ /* 0x000fe20000100800 */
[----:B------:R-:W-:-:S03]  /*d7d0*/  FADD R16, R27, R16 ;  /* 0x000000101b107221 */ /* 0x000fc60000000000 */
[----:B------:R-:W-:Y:S01]  /*d7e0*/  STL [R1+0x314], R28 ;  /* 0x0003141c01007387 */ /* 0x000fe20000100800 */
[----:B------:R-:W-:-:S03]  /*d7f0*/  FADD R15, R26, R15 ;  /* 0x0000000f1a0f7221 */ /* 0x000fc60000000000 */
[----:B------:R-:W-:Y:S01]  /*d800*/  STL [R1+0x318], R16 ;  /* 0x0003181001007387 */ /* 0x000fe20000100800 */
[----:B------:R-:W-:-:S03]  /*d810*/  FADD R7, R25, R7 ;  /* 0x0000000719077221 */ /* 0x000fc60000000000 */
[----:B------:R-:W-:Y:S01]  /*d820*/  STL [R1+0x31c], R15 ;  /* 0x00031c0f01007387 */ /* 0x000fe20000100800 */
[----:B------:R-:W-:-:S03]  /*d830*/  FADD R6, R24, R6 ;  /* 0x0000000618067221 */ /* 0x000fc60000000000 */
[----:B------:R0:W-:Y:S01]  /*d840*/  STL [R1+0x320], R7 ;  /* 0x0003200701007387 */ /* 0x0001e20000100800 */
[----:B----4-:R-:W-:-:S01]  /*d850*/  FADD R5, R39, R5 ;  /* 0x0000000527057221 */ /* 0x010fc20000000000 */
        /* <DEDUP_REMOVED lines=102> */
[----:B0-----:R-:W3:Y:S04]  /*dec0*/  LDL.LU R6, [R1+0x3b8] ;  /* 0x0003b80001067983 */ /* 0x001ee80000300800 */
[----:B------:R0:W-:Y:S01]  /*ded0*/  STL [R1+0x388], R5 ;  /* 0x0003880501007387 */ /* 0x0001e20000100800 */
[----:B------:R-:W-:-:S01]  /*dee0*/  FADD R10, R34, R10 ;  /* 0x0000000a220a7221 */ /* 0x000fc20000000000 */
[----:B------:R-:W-:Y:S01]  /*def0*/  FADD R9, R33, R9 ;  /* 0x0000000921097221 */ /* 0x000fe20000000000 */
[----:B------:R-:W-:-:S01]  /*df00*/  FADD R3, R32, R3 ;  /* 0x0000000320037221 */ /* 0x000fc20000000000 */
[----:B0-----:R-:W4:Y:S04]  /*df10*/  LDL.LU R5, [R1+0x3bc] ;  /* 0x0003bc0001057983 */ /* 0x001f280000300800 */
[----:B------:R0:W-:Y:S01]  /*df20*/  STL [R1+0x38c], R4 ;  /* 0x00038c0401007387 */ /* 0x0001e20000100800 */
[----:B------:R-:W-:-:S01]  /*df30*/  FADD R2, R47, R2 ;  /* 0x000000022f027221 */ /* 0x000fc20000000000 */
[----:B------:R-:W-:-:S02]  /*df40*/  FADD R0, R46, R0 ;  /* 0x000000002e007221 */ /* 0x000fc40000000000 */
[----:B0-----:R-:W4:Y:S04]  /*df50*/  LDL.LU R4, [R1+0x3c0] ;  /* 0x0003c00001047983 */ /* 0x001f280000300800 */
[----:B------:R-:W-:Y:S04]  /*df60*/  STL [R1+0x390], R14 ;  /* 0x0003900e01007387 */ /* 0x000fe80000100800 */
[----:B------:R-:W4:Y:S04]  /*df70*/  LDL R29, [R1+0xd4] ;  /* 0x0000d400011d7983 */ /* 0x000f280000100800 */
[----:B------:R-:W-:Y:S04]  /*df80*/  STL [R1+0x394], R12 ;  /* 0x0003940c01007387 */ /* 0x000fe80000100800 */
[----:B------:R-:W4:Y:S04]  /*df90*/  LDL R28, [R1+0xd8] ;  /* 0x0000d800011c7983 */ /* 0x000f280000100800 */
[----:B------:R-:W-:Y:S04]  /*dfa0*/  STL [R1+0x398], R11 ;  /* 0x0003980b01007387 */ /* 0x000fe80000100800 */
[----:B------:R-:W4:Y:S04]  /*dfb0*/  LDL R25, [R1+0xdc] ;  /* 0x0000dc0001197983 */ /* 0x000f280000100800 */
[----:B------:R-:W-:Y:S04]  /*dfc0*/  STL [R1+0x39c], R10 ;  /* 0x00039c0a01007387 */ /* 0x000fe80000100800 */
[----:B------:R-:W-:Y:S04]  /*dfd0*/  STL [R1+0x3a0], R9 ;  /* 0x0003a00901007387 */ /* 0x000fe80000100800 */
[----:B------:R0:W-:Y:S04]  /*dfe0*/  STL [R1+0x3a4], R3 ;  /* 0x0003a40301007387 */ /* 0x0001e80000100800 */
[----:B0-----:R-:W4:Y:S04]  /*dff0*/  LDL.LU R3, [R1+0x3c4] ;  /* 0x0003c40001037983 */ /* 0x001f280000300800 */
[----:B------:R0:W-:Y:S04]  /*e000*/  STL [R1+0x3a8], R2 ;  /* 0x0003a80201007387 */ /* 0x0001e80000100800 */
[----:B0-----:R-:W4:Y:S04]  /*e010*/  LDL.LU R2, [R1+0x3c8] ;  /* 0x0003c80001027983 */ /* 0x001f280000300800 */
[----:B------:R0:W-:Y:S04]  /*e020*/  STL [R1+0x3ac], R0 ;  /* 0x0003ac0001007387 */ /* 0x0001e80000100800 */
[----:B0-----:R-:W4:Y:S01]  /*e030*/  LDL.LU R0, [R1+0x3cc] ;  /* 0x0003cc0001007983 */ /* 0x001f220000300800 */
[----:B------:R-:W-:-:S05]  /*e040*/  FADD R8, R45, R8 ;  /* 0x000000082d087221 */ /* 0x000fca0000000000 */
[----:B------:R-:W-:Y:S01]  /*e050*/  STL [R1+0x3b0], R8 ;  /* 0x0003b00801007387 */ /* 0x000fe20000100800 */
[----:B--2---:R-:W-:-:S05]  /*e060*/  FADD R7, R44, R7 ;  /* 0x000000072c077221 */ /* 0x004fca0000000000 */
[----:B------:R-:W-:Y:S04]  /*e070*/  STL [R1+0x3b4], R7 ;  /* 0x0003b40701007387 */ /* 0x000fe80000100800 */
[----:B------:R-:W2:Y:S01]  /*e080*/  LDL R27, [R1+0xa0] ;  /* 0x0000a000011b7983 */ /* 0x000ea20000100800 */
[----:B---3--:R-:W-:-:S05]  /*e090*/  FADD R6, R43, R6 ;  /* 0x000000062b067221 */ /* 0x008fca0000000000 */
[----:B------:R-:W-:Y:S04]  /*e0a0*/  STL [R1+0x3b8], R6 ;  /* 0x0003b80601007387 */ /* 0x000fe80000100800 */
[----:B------:R-:W2:Y:S01]  /*e0b0*/  LDL.LU R26, [R1+0x3d0] ;  /* 0x0003d000011a7983 */ /* 0x000ea20000300800 */
[----:B----4-:R-:W-:-:S05]  /*e0c0*/  FADD R5, R42, R5 ;  /* 0x000000052a057221 */ /* 0x010fca0000000000 */
[----:B------:R0:W-:Y:S04]  /*e0d0*/  STL [R1+0x3bc], R5 ;  /* 0x0003bc0501007387 */ /* 0x0001e80000100800 */
[----:B------:R-:W3:Y:S01]  /*e0e0*/  LDL R33, [R1+0xa4] ;  /* 0x0000a40001217983 */ /* 0x000ee20000100800 */
        /* <DEDUP_REMOVED lines=13> */
[----:B------:R-:W4:Y:S04]  /*e1c0*/  LDL R34, [R1+0x90] ;  /* 0x0000900001227983 */ /* 0x000f280000100800 */
[----:B------:R-:W4:Y:S04]  /*e1d0*/  LDL R32, [R1+0x94] ;  /* 0x0000940001207983 */ /* 0x000f280000100800 */
[----:B------:R-:W4:Y:S01]  /*e1e0*/  LDL R46, [R1+0x98] ;  /* 0x00009800012e7983 */ /* 0x000f220000100800 */
[----:B------:R-:W-:-:S03]  /*e1f0*/  FADD R2, R28, R2 ;  /* 0x000000021c027221 */ /* 0x000fc60000000000 */
[----:B------:R-:W4:Y:S04]  /*e200*/  LDL R44, [R1+0x9c] ;  /* 0x00009c00012c7983 */ /* 0x000f280000100800 */
[----:B------:R-:W4:Y:S01]  /*e210*/  LDL R42, [R1+0x60] ;  /* 0x00006000012a7983 */ /* 0x000f220000100800 */
[----:B------:R-:W-:-:S03]  /*e220*/  FADD R0, R25, R0 ;  /* 0x0000000019007221 */ /* 0x000fc60000000000 */
[----:B------:R-:W3:Y:S04]  /*e230*/  LDL.LU R25, [R1+0x3d4] ;  /* 0x0003d40001197983 */ /* 0x000ee80000300800 */
[----:B------:R1:W-:Y:S04]  /*e240*/  STL [R1+0x3c4], R3 ;  /* 0x0003c40301007387 */ /* 0x0003e80000100800 */
[----:B------:R-:W4:Y:S04]  /*e250*/  LDL.LU R16, [R1+0x3d8] ;  /* 0x0003d80001107983 */ /* 0x000f280000300800 */
[----:B------:R1:W-:Y:S04]  /*e260*/  STL [R1+0x3c8], R2 ;  /* 0x0003c80201007387 */ /* 0x0003e80000100800 */
[----:B0-----:R-:W4:Y:S04]  /*e270*/  LDL.LU R5, [R1+0x3dc] ;  /* 0x0003dc0001057983 */ /* 0x001f280000300800 */
[----:B------:R0:W-:Y:S04]  /*e280*/  STL [R1+0x3cc], R0 ;  /* 0x0003cc0001007387 */ /* 0x0001e80000100800 */
[----:B-1----:R-:W4:Y:S04]  /*e290*/  LDL.LU R4, [R1+0x3e0] ;  /* 0x0003e00001047983 */ /* 0x002f280000300800 */
[----:B------:R-:W4:Y:S04]  /*e2a0*/  LDL.LU R3, [R1+0x3e4] ;  /* 0x0003e40001037983 */ /* 0x000f280000300800 */
[----:B------:R-:W4:Y:S04]  /*e2b0*/  LDL.LU R2, [R1+0x3e8] ;  /* 0x0003e80001027983 */ /* 0x000f280000300800 */
[----:B0-----:R-:W4:Y:S04]  /*e2c0*/  LDL.LU R0, [R1+0x3ec] ;  /* 0x0003ec0001007983 */ /* 0x001f280000300800 */
        /* <DEDUP_REMOVED lines=9> */
[----:B--2---:R-:W-:-:S05]  /*e360*/  FADD R26, R27, R26 ;  /* 0x0000001a1b1a7221 */ /* 0x004fca0000000000 */
[----:B------:R-:W-:Y:S01]  /*e370*/  STL [R1+0x3d0], R26 ;  /* 0x0003d01a01007387 */ /* 0x000fe20000100800 */
[----:B---3--:R-:W-:-:S01]  /*e380*/  FADD R25, R33, R25 ;  /* 0x0000001921197221 */ /* 0x008fc20000000000 */
[----:B----4-:R-:W-:-:S04]  /*e390*/  FADD R16, R47, R16 ;  /* 0x000000102f107221 */ /* 0x010fc80000000000 */
[----:B------:R-:W-:Y:S04]  /*e3a0*/  STL [R1+0x3d4], R25 ;  /* 0x0003d41901007387 */ /* 0x000fe80000100800 */
[----:B------:R-:W-:Y:S01]  /*e3b0*/  STL [R1+0x3d8], R16 ;  /* 0x0003d81001007387 */ /* 0x000fe20000100800 */
[----:B------:R-:W-:-:S03]  /*e3c0*/  FADD R5, R45, R5 ;  /* 0x000000052d057221 */ /* 0x000fc60000000000 */
[----:B------:R-:W2:Y:S04]  /*e3d0*/  LDL R33, [R1+0x64] ;  /* 0x0000640001217983 */ /* 0x000ea80000100800 */
[----:B------:R0:W-:Y:S01]  /*e3e0*/  STL [R1+0x3dc], R5 ;  /* 0x0003dc0501007387 */ /* 0x0001e20000100800 */
[----:B------:R-:W-:-:S03]  /*e3f0*/  FADD R4, R43, R4 ;  /* 0x000000042b047221 */ /* 0x000fc60000000000 */
[----:B------:R-:W3:Y:S01]  /*e400*/  LDL R47, [R1+0x68] ;  /* 0x00006800012f7983 */ /* 0x000ee20000100800 */
[----:B------:R-:W-:-:S03]  /*e410*/  FADD R3, R13, R3 ;  /* 0x000000030d037221 */ /* 0x000fc60000000000 */
[----:B------:R1:W-:Y:S01]  /*e420*/  STL [R1+0x3e0], R4 ;  /* 0x0003e00401007387 */ /* 0x0003e20000100800 */
[----:B------:R-:W-:-:S03]  /*e430*/  FADD R2, R24, R2 ;  /* 0x0000000218027221 */ /* 0x000fc60000000000 */
[----:B------:R-:W4:Y:S01]  /*e440*/  LDL R45, [R1+0x6c] ;  /* 0x00006c00012d7983 */ /* 0x000f220000100800 */
[----:B------:R-:W-:-:S03]  /*e450*/  FADD R0, R39, R0 ;  /* 0x0000000027007221 */ /* 0x000fc60000000000 */
[----:B------:R1:W-:Y:S04]  /*e460*/  STL [R1+0x3e4], R3 ;  /* 0x0003e40301007387 */ /* 0x0003e80000100800 */
[----:B------:R-:W4:Y:S04]  /*e470*/  LDL R43, [R1+0x70] ;  /* 0x00007000012b7983 */ /* 0x000f280000100800 */
[----:B------:R-:W4:Y:S04]  /*e480*/  LDL R13, [R1+0x74] ;  /* 0x00007400010d7983 */ /* 0x000f280000100800 */
[----:B0-----:R-:W2:Y:S04]  /*e490*/  LDL.LU R5, [R1+0x414] ;  /* 0x0004140001057983 */ /* 0x001ea80000300800 */
[----:B-1----:R-:W3:Y:S04]  /*e4a0*/  LDL.LU R4, [R1+0x418] ;  /* 0x0004180001047983 */ /* 0x002ee80000300800 */
[----:B------:R-:W-:Y:S04]  /*e4b0*/  STL [R1+0x3e8], R2 ;  /* 0x0003e80201007387 */ /* 0x000fe80000100800 */
[----:B------:R-:W4:Y:S04]  /*e4c0*/  LDL.LU R3, [R1+0x41c] ;  /* 0x00041c0001037983 */ /* 0x000f280000300800 */
[----:B------:R0:W-:Y:S04]  /*e4d0*/  STL [R1+0x3ec], R0 ;  /* 0x0003ec0001007387 */ /* 0x0001e80000100800 */
[----:B0-----:R-:W4:Y:S04]  /*e4e0*/  LDL.LU R0, [R1+0x420] ;  /* 0x0004200001007983 */ /* 0x001f280000300800 */
[----:B------:R-:W4:Y:S01]  /*e4f0*/  LDL.LU R2, [R1+0x424] ;  /* 0x0004240001027983 */ /* 0x000f220000300800 */
[----:B------:R-:W-:-:S01]  /*e500*/  FADD R15, R38, R15 ;  /* 0x0000000f260f7221 */ /* 0x000fc20000000000 */
[----:B------:R-:W-:Y:S01]  /*e510*/  FADD R14, R37, R14 ;  /* 0x0000000e250e7221 */ /* 0x000fe20000000000 */
[----:B------:R-:W-:-:S01]  /*e520*/  FADD R12, R36, R12 ;  /* 0x0000000c240c7221 */ /* 0x000fc20000000000 */
[----:B------:R-:W-:Y:S01]  /*e530*/  FADD R11, R35, R11 ;  /* 0x0000000b230b7221 */ /* 0x000fe20000000000 */
[----:B------:R-:W-:-:S01]  /*e540*/  FADD R10, R34, R10 ;  /* 0x0000000a220a7221 */ /* 0x000fc20000000000 */
[----:B------:R-:W-:Y:S01]  /*e550*/  STL [R1+0x3f0], R15 ;  /* 0x0003f00f01007387 */ /* 0x000fe20000100800 */
[----:B------:R-:W-:-:S01]  /*e560*/  FADD R9, R32, R9 ;  /* 0x0000000920097221 */ /* 0x000fc20000000000 */
[----:B------:R-:W-:-:S02]  /*e570*/  FADD R8, R46, R8 ;  /* 0x000000082e087221 */ /* 0x000fc40000000000 */
[----:B------:R-:W-:Y:S01]  /*e580*/  STL [R1+0x3f4], R14 ;  /* 0x0003f40e01007387 */ /* 0x000fe20000100800 */
[----:B------:R-:W-:-:S03]  /*e590*/  FADD R7, R44, R7 ;  /* 0x000000072c077221 */ /* 0x000fc60000000000 */
[----:B------:R-:W-:Y:S01]  /*e5a0*/  STL [R1+0x3f8], R12 ;  /* 0x0003f80c01007387 */ /* 0x000fe20000100800 */
[----:B------:R-:W-:-:S03]  /*e5b0*/  FADD R6, R42, R6 ;  /* 0x000000062a067221 */ /* 0x000fc60000000000 */
[----:B------:R-:W-:Y:S04]  /*e5c0*/  STL [R1+0x3fc], R11 ;  /* 0x0003fc0b01007387 */ /* 0x000fe80000100800 */
[----:B------:R0:W-:Y:S04]  /*e5d0*/  STL [R1+0x400], R10 ;  /* 0x0004000a01007387 */ /* 0x0001e80000100800 */
[----:B------:R-:W-:Y:S04]  /*e5e0*/  STL [R1+0x404], R9 ;  /* 0x0004040901007387 */ /* 0x000fe80000100800 */
[----:B------:R-:W4:Y:S04]  /*e5f0*/  LDL R42, [R1+0x78] ;  /* 0x00007800012a7983 */ /* 0x000f280000100800 */
[----:B------:R-:W-:Y:S04]  /*e600*/  STL [R1+0x408], R8 ;  /* 0x0004080801007387 */ /* 0x000fe80000100800 */
[----:B------:R-:W4:Y:S04]  /*e610*/  LDL R44, [R1+0x7c] ;  /* 0x00007c00012c7983 */ /* 0x000f280000100800 */
[----:B------:R-:W-:Y:S04]  /*e620*/  STL [R1+0x40c], R7 ;  /* 0x00040c0701007387 */ /* 0x000fe80000100800 */
[----:B------:R-:W4:Y:S04]  /*e630*/  LDL R46, [R1+0x40] ;  /* 0x00004000012e7983 */ /* 0x000f280000100800 */
[----:B------:R-:W-:Y:S04]  /*e640*/  STL [R1+0x410], R6 ;  /* 0x0004100601007387 */ /* 0x000fe80000100800 */
        /* <DEDUP_REMOVED lines=9> */
[----:B------:R-:W4:Y:S01]  /*e6e0*/  LDL R36, [R1+0x28] ;  /* 0x0000280001247983 */ /* 0x000f220000100800 */
[----:B--2---:R-:W-:-:S01]  /*e6f0*/  FADD R5, R33, R5 ;  /* 0x0000000521057221 */ /* 0x004fc20000000000 */
[----:B---3--:R-:W-:-:S04]  /*e700*/  FADD R4, R47, R4 ;  /* 0x000000042f047221 */ /* 0x008fc80000000000 */
[----:B------:R-:W-:Y:S01]  /*e710*/  STL [R1+0x414], R5 ;  /* 0x0004140501007387 */ /* 0x000fe20000100800 */
[----:B----4-:R-:W-:-:S01]  /*e720*/  FADD R3, R45, R3 ;  /* 0x000000032d037221 */ /* 0x010fc20000000000 */
[----:B------:R-:W-:-:S05]  /*e730*/  FADD R0, R43, R0 ;  /* 0x000000002b007221 */ /* 0x000fca0000000000 */
[----:B------:R0:W-:Y:S04]  /*e740*/  STL [R1+0x420], R0 ;  /* 0x0004200001007387 */ /* 0x0001e80000100800 */
[----:B------:R1:W-:Y:S01]  /*e750*/  STL [R1+0x418], R4 ;  /* 0x0004180401007387 */ /* 0x0003e20000100800 */
[----:B------:R-:W-:-:S03]  /*e760*/  FADD R2, R13, R2 ;  /* 0x000000020d027221 */ /* 0x000fc60000000000 */
[----:B0-----:R-:W2:Y:S04]  /*e770*/  LDL.LU R0, [R1+0x458] ;  /* 0x0004580001007983 */ /* 0x001ea80000300800 */
[----:B------:R0:W-:Y:S04]  /*e780*/  STL [R1+0x41c], R3 ;  /* 0x00041c0301007387 */ /* 0x0001e80000100800 */
[----:B------:R-:W3:Y:S04]  /*e790*/  LDL.LU R43, [R1+0x428] ;  /* 0x00042800012b7983 */ /* 0x000ee80000300800 */
[----:B------:R-:W4:Y:S04]  /*e7a0*/  LDL.LU R45, [R1+0x42c] ;  /* 0x00042c00012d7983 */ /* 0x000f280000300800 */
[----:B------:R-:W2:Y:S04]  /*e7b0*/  LDL.LU R47, [R1+0x430] ;  /* 0x00043000012f7983 */ /* 0x000ea80000300800 */
[----:B------:R0:W-:Y:S04]  /*e7c0*/  STL [R1+0x424], R2 ;  /* 0x0004240201007387 */ /* 0x0001e80000100800 */
[----:B------:R-:W2:Y:S04]  /*e7d0*/  LDL.LU R33, [R1+0x434] ;  /* 0x0004340001217983 */ /* 0x000ea80000300800 */
[----:B------:R-:W2:Y:S04]  /*e7e0*/  LDL.LU R9, [R1+0x438] ;  /* 0x0004380001097983 */ /* 0x000ea80000300800 */
[----:B------:R-:W2:Y:S04]  /*e7f0*/  LDL.LU R8, [R1+0x43c] ;  /* 0x00043c0001087983 */ /* 0x000ea80000300800 */
[----:B------:R-:W2:Y:S04]  /*e800*/  LDL.LU R7, [R1+0x440] ;  /* 0x0004400001077983 */ /* 0x000ea80000300800 */
[----:B------:R-:W2:Y:S04]  /*e810*/  LDL.LU R6, [R1+0x444] ;  /* 0x0004440001067983 */ /* 0x000ea80000300800 */
[----:B------:R-:W2:Y:S04]  /*e820*/  LDL.LU R5, [R1+0x448] ;  /* 0x0004480001057983 */ /* 0x000ea80000300800 */
[----:B-1----:R-:W2:Y:S04]  /*e830*/  LDL.LU R4, [R1+0x44c] ;  /* 0x00044c0001047983 */ /* 0x002ea80000300800 */
[----:B0-----:R-:W2:Y:S04]  /*e840*/  LDL.LU R3, [R1+0x450] ;  /* 0x0004500001037983 */ /* 0x001ea80000300800 */
[----:B------:R-:W2:Y:S04]  /*e850*/  LDL.LU R2, [R1+0x454] ;  /* 0x0004540001027983 */ /* 0x000ea80000300800 */
[----:B------:R-:W2:Y:S04]  /*e860*/  LDL R35, [R1+0x2c] ;  /* 0x00002c0001237983 */ /* 0x000ea80000100800 */
[----:B------:R-:W2:Y:S04]  /*e870*/  LDL R37, [R1+0x30] ;  /* 0x0000300001257983 */ /* 0x000ea80000100800 */
[----:B------:R-:W2:Y:S04]  /*e880*/  LDL R39, [R1+0x34] ;  /* 0x0000340001277983 */ /* 0x000ea80000100800 */
[----:B------:R-:W2:Y:S04]  /*e890*/  LDL R25, [R1+0x38] ;  /* 0x0000380001197983 */ /* 0x000ea80000100800 */
[----:B------:R-:W2:Y:S04]  /*e8a0*/  LDL R27, [R1+0x3c] ;  /* 0x00003c00011b7983 */ /* 0x000ea80000100800 */
[----:B------:R-:W2:Y:S04]  /*e8b0*/  LDL R29, [R1] ;  /* 0x00000000011d7983 */ /* 0x000ea80000100800 */
[----:B------:R-:W2:Y:S04]  /*e8c0*/  LDL R31, [R1+0x4] ;  /* 0x00000400011f7983 */ /* 0x000ea80000100800 */
[----:B------:R-:W2:Y:S04]  /*e8d0*/  LDL R12, [R1+0x8] ;  /* 0x00000800010c7983 */ /* 0x000ea80000100800 */
[----:B------:R-:W2:Y:S04]  /*e8e0*/  LDL R14, [R1+0xc] ;  /* 0x00000c00010e7983 */ /* 0x000ea80000100800 */
[----:B------:R-:W2:Y:S04]  /*e8f0*/  LDL R15, [R1+0x10] ;  /* 0x00001000010f7983 */ /* 0x000ea80000100800 */
[----:B------:R-:W2:Y:S04]  /*e900*/  LDL R16, [R1+0x14] ;  /* 0x0000140001107983 */ /* 0x000ea80000100800 */
[----:B------:R-:W2:Y:S01]  /*e910*/  LDL R13, [R1+0x18] ;  /* 0x00001800010d7983 */ /* 0x000ea20000100800 */
[----:B---3--:R-:W-:-:S03]  /*e920*/  FADD R43, R42, R43 ;  /* 0x0000002b2a2b7221 */ /* 0x008fc60000000000 */
[----:B------:R-:W3:Y:S01]  /*e930*/  LDL.LU R42, [R1+0x898] ;  /* 0x00089800012a7983 */ /* 0x000ee20000300800 */
[----:B----4-:R-:W-:-:S03]  /*e940*/  FADD R45, R44, R45 ;  /* 0x0000002d2c2d7221 */ /* 0x010fc60000000000 */
[----:B------:R0:W-:Y:S01]  /*e950*/  STL [R1+0x428], R43 ;  /* 0x0004282b01007387 */ /* 0x0001e20000100800 */
[----:B--2---:R-:W-:-:S03]  /*e960*/  FADD R47, R46, R47 ;  /* 0x0000002f2e2f7221 */ /* 0x004fc60000000000 */
[----:B0-----:R-:W2:Y:S01]  /*e970*/  LDL.LU R43, [R1+0x894] ;  /* 0x00089400012b7983 */ /* 0x001ea20000300800 */
[----:B------:R-:W-:-:S03]  /*e980*/  FADD R33, R32, R33 ;  /* 0x0000002120217221 */ /* 0x000fc60000000000 */
[----:B------:R-:W4:Y:S04]  /*e990*/  LDL.LU R44, [R1+0x890] ;  /* 0x00089000012c7983 */ /* 0x000f280000300800 */
[----:B------:R0:W-:Y:S01]  /*e9a0*/  STL [R1+0x42c], R45 ;  /* 0x00042c2d01007387 */ /* 0x0001e20000100800 */
[----:B------:R-:W-:-:S01]  /*e9b0*/  FADD R9, R34, R9 ;  /* 0x0000000922097221 */ /* 0x000fc20000000000 */
[----:B------:R-:W-:Y:S01]  /*e9c0*/  FADD R8, R10, R8 ;  /* 0x000000080a087221 */ /* 0x000fe20000000000 */
[----:B------:R-:W-:-:S01]  /*e9d0*/  FADD R7, R11, R7 ;  /* 0x000000070b077221 */ /* 0x000fc20000000000 */
[----:B0-----:R-:W4:Y:S04]  /*e9e0*/  LDL.LU R45, [R1+0x88c] ;  /* 0x00088c00012d7983 */ /* 0x001f280000300800 */
        /* <DEDUP_REMOVED lines=9> */
[----:B------:R-:W-:-:S02]  /*ea80*/  FADD R0, R36, R0 ;  /* 0x0000000024007221 */ /* 0x000fc40000000000 */
[----:B0-----:R-:W4:Y:S04]  /*ea90*/  LDL.LU R33, [R1+0x87c] ;  /* 0x00087c0001217983 */ /* 0x001f280000300800 */
[----:B------:R-:W4:Y:S04]  /*eaa0*/  LDL.LU R34, [R1+0x878] ;  /* 0x0008780001227983 */ /* 0x000f280000300800 */
[----:B------:R0:W-:Y:S04]  /*eab0*/  STL [R1+0x438], R9 ;  /* 0x0004380901007387 */ /* 0x0001e80000100800 */
[----:B------:R1:W-:Y:S04]  /*eac0*/  STL [R1+0x43c], R8 ;  /* 0x00043c0801007387 */ /* 0x0003e80000100800 */
[----:B------:R1:W-:Y:S01]  /*ead0*/  STL [R1+0x440], R7 ;  /* 0x0004400701007387 */ /* 0x0003e20000100800 */
[----:B------:R-:W-:-:S03]  /*eae0*/  FADD R2, R38, R2 ;  /* 0x0000000226027221 */ /* 0x000fc60000000000 */
[----:B------:R1:W-:Y:S04]  /*eaf0*/  STL [R1+0x444], R6 ;  /* 0x0004440601007387 */ /* 0x0003e80000100800 */
[----:B------:R1:W-:Y:S04]  /*eb00*/  STL [R1+0x448], R5 ;  /* 0x0004480501007387 */ /* 0x0003e80000100800 */
[----:B------:R1:W-:Y:S04]  /*eb10*/  STL [R1+0x44c], R4 ;  /* 0x00044c0401007387 */ /* 0x0003e80000100800 */
[----:B------:R-:W3:Y:S04]  /*eb20*/  LDL.LU R36, [R1+0x45c] ;  /* 0x00045c0001247983 */ /* 0x000ee80000300800 */
[----:B------:R1:W-:Y:S04]  /*eb30*/  STL [R1+0x450], R3 ;  /* 0x0004500301007387 */ /* 0x0003e80000100800 */
[----:B------:R-:W2:Y:S04]  /*eb40*/  LDL.LU R38, [R1+0x460] ;  /* 0x0004600001267983 */ /* 0x000ea80000300800 */
[----:B------:R1:W-:Y:S04]  /*eb50*/  STL [R1+0x454], R2 ;  /* 0x0004540201007387 */ /* 0x0003e80000100800 */
[----:B------:R-:W4:Y:S04]  /*eb60*/  LDL.LU R24, [R1+0x464] ;  /* 0x0004640001187983 */ /* 0x000f280000300800 */
[----:B------:R1:W-:Y:S04]  /*eb70*/  STL [R1+0x458], R0 ;  /* 0x0004580001007387 */ /* 0x0003e80000100800 */
[----:B------:R-:W4:Y:S04]  /*eb80*/  LDL.LU R26, [R1+0x468] ;  /* 0x00046800011a7983 */ /* 0x000f280000300800 */
[----:B------:R-:W4:Y:S04]  /*eb90*/  LDL.LU R28, [R1+0x46c] ;  /* 0x00046c00011c7983 */ /* 0x000f280000300800 */
[----:B------:R-:W4:Y:S04]  /*eba0*/  LDL.LU R30, [R1+0x470] ;  /* 0x00047000011e7983 */ /* 0x000f280000300800 */
[----:B------:R-:W4:Y:S04]  /*ebb0*/  LDL.LU R11, [R1+0x474] ;  /* 0x00047400010b7983 */ /* 0x000f280000300800 */
[----:B------:R-:W4:Y:S04]  /*ebc0*/  LDL.LU R10, [R1+0x478] ;  /* 0x00047800010a7983 */ /* 0x000f280000300800 */
[----:B0-----:R-:W4:Y:S04]  /*ebd0*/  LDL.LU R9, [R1+0x47c] ;  /* 0x00047c0001097983 */ /* 0x001f280000300800 */
[----:B-1----:R-:W4:Y:S04]  /*ebe0*/  LDL.LU R8, [R1+0x480] ;  /* 0x0004800001087983 */ /* 0x002f280000300800 */
[----:B------:R-:W4:Y:S04]  /*ebf0*/  LDL.LU R7, [R1+0x484] ;  /* 0x0004840001077983 */ /* 0x000f280000300800 */
[----:B------:R-:W4:Y:S04]  /*ec00*/  LDL.LU R6, [R1+0x488] ;  /* 0x0004880001067983 */ /* 0x000f280000300800 */
[----:B------:R-:W4:Y:S04]  /*ec10*/  LDL.LU R5, [R1+0x48c] ;  /* 0x00048c0001057983 */ /* 0x000f280000300800 */
[----:B------:R-:W4:Y:S04]  /*ec20*/  LDL.LU R4, [R1+0x490] ;  /* 0x0004900001047983 */ /* 0x000f280000300800 */
[----:B------:R-:W4:Y:S04]  /*ec30*/  LDL.LU R3, [R1+0x494] ;  /* 0x0004940001037983 */ /* 0x000f280000300800 */
[----:B------:R-:W4:Y:S04]  /*ec40*/  LDL.LU R2, [R1+0x498] ;  /* 0x0004980001027983 */ /* 0x000f280000300800 */
[----:B------:R-:W4:Y:S01]  /*ec50*/  LDL.LU R0, [R1+0x49c] ;  /* 0x00049c0001007983 */ /* 0x000f220000300800 */
[----:B---3--:R-:W-:-:S03]  /*ec60*/  FADD R36, R35, R36 ;  /* 0x0000002423247221 */ /* 0x008fc60000000000 */
[----:B------:R-:W3:Y:S04]  /*ec70*/  LDL.LU R35, [R1+0x874] ;  /* 0x0008740001237983 */ /* 0x000ee80000300800 */
[----:B------:R0:W-:Y:S01]  /*ec80*/  STL [R1+0x45c], R36 ;  /* 0x00045c2401007387 */ /* 0x0001e20000100800 */
[----:B--2---:R-:W-:-:S03]  /*ec90*/  FADD R38, R37, R38 ;  /* 0x0000002625267221 */ /* 0x004fc60000000000 */
[----:B0-----:R-:W2:Y:S01]  /*eca0*/  LDL.LU R36, [R1+0x870] ;  /* 0x0008700001247983 */ /* 0x001ea20000300800 */
[----:B----4-:R-:W-:-:S03]  /*ecb0*/  FADD R24, R39, R24 ;  /* 0x0000001827187221 */ /* 0x010fc60000000000 */
[----:B------:R-:W4:Y:S04]  /*ecc0*/  LDL.LU R37, [R1+0x86c] ;  /* 0x00086c0001257983 */ /* 0x000f280000300800 */
[----:B------:R0:W-:Y:S01]  /*ecd0*/  STL [R1+0x460], R38 ;  /* 0x0004602601007387 */ /* 0x0001e20000100800 */
[----:B------:R-:W-:-:S01]  /*ece0*/  FADD R26, R25, R26 ;  /* 0x0000001a191a7221 */ /* 0x000fc20000000000 */
[----:B------:R-:W-:Y:S02]  /*ecf0*/  FADD R28, R27, R28 ;  /* 0x0000001c1b1c7221 */ /* 0x000fe40000000000 */
        /* <DEDUP_REMOVED lines=54> */
[----:B---3--:R-:W-:-:S01]  /*f060*/  FADD R17, R228, R17 ;  /* 0x00000011e4117221 */ /* 0x008fc20000000000 */
[----:B--2---:R-:W-:-:S04]  /*f070*/  FADD R16, R229, R16 ;  /* 0x00000010e5107221 */ /* 0x004fc80000000000 */
[----:B------:R0:W-:Y:S01]  /*f080*/  STL [R1+0x4a0], R17 ;  /* 0x0004a01101007387 */ /* 0x0001e20000100800 */
[----:B----4-:R-:W-:-:S03]  /*f090*/  FADD R15, R230, R15 ;  /* 0x0000000fe60f7221 */ /* 0x010fc60000000000 */
[----:B------:R1:W-:Y:S01]  /*f0a0*/  STL [R1+0x4a4], R16 ;  /* 0x0004a41001007387 */ /* 0x0003e20000100800 */
[----:B------:R-:W-:-:S03]  /*f0b0*/  FADD R14, R231, R14 ;  /* 0x0000000ee70e7221 */ /* 0x000fc60000000000 */
        /* <DEDUP_REMOVED lines=24> */
[----:B0-----:R-:W4:Y:S01]  /*f240*/  LDL.LU R17, [R1+0x4e4] ;  /* 0x0004e40001117983 */ /* 0x001f220000300800 */
[----:B------:R-:W-:-:S03]  /*f250*/  FADD R0, R212, R0 ;  /* 0x00000000d4007221 */ /* 0x000fc60000000000 */
[----:B------:R0:W-:Y:S04]  /*f260*/  STL [R1+0x4d8], R3 ;  /* 0x0004d80301007387 */ /* 0x0001e80000100800 */
[----:B-1----:R-:W4:Y:S04]  /*f270*/  LDL.LU R16, [R1+0x4e8] ;  /* 0x0004e80001107983 */ /* 0x002f280000300800 */
[----:B------:R1:W-:Y:S04]  /*f280*/  STL [R1+0x4dc], R2 ;  /* 0x0004dc0201007387 */ /* 0x0003e80000100800 */
[----:B--2---:R-:W2:Y:S04]  /*f290*/  LDL.LU R15, [R1+0x4ec] ;  /* 0x0004ec00010f7983 */ /* 0x004ea80000300800 */
[----:B------:R1:W-:Y:S04]  /*f2a0*/  STL [R1+0x4e0], R0 ;  /* 0x0004e00001007387 */ /* 0x0003e80000100800 */
[----:B---3--:R-:W3:Y:S04]  /*f2b0*/  LDL.LU R14, [R1+0x4f0] ;  /* 0x0004f000010e7983 */ /* 0x008ee80000300800 */
        /* <DEDUP_REMOVED lines=10> */
[----:B0-----:R-:W4:Y:S04]  /*f360*/  LDL.LU R3, [R1+0x51c] ;  /* 0x00051c0001037983 */ /* 0x001f280000300800 */
[----:B-1----:R-:W4:Y:S04]  /*f370*/  LDL.LU R2, [R1+0x520] ;  /* 0x0005200001027983 */ /* 0x002f280000300800 */
[----:B------:R-:W4:Y:S01]  /*f380*/  LDL.LU R0, [R1+0x524] ;  /* 0x0005240001007983 */ /* 0x000f220000300800 */
[----:B------:R-:W-:-:S01]  /*f390*/  FADD R17, R213, R17 ;  /* 0x00000011d5117221 */ /* 0x000fc20000000000 */
[----:B------:R-:W-:-:S04]  /*f3a0*/  FADD R16, R214, R16 ;  /* 0x00000010d6107221 */ /* 0x000fc80000000000 */
[----:B------:R0:W-:Y:S01]  /*f3b0*/  STL [R1+0x4e4], R17 ;  /* 0x0004e41101007387 */ /* 0x0001e20000100800 */
[----:B--2---:R-:W-:-:S03]  /*f3c0*/  FADD R15, R215, R15 ;  /* 0x0000000fd70f7221 */ /* 0x004fc60000000000 */
[----:B------:R1:W-:Y:S01]  /*f3d0*/  STL [R1+0x4e8], R16 ;  /* 0x0004e81001007387 */ /* 0x0003e20000100800 */
[----:B---3--:R-:W-:-:S03]  /*f3e0*/  FADD R14, R200, R14 ;  /* 0x0000000ec80e7221 */ /* 0x008fc60000000000 */
        /* <DEDUP_REMOVED lines=455> */
[----:B------:R-:W-:Y:S01]  /*11060*/  STL [R1+0x748], R17 ;  /* 0x0007481101007387 */ /* 0x000fe20000100800 */
[----:B--2---:R-:W-:-:S03]  /*11070*/  FADD R15, R48, R15 ;  /* 0x0000000f300f7221 */ /* 0x004fc60000000000 */
[----:B------:R0:W-:Y:S01]  /*11080*/  STL [R1+0x74c], R16 ;  /* 0x00074c1001007387 */ /* 0x0001e20000100800 */
[----:B---3--:R-:W-:-:S03]  /*11090*/  FADD R14, R49, R14 ;  /* 0x0000000e310e7221 */ /* 0x008fc60000000000 */
[----:B------:R1:W-:Y:S01]  /*110a0*/  STL [R1+0x750], R15 ;  /* 0x0007500f01007387 */ /* 0x0003e20000100800 */
[----:B----4-:R-:W-:-:S03]  /*110b0*/  FADD R13, R50, R13 ;  /* 0x0000000d320d7221 */ /* 0x010fc60000000000 */
[----:B------:R2:W-:Y:S01]  /*110c0*/  STL [R1+0x754], R14 ;  /* 0x0007540e01007387 */ /* 0x0005e20000100800 */
[----:B------:R-:W-:-:S03]  /*110d0*/  FADD R12, R51, R12 ;  /* 0x0000000c330c7221 */ /* 0x000fc60000000000 */
[----:B------:R-:W-:Y:S01]  /*110e0*/  STL [R1+0x758], R13 ;  /* 0x0007580d01007387 */ /* 0x000fe20000100800 */
        /* <DEDUP_REMOVED lines=39> */
[----:B------:R-:W4:Y:S01]  /*11360*/  LDL.LU R13, [R1+0x7cc] ;  /* 0x0007cc00010d7983 */ /* 0x000f220000300800 */
[----:B------:R-:W-:Y:S01]  /*11370*/  UMOV UR8, URZ ;  /* 0x0000003f00087c82 */ /* 0x000fe20008000000 */
[----:B------:R-:W-:-:S05]  /*11380*/  FADD R16, R47, R16 ;  /* 0x000000102f107221 */ /* 0x000fca0000000000 */
[----:B------:R0:W-:Y:S01]  /*11390*/  STL [R1+0x78c], R16 ;  /* 0x00078c1001007387 */ /* 0x0001e20000100800 */
[----:B------:R-:W-:-:S03]  /*113a0*/  FADD R15, R32, R15 ;  /* 0x0000000f200f7221 */ /* 0x000fc60000000000 */
[----:B0-----:R0:W5:Y:S01]  /*113b0*/  LDL.LU R16, [R1+0x840] ;  /* 0x0008400001107983 */ /* 0x0011620000300800 */
[----:B--2---:R-:W-:-:S03]  /*113c0*/  FADD R14, R33, R14 ;  /* 0x0000000e210e7221 */ /* 0x004fc60000000000 */
[----:B------:R1:W-:Y:S01]  /*113d0*/  STL [R1+0x790], R15 ;  /* 0x0007900f01007387 */ /* 0x0003e20000100800 */
[----:B---3--:R-:W-:-:S01]  /*113e0*/  FADD R12, R34, R12 ;  /* 0x0000000c220c7221 */ /* 0x008fc20000000000 */
[----:B----4-:R-:W-:Y:S02]  /*113f0*/  FADD R11, R35, R11 ;  /* 0x0000000b230b7221 */ /* 0x010fe40000000000 */
[----:B-1----:R0:W5:Y:S01]  /*11400*/  LDL.LU R15, [R1+0x83c] ;  /* 0x00083c00010f7983 */ /* 0x0021620000300800 */
[----:B------:R-:W-:-:S03]  /*11410*/  FADD R10, R36, R10 ;  /* 0x0000000a240a7221 */ /* 0x000fc60000000000 */
[----:B------:R1:W-:Y:S01]  /*11420*/  STL [R1+0x794], R14 ;  /* 0x0007940e01007387 */ /* 0x0003e20000100800 */
[----:B------:R-:W-:-:S03]  /*11430*/  FADD R9, R37, R9 ;  /* 0x0000000925097221 */ /* 0x000fc60000000000 */
[----:B-1----:R0:W5:Y:S01]  /*11440*/  LDL.LU R14, [R1+0x838] ;  /* 0x00083800010e7983 */ /* 0x0021620000300800 */
[----:B------:R-:W-:-:S03]  /*11450*/  FADD R8, R38, R8 ;  /* 0x0000000826087221 */ /* 0x000fc60000000000 */
[----:B------:R1:W-:Y:S01]  /*11460*/  STL [R1+0x798], R12 ;  /* 0x0007980c01007387 */ /* 0x0003e20000100800 */
[----:B------:R-:W-:-:S01]  /*11470*/  FADD R7, R39, R7 ;  /* 0x0000000727077221 */ /* 0x000fc20000000000 */
[----:B------:R-:W-:Y:S02]  /*11480*/  FADD R6, R24, R6 ;  /* 0x0000000618067221 */ /* 0x000fe40000000000 */
[----:B-1----:R0:W5:Y:S04]  /*11490*/  LDL.LU R12, [R1+0x834] ;  /* 0x00083400010c7983 */ /* 0x0021680000300800 */
[----:B------:R1:W-:Y:S01]  /*114a0*/  STL [R1+0x79c], R11 ;  /* 0x00079c0b01007387 */ /* 0x0003e20000100800 */
[----:B------:R-:W-:-:S01]  /*114b0*/  FADD R5, R25, R5 ;  /* 0x0000000519057221 */ /* 0x000fc20000000000 */
[----:B------:R-:W-:-:S02]  /*114c0*/  FADD R4, R26, R4 ;  /* 0x000000041a047221 */ /* 0x000fc40000000000 */
[----:B-1----:R0:W5:Y:S04]  /*114d0*/  LDL.LU R11, [R1+0x830] ;  /* 0x00083000010b7983 */ /* 0x0021680000300800 */
[----:B------:R1:W-:Y:S01]  /*114e0*/  STL [R1+0x7a0], R10 ;  /* 0x0007a00a01007387 */ /* 0x0003e20000100800 */
[----:B------:R-:W-:-:S03]  /*114f0*/  FADD R3, R27, R3 ;  /* 0x000000031b037221 */ /* 0x000fc60000000000 */
        /* <DEDUP_REMOVED lines=13> */
[----:B------:R1:W-:Y:S04]  /*115d0*/  STL [R1+0x7b4], R5 ;  /* 0x0007b40501007387 */ /* 0x0003e80000100800 */
        /* <DEDUP_REMOVED lines=10> */
[----:B------:R0:W-:Y:S01]  /*11680*/  STL [R1+0x7c8], R17 ;  /* 0x0007c81101007387 */ /* 0x0001e20000100800 */
[----:B-1----:R-:W-:-:S07]  /*11690*/  IMAD.U32 R13, RZ, RZ, UR8 ;  /* 0x00000008ff0d7e24 */ /* 0x002fce000f8e00ff */
.L_x_25:
[----:B------:R-:W-:Y:S05]  /*116a0*/  @!P1 BRA `(.L_x_26) ;  /* 0x0000000000049947 */ /* 0x000fea0003800000 */
[----:B------:R-:W-:Y:S01]  /*116b0*/  BPT.TRAP 0x1 ;  /* 0x000000040000795c */ /* 0x000fe20000300000 */
.L_x_26:
[----:B0-----:R-:W2:Y:S01]  /*116c0*/  LDL R17, [R1+0x7f4] ;  /* 0x0007f40001117983 */ /* 0x001ea20000100800 */
[----:B-----5:R-:W-:-:S13]  /*116d0*/  R2UR UR8, R16 ;  /* 0x00000000100872ca */ /* 0x020fda00000e0000 */
[----:B------:R-:W-:-:S04]  /*116e0*/  ULEA UR8, UR8, UR61, 0x3 ;  /* 0x0000003d08087291 */ /* 0x000fc8000f8e183f */
[----:B------:R-:W-:-:S04]  /*116f0*/  UIADD3 UR8, UR8, 0x58, URZ ;  /* 0x0000005808087890 */ /* 0x000fc8000fffe03f */
[----:B------:R-:W-:-:S09]  /*11700*/  UPRMT UR8, URZ, 0x654, UR8 ;  /* 0x000006543f087896 */ /* 0x000fd20008000008 */
[----:B------:R-:W-:Y:S01]  /*11710*/  SYNCS.ARRIVE.TRANS64.RED.A1T0 RZ, [UR8], RZ ;  /* 0x000000ffffff79a7 */ /* 0x000fe20008100408 */
[----:B--2---:R-:W-:-:S13]  /*11720*/  R2UR UR9, R17 ;  /* 0x00000000110972ca */ /* 0x004fda00000e0000 */
[----:B------:R-:W-:-:S06]  /*11730*/  UISETP.GT.U32.AND UP0, UPT, UR9, 0x1, UPT ;  /* 0x000000010900788c */ /* 0x000fcc000bf04070 */
[----:B------:R-:W-:-:S13]  /*11740*/  PLOP3.LUT P0, PT, PT, PT, UP0, 0x80, 0x0 ;  /* 0x000000000000781c */ /* 0x000fda0003f0f008 */
[----:B------:R-:W-:Y:S05]  /*11750*/  @P0 BRA `(.L_x_27) ;  /* 0x0000000000040947 */ /* 0x000fea0003800000 */
[----:B------:R-:W-:Y:S01]  /*11760*/  BPT.TRAP 0x1 ;  /* 0x000000040000795c */ /* 0x000fe20000300000 */
.L_x_27:
[----:B------:R-:W-:Y:S01]  /*11770*/  R2UR UR8, R16 ;  /* 0x00000000100872ca */ /* 0x000fe200000e0000 */
[----:B------:R-:W-:Y:S01]  /*11780*/  UIADD3 UR60, UR60, 0x1, URZ ;  /* 0x000000013c3c7890 */ /* 0x000fe2000fffe03f */
[C---:B------:R-:W-:Y:S01]  /*11790*/  ISETP.GT.AND P0, PT, R15.reuse, 0x1, PT ;  /* 0x000000010f00780c */ /* 0x040fe20003f04270 */
[----:B------:R-:W-:Y:S02]  /*117a0*/  VIADD R15, R15, 0xffffffff ;  /* 0xffffffff0f0f7836 */ /* 0x000fe40000000000 */
[----:B------:R-:W-:-:S04]  /*117b0*/  UISETP.NE.AND UP0, UPT, UR60, 0xb, UPT ;  /* 0x0000000b3c00788c */ /* 0x000fc8000bf05270 */
[----:B------:R-:W-:Y:S02]  /*117c0*/  USEL UR9, URZ, 0x1, UP0 ;  /* 0x000000013f097887 */ /* 0x000fe40008000000 */
[----:B------:R-:W-:Y:S02]  /*117d0*/  USEL UR60, UR60, URZ, UP0 ;  /* 0x0000003f3c3c7287 */ /* 0x000fe40008000000 */
[----:B------:R-:W-:Y:S02]  /*117e0*/  UIADD3 UR8, UR8, 0x1, URZ ;  /* 0x0000000108087890 */ /* 0x000fe4000fffe03f */
[----:B------:R-:W-:Y:S02]  /*117f0*/  LOP3.LUT R14, R14, UR9, RZ, 0x3c, !PT ;  /* 0x000000090e0e7c12 */ /* 0x000fe4000f8e3cff */
[----:B------:R-:W-:-:S04]  /*11800*/  UISETP.NE.AND UP1, UPT, UR8, 0xb, UPT ;  /* 0x0000000b0800788c */ /* 0x000fc8000bf25270 */
[----:B------:R-:W-:-:S06]  /*11810*/  USEL UR8, UR8, URZ, UP1 ;  /* 0x0000003f08087287 */ /* 0x000fcc0008800000 */
[----:B------:R-:W-:Y:S01]  /*11820*/  IMAD.U32 R16, RZ, RZ, UR8 ;  /* 0x00000008ff107e24 */ /* 0x000fe2000f8e00ff */
[----:B------:R-:W-:Y:S01]  /*11830*/  UMOV UR8, 0x1 ;  /* 0x0000000100087882 */ /* 0x000fe20000000000 */
[----:B------:R-:W-:Y:S05]  /*11840*/  @P0 BRA `(.L_x_28) ;  /* 0xffffff8c00140947 */ /* 0x000fea000383ffff */
.L_x_20:
[----:B------:R-:W-:-:S13]  /*11850*/  R2UR UR8, R13 ;  /* 0x000000000d0872ca */ /* 0x000fda00000e0000 */
[----:B------:R-:W-:-:S04]  /*11860*/  UISETP.NE.AND UP0, UPT, UR8, URZ, UPT ;  /* 0x0000003f0800728c */ /* 0x000fc8000bf05270 */
[----:B------:R-:W-:-:S06]  /*11870*/  USEL UR8, URZ, 0x1, !UP0 ;  /* 0x000000013f087887 */ /* 0x000fcc000c000000 */
[----:B------:R-:W-:-:S13]  /*11880*/  ISETP.NE.AND P0, PT, RZ, UR8, PT ;  /* 0x00000008ff007c0c */ /* 0x000fda000bf05270 */
[----:B------:R-:W-:Y:S05]  /*11890*/  @!P0 BRA `(.L_x_29) ;  /* 0x0000005000c88947 */ /* 0x000fea0003800000 */
[----:B------:R-:W2:Y:S04]  /*118a0*/  LDL.LU R13, [R1+0x24c] ;  /* 0x00024c00010d7983 */ /* 0x000ea80000300800 */
[----:B------:R-:W4:Y:S04]  /*118b0*/  LDL.LU R14, [R1+0x250] ;  /* 0x00025000010e7983 */ /* 0x000f280000300800 */
[----:B------:R-:W3:Y:S04]  /*118c0*/  LDL.LU R15, [R1+0x254] ;  /* 0x00025400010f7983 */ /* 0x000ee80000300800 */
[----:B------:R-:W3:Y:S04]  /*118d0*/  LDL.LU R16, [R1+0x258] ;  /* 0x0002580001107983 */ /* 0x000ee80000300800 */
[----:B------:R-:W3:Y:S04]  /*118e0*/  LDL.LU R17, [R1+0x25c] ;  /* 0x00025c0001117983 */ /* 0x000ee80000300800 */
[----:B------:R1:W-:Y:S04]  /*118f0*/  STL [R1+0x8f8], R79 ;  /* 0x0008f84f01007387 */ /* 0x0003e80000100800 */
[----:B-1----:R-:W3:Y:S04]  /*11900*/  LDL.LU R79, [R1+0x248] ;  /* 0x00024800014f7983 */ /* 0x002ee80000300800 */
[----:B------:R1:W-:Y:S04]  /*11910*/  STL [R1+0x8f4], R64 ;  /* 0x0008f44001007387 */ /* 0x0003e80000100800 */
[----:B-1----:R-:W3:Y:S04]  /*11920*/  LDL.LU R64, [R1+0x244] ;  /* 0x0002440001407983 */ /* 0x002ee80000300800 */
[----:B------:R1:W-:Y:S04]  /*11930*/  STL [R1+0x8f0], R65 ;  /* 0x0008f04101007387 */ /* 0x0003e80000100800 */
[----:B-1----:R-:W3:Y:S04]  /*11940*/  LDL.LU R65, [R1+0x240] ;  /* 0x0002400001417983 */ /* 0x002ee80000300800 */
[----:B------:R1:W-:Y:S04]  /*11950*/  STL [R1+0x8ec], R66 ;  /* 0x0008ec4201007387 */ /* 0x0003e80000100800 */
        /* <DEDUP_REMOVED lines=56> */
[----:B------:R0:W-:Y:S01]  /*11ce0*/  STL [R1+0x808], R0 ;  /* 0x0008080001007387 */ /* 0x0001e20000100800 */
[----:B--2---:R-:W-:Y:S01]  /*11cf0*/  FADD R21, R13, R21 ;  /* 0x000000150d157221 */ /* 0x004fe20000000000 */
[----:B----4-:R-:W-:Y:S01]  /*11d00*/  FADD R22, R14, R22 ;  /* 0x000000160e167221 */ /* 0x010fe20000000000 */
[----:B---3--:R-:W-:Y:S01]  /*11d10*/  FADD R23, R15, R23 ;  /* 0x000000170f177221 */ /* 0x008fe20000000000 */
[----:B------:R-:W-:Y:S01]  /*11d20*/  FADD R232, R16, R232 ;  /* 0x000000e810e87221 */ /* 0x000fe20000000000 */
[----:B------:R-:W-:Y:S01]  /*11d30*/  FADD R233, R17, R233 ;  /* 0x000000e911e97221 */ /* 0x000fe20000000000 */
[----:B------:R-:W-:-:S02]  /*11d40*/  FADD R20, R79, R20 ;  /* 0x000000144f147221 */ /* 0x000fc40000000000 */
[----:B------:R-:W2:Y:S01]  /*11d50*/  LDL.LU R79, [R1+0x220] ;  /* 0x00022000014f7983 */ /* 0x000ea20000300800 */
[----:B------:R-:W-:-:S03]  /*11d60*/  FADD R19, R64, R19 ;  /* 0x0000001340137221 */ /* 0x000fc60000000000 */
[----:B------:R-:W3:Y:S01]  /*11d70*/  LDL.LU R64, [R1+0x224] ;  /* 0x0002240001407983 */ /* 0x000ee20000300800 */
[----:B------:R-:W-:-:S03]  /*11d80*/  FADD R18, R65, R18 ;  /* 0x0000001241127221 */ /* 0x000fc60000000000 */
[----:B------:R-:W4:Y:S04]  /*11d90*/  LDL.LU R65, [R1+0x228] ;  /* 0x0002280001417983 */ /* 0x000f280000300800 */
[----:B-1----:R-:W4:Y:S04]  /*11da0*/  LDL.LU R66, [R1+0x22c] ;  /* 0x00022c0001427983 */ /* 0x002f280000300800 */
        /* <DEDUP_REMOVED lines=62> */
[----:B--2---:R-:W-:-:S03]  /*12190*/  FADD R234, R79, R234 ;  /* 0x000000ea4fea7221 */ /* 0x004fc60000000000 */
[----:B------:R-:W2:Y:S01]  /*121a0*/  LDL.LU R79, [R1+0x8f8] ;  /* 0x0008f800014f7983 */ /* 0x000ea20000300800 */
[----:B---3--:R-:W-:-:S03]  /*121b0*/  FADD R235, R64, R235 ;  /* 0x000000eb40eb7221 */ /* 0x008fc60000000000 */
[----:B------:R-:W3:Y:S01]  /*121c0*/  LDL.LU R64, [R1+0x8f4] ;  /* 0x0008f40001407983 */ /* 0x000ee20000300800 */
[----:B----4-:R-:W-:-:S03]  /*121d0*/  FADD R236, R65, R236 ;  /* 0x000000ec41ec7221 */ /* 0x010fc60000000000 */
[----:B------:R-:W4:Y:S01]  /*121e0*/  LDL.LU R65, [R1+0x8f0] ;  /* 0x0008f00001417983 */ /* 0x000f220000300800 */
[----:B------:R-:W-:-:S03]  /*121f0*/  FADD R237, R66, R237 ;  /* 0x000000ed42ed7221 */ /* 0x000fc60000000000 */
[----:B------:R-:W4:Y:S01]  /*12200*/  LDL.LU R66, [R1+0x8ec] ;  /* 0x0008ec0001427983 */ /* 0x000f220000300800 */
[----:B------:R-:W-:Y:S01]  /*12210*/  FADD R2, R0, R2 ;  /* 0x0000000200027221 */ /* 0x000fe20000000000 */
[----:B------:R-:W-:-:S04]  /*12220*/  FADD R4, R3, R4 ;  /* 0x0000000403047221 */ /* 0x000fc80000000000 */
        /* <DEDUP_REMOVED lines=52> */
[----:B------:R3:W-:Y:S04]  /*12570*/  STL [R1+0x2c8], R70 ;  /* 0x0002c84601007387 */ /* 0x0007e80000100800 */
[----:B------:R3:W-:Y:S01]  /*12580*/  STL [R1+0x2cc], R68 ;  /* 0x0002cc4401007387 */ /* 0x0007e20000100800 */
[----:B------:R-:W-:-:S03]  /*12590*/  FADD R13, R67, R13 ;  /* 0x0000000d430d7221 */ /* 0x000fc60000000000 */
[----:B------:R-:W4:Y:S04]  /*125a0*/  LDL.LU R0, [R1+0x1ac] ;  /* 0x0001ac0001007983 */ /* 0x000f280000300800 */
[----:B------:R3:W-:Y:S01]  /*125b0*/  STL [R1+0x2d0], R13 ;  /* 0x0002d00d01007387 */ /* 0x0007e20000100800 */
[----:B------:R-:W-:-:S03]  /*125c0*/  FADD R15, R14, R15 ;  /* 0x0000000f0e0f7221 */ /* 0x000fc60000000000 */
[----:B0-----:R-:W4:Y:S04]  /*125d0*/  LDL.LU R2, [R1+0x2dc] ;  /* 0x0002dc0001027983 */ /* 0x001f280000300800 */
[----:B------:R0:W-:Y:S01]  /*125e0*/  STL [R1+0x2d4], R15 ;  /* 0x0002d40f01007387 */ /* 0x0001e20000100800 */
[----:B------:R-:W-:-:S03]  /*125f0*/  FADD R17, R16, R17 ;  /* 0x0000001110117221 */ /* 0x000fc60000000000 */
[----:B------:R-:W4:Y:S04]  /*12600*/  LDL.LU R3, [R1+0x1b0] ;  /* 0x0001b00001037983 */ /* 0x000f280000300800 */
[----:B------:R0:W-:Y:S04]  /*12610*/  STL [R1+0x2d8], R17 ;  /* 0x0002d81101007387 */ /* 0x0001e80000100800 */
        /* <DEDUP_REMOVED lines=30> */
[----:B--2---:R-:W2:Y:S04]  /*12800*/  LDL.LU R42, [R1+0x31c] ;  /* 0x00031c00012a7983 */ /* 0x004ea80000300800 */
        /* <DEDUP_REMOVED lines=17> */
[----:B---3--:R-:W3:Y:S04]  /*12920*/  LDL.LU R56, [R1+0x340] ;  /* 0x0003400001387983 */ /* 0x008ee80000300800 */
[----:B------:R-:W3:Y:S04]  /*12930*/  LDL.LU R71, [R1+0x154] ;  /* 0x0001540001477983 */ /* 0x000ee80000300800 */
[----:B------:R-:W3:Y:S04]  /*12940*/  LDL.LU R70, [R1+0x344] ;  /* 0x0003440001467983 */ /* 0x000ee80000300800 */
[----:B------:R-:W3:Y:S04]  /*12950*/  LDL.LU R69, [R1+0x158] ;  /* 0x0001580001457983 */ /* 0x000ee80000300800 */
[----:B------:R-:W3:Y:S04]  /*12960*/  LDL.LU R68, [R1+0x348] ;  /* 0x0003480001447983 */ /* 0x000ee80000300800 */
[----:B------:R-:W3:Y:S04]  /*12970*/  LDL.LU R67, [R1+0x15c] ;  /* 0x00015c0001437983 */ /* 0x000ee80000300800 */
[----:B------:R-:W3:Y:S04]  /*12980*/  LDL.LU R13, [R1+0x34c] ;  /* 0x00034c00010d7983 */ /* 0x000ee80000300800 */
[----:B------:R-:W3:Y:S04]  /*12990*/  LDL.LU R14, [R1+0x120] ;  /* 0x00012000010e7983 */ /* 0x000ee80000300800 */
[----:B0-----:R-:W3:Y:S04]  /*129a0*/  LDL.LU R15, [R1+0x350] ;  /* 0x00035000010f7983 */ /* 0x001ee80000300800 */
[----:B------:R-:W3:Y:S04]  /*129b0*/  LDL.LU R16, [R1+0x124] ;  /* 0x0001240001107983 */ /* 0x000ee80000300800 */
[----:B------:R-:W3:Y:S01]  /*129c0*/  LDL.LU R17, [R1+0x354] ;  /* 0x0003540001117983 */ /* 0x000ee20000300800 */
[----:B----4-:R-:W-:-:S05]  /*129d0*/  FADD R2, R0, R2 ;  /* 0x0000000200027221 */ /* 0x010fca0000000000 */
[----:B------:R0:W-:Y:S01]  /*129e0*/  STL [R1+0x2dc], R2 ;  /* 0x0002dc0201007387 */ /* 0x0001e20000100800 */
        /* <DEDUP_REMOVED lines=29> */
[----:B--2---:R-:W-:-:S03]  /*12bc0*/  FADD R42, R43, R42 ;  /* 0x0000002a2b2a7221 */ /* 0x004fc60000000000 */
        /* <DEDUP_REMOVED lines=17> */
[----:B---3--:R-:W-:-:S03]  /*12ce0*/  FADD R56, R57, R56 ;  /* 0x0000003839387221 */ /* 0x008fc60000000000 */
[----:B------:R3:W-:Y:S01]  /*12cf0*/  STL [R1+0x33c], R58 ;  /* 0x00033c3a01007387 */ /* 0x0007e20000100800 */
[----:B------:R-:W-:-:S03]  /*12d00*/  FADD R70, R71, R70 ;  /* 0x0000004647467221 */ /* 0x000fc60000000000 */
[----:B------:R3:W-:Y:S01]  /*12d10*/  STL [R1+0x340], R56 ;  /* 0x0003403801007387 */ /* 0x0007e20000100800 */
[----:B------:R-:W-:-:S03]  /*12d20*/  FADD R68, R69, R68 ;  /* 0x0000004445447221 */ /* 0x000fc60000000000 */
[----:B------:R3:W-:Y:S04]  /*12d30*/  STL [R1+0x344], R70 ;  /* 0x0003444601007387 */ /* 0x0007e80000100800 */
[----:B------:R3:W-:Y:S01]  /*12d40*/  STL [R1+0x348], R68 ;  /* 0x0003484401007387 */ /* 0x0007e20000100800 */
[----:B------:R-:W-:-:S03]  /*12d50*/  FADD R13, R67, R13 ;  /* 0x0000000d430d7221 */ /* 0x000fc60000000000 */
[----:B------:R-:W3:Y:S04]  /*12d60*/  LDL.LU R0, [R1+0x128] ;  /* 0x0001280001007983 */ /* 0x000ee80000300800 */
[----:B------:R3:W-:Y:S01]  /*12d70*/  STL [R1+0x34c], R13 ;  /* 0x00034c0d01007387 */ /* 0x0007e20000100800 */
[----:B------:R-:W-:-:S03]  /*12d80*/  FADD R15, R14, R15 ;  /* 0x0000000f0e0f7221 */ /* 0x000fc60000000000 */
[----:B0-----:R-:W3:Y:S04]  /*12d90*/  LDL.LU R2, [R1+0x358] ;  /* 0x0003580001027983 */ /* 0x001ee80000300800 */
[----:B------:R0:W-:Y:S01]  /*12da0*/  STL [R1+0x350], R15 ;  /* 0x0003500f01007387 */ /* 0x0001e20000100800 */
[----:B------:R-:W-:-:S03]  /*12db0*/  FADD R17, R16, R17 ;  /* 0x0000001110117221 */ /* 0x000fc60000000000 */
[----:B------:R-:W3:Y:S04]  /*12dc0*/  LDL.LU R3, [R1+0x12c] ;  /* 0x00012c0001037983 */ /* 0x000ee80000300800 */
[----:B------:R0:W-:Y:S04]  /*12dd0*/  STL [R1+0x354], R17 ;  /* 0x0003541101007387 */ /* 0x0001e80000100800 */
[----:B-1----:R-:W3:Y:S04]  /*12de0*/  LDL.LU R4, [R1+0x35c] ;  /* 0x00035c0001047983 */ /* 0x002ee80000300800 */
[----:B------:R-:W3:Y:S04]  /*12df0*/  LDL.LU R5, [R1+0x130] ;  /* 0x0001300001057983 */ /* 0x000ee80000300800 */
        /* <DEDUP_REMOVED lines=57> */
[----:B------:R-:W-:-:S05]  /*13190*/  FADD R2, R0, R2 ;  /* 0x0000000200027221 */ /* 0x000fca0000000000 */
[----:B------:R-:W-:Y:S01]  /*131a0*/  STL [R1+0x358], R2 ;  /* 0x0003580201007387 */ /* 0x000fe20000100800 */
[----:B------:R-:W-:Y:S01]  /*131b0*/  FADD R4, R3, R4 ;  /* 0x0000000403047221 */ /* 0x000fe20000000000 */
[----:B----4-:R-:W-:-:S04]  /*131c0*/  FADD R6, R5, R6 ;  /* 0x0000000605067221 */ /* 0x010fc80000000000 */
        /* <DEDUP_REMOVED lines=43> */
[----:B---3--:R-:W-:-:S03]  /*13480*/  FADD R58, R59, R58 ;  /* 0x0000003a3b3a7221 */ /* 0x008fc60000000000 */
[----:B------:R-:W-:Y:S01]  /*13490*/  STL [R1+0x3b4], R60 ;  /* 0x0003b43c01007387 */ /* 0x000fe20000100800 */
[----:B------:R-:W-:-:S03]  /*134a0*/  FADD R56, R57, R56 ;  /* 0x0000003839387221 */ /* 0x000fc60000000000 */
[----:B------:R-:W-:Y:S01]  /*134b0*/  STL [R1+0x3b8], R58 ;  /* 0x0003b83a01007387 */ /* 0x000fe20000100800 */
[----:B------:R-:W-:-:S03]  /*134c0*/  FADD R70, R71, R70 ;  /* 0x0000004647467221 */ /* 0x000fc60000000000 */
[----:B------:R-:W-:Y:S01]  /*134d0*/  STL [R1+0x3bc], R56 ;  /* 0x0003bc3801007387 */ /* 0x000fe20000100800 */
[----:B------:R-:W-:-:S03]  /*134e0*/  FADD R68, R69, R68 ;  /* 0x0000004445447221 */ /* 0x000fc60000000000 */
[----:B------:R-:W-:Y:S04]  /*134f0*/  STL [R1+0x3c0], R70 ;  /* 0x0003c04601007387 */ /* 0x000fe80000100800 */
[----:B------:R0:W-:Y:S01]  /*13500*/  STL [R1+0x3c4], R68 ;  /* 0x0003c44401007387 */ /* 0x0001e20000100800 */
[----:B------:R-:W-:-:S03]  /*13510*/  FADD R13, R67, R13 ;  /* 0x0000000d430d7221 */ /* 0x000fc60000000000 */
[----:B------:R-:W2:Y:S01]  /*13520*/  LDL.LU R67, [R1+0xa4] ;  /* 0x0000a40001437983 */ /* 0x000ea20000300800 */
[----:B------:R-:W-:-:S03]  /*13530*/  FADD R15, R14, R15 ;  /* 0x0000000f0e0f7221 */ /* 0x000fc60000000000 */
[----:B------:R1:W-:Y:S04]  /*13540*/  STL [R1+0x3c8], R13 ;  /* 0x0003c80d01007387 */ /* 0x0003e80000100800 */
[----:B0-----:R-:W2:Y:S01]  /*13550*/  LDL.LU R68, [R1+0x3d4] ;  /* 0x0003d40001447983 */ /* 0x001ea20000300800 */
[----:B------:R-:W-:-:S03]  /*13560*/  FADD R17, R16, R17 ;  /* 0x0000001110117221 */ /* 0x000fc60000000000 */
[----:B------:R0:W-:Y:S04]  /*13570*/  STL [R1+0x3cc], R15 ;  /* 0x0003cc0f01007387 */ /* 0x0001e80000100800 */
[----:B------:R-:W3:Y:S04]  /*13580*/  LDL.LU R69, [R1+0xa8] ;  /* 0x0000a80001457983 */ /* 0x000ee80000300800 */
[----:B------:R4:W-:Y:S04]  /*13590*/  STL [R1+0x3d0], R17 ;  /* 0x0003d01101007387 */ /* 0x0009e80000100800 */
        /* <DEDUP_REMOVED lines=54> */
[----:B-1----:R-:W3:Y:S04]  /*13900*/  LDL.LU R13, [R1+0x444] ;  /* 0x00044400010d7983 */ /* 0x002ee80000300800 */
[----:B------:R-:W3:Y:S04]  /*13910*/  LDL.LU R14, [R1+0x58] ;  /* 0x00005800010e7983 */ /* 0x000ee80000300800 */
[----:B0-----:R-:W3:Y:S04]  /*13920*/  LDL.LU R15, [R1+0x448] ;  /* 0x00044800010f7983 */ /* 0x001ee80000300800 */
[----:B------:R-:W3:Y:S04]  /*13930*/  LDL.LU R16, [R1+0x5c] ;  /* 0x00005c0001107983 */ /* 0x000ee80000300800 */
[----:B----4-:R-:W4:Y:S01]  /*13940*/  LDL.LU R17, [R1+0x44c] ;  /* 0x00044c0001117983 */ /* 0x010f220000300800 */
[----:B--2---:R-:W-:-:S03]  /*13950*/  FADD R68, R67, R68 ;  /* 0x0000004443447221 */ /* 0x004fc60000000000 */
[----:B------:R-:W2:Y:S04]  /*13960*/  LDL.LU R67, [R1+0x8e8] ;  /* 0x0008e80001437983 */ /* 0x000ea80000300800 */
[----:B------:R0:W-:Y:S01]  /*13970*/  STL [R1+0x3d4], R68 ;  /* 0x0003d44401007387 */ /* 0x0001e20000100800 */
[----:B---3--:R-:W-:-:S03]  /*13980*/  FADD R70, R69, R70 ;  /* 0x0000004645467221 */ /* 0x008fc60000000000 */
[----:B0-----:R-:W3:Y:S04]  /*13990*/  LDL.LU R68, [R1+0x8e4] ;  /* 0x0008e40001447983 */ /* 0x001ee80000300800 */
[----:B------:R-:W3:Y:S01]  /*139a0*/  LDL.LU R69, [R1+0x8e0] ;  /* 0x0008e00001457983 */ /* 0x000ee20000300800 */
[----:B------:R-:W-:-:S03]  /*139b0*/  FADD R56, R71, R56 ;  /* 0x0000003847387221 */ /* 0x000fc60000000000 */
[----:B------:R0:W-:Y:S01]  /*139c0*/  STL [R1+0x3d8], R70 ;  /* 0x0003d84601007387 */ /* 0x0001e20000100800 */
[----:B------:R-:W-:-:S03]  /*139d0*/  FADD R58, R57, R58 ;  /* 0x0000003a393a7221 */ /* 0x000fc60000000000 */
[----:B0-----:R-:W3:Y:S04]  /*139e0*/  LDL.LU R70, [R1+0x8dc] ;  /* 0x0008dc0001467983 */ /* 0x001ee80000300800 */
[----:B------:R-:W3:Y:S01]  /*139f0*/  LDL.LU R71, [R1+0x8d8] ;  /* 0x0008d80001477983 */ /* 0x000ee20000300800 */
[----:B------:R-:W-:-:S03]  /*13a00*/  FADD R60, R59, R60 ;  /* 0x0000003c3b3c7221 */ /* 0x000fc60000000000 */
[----:B------:R0:W-:Y:S01]  /*13a10*/  STL [R1+0x3dc], R56 ;  /* 0x0003dc3801007387 */ /* 0x0001e20000100800 */
[----:B------:R-:W-:-:S03]  /*13a20*/  FADD R62, R61, R62 ;  /* 0x0000003e3d3e7221 */ /* 0x000fc60000000000 */
[----:B0-----:R-:W3:Y:S04]  /*13a30*/  LDL.LU R56, [R1+0x8d4] ;  /* 0x0008d40001387983 */ /* 0x001ee80000300800 */
[----:B------:R-:W3:Y:S04]  /*13a40*/  LDL.LU R57, [R1+0x8d0] ;  /* 0x0008d00001397983 */ /* 0x000ee80000300800 */
[----:B------:R0:W-:Y:S01]  /*13a50*/  STL [R1+0x3e0], R58 ;  /* 0x0003e03a01007387 */ /* 0x0001e20000100800 */
[----:B------:R-:W-:Y:S01]  /*13a60*/  FADD R48, R63, R48 ;  /* 0x000000303f307221 */ /* 0x000fe20000000000 */
[----:B------:R-:W-:-:S02]  /*13a70*/  FADD R50, R49, R50 ;  /* 0x0000003231327221 */ /* 0x000fc40000000000 */
[----:B0-----:R-:W3:Y:S04]  /*13a80*/  LDL.LU R58, [R1+0x8cc] ;  /* 0x0008cc00013a7983 */ /* 0x001ee80000300800 */
[----:B------:R-:W3:Y:S04]  /*13a90*/  LDL.LU R59, [R1+0x8c8] ;  /* 0x0008c800013b7983 */ /* 0x000ee80000300800 */
[----:B------:R0:W-:Y:S01]  /*13aa0*/  STL [R1+0x3e4], R60 ;  /* 0x0003e43c01007387 */ /* 0x0001e20000100800 */
[----:B------:R-:W-:-:S03]  /*13ab0*/  FADD R52, R51, R52 ;  /* 0x0000003433347221 */ /* 0x000fc60000000000 */
        /* <DEDUP_REMOVED lines=28> */
[----:B------:R-:W-:Y:S01]  /*13c80*/  FADD R5, R4, R5 ;  /* 0x0000000504057221 */ /* 0x000fe20000000000 */
[----:B------:R-:W-:Y:S01]  /*13c90*/  FADD R7, R6, R7 ;  /* 0x0000000706077221 */ /* 0x000fe20000000000 */
[----:B------:R-:W-:Y:S01]  /*13ca0*/  FADD R9, R8, R9 ;  /* 0x0000000908097221 */ /* 0x000fe20000000000 */
        /* <DEDUP_REMOVED lines=14> */
[----:B------:R-:W-:Y:S04]  /*13d90*/  STL [R1+0x40c], R0 ;  /* 0x00040c0001007387 */ /* 0x000fe80000100800 */
[----:B------:R-:W-:Y:S04]  /*13da0*/  STL [R1+0x410], R3 ;  /* 0x0004100301007387 */ /* 0x000fe80000100800 */
[----:B------:R-:W-:Y:S01]  /*13db0*/  STL [R1+0x414], R5 ;  /* 0x0004140501007387 */ /* 0x000fe20000100800 */
[----:B------:R-:W-:-:S03]  /*13dc0*/  FADD R37, R38, R37 ;  /* 0x0000002526257221 */ /* 0x000fc60000000000 */
[----:B------:R-:W-:Y:S01]  /*13dd0*/  STL [R1+0x418], R7 ;  /* 0x0004180701007387 */ /* 0x000fe20000100800 */
[----:B------:R-:W-:-:S03]  /*13de0*/  FADD R35, R36, R35 ;  /* 0x0000002324237221 */ /* 0x000fc60000000000 */
[----:B------:R0:W-:Y:S01]  /*13df0*/  STL [R1+0x41c], R9 ;  /* 0x00041c0901007387 */ /* 0x0001e20000100800 */
[----:B------:R-:W-:-:S03]  /*13e00*/  FADD R33, R34, R33 ;  /* 0x0000002122217221 */ /* 0x000fc60000000000 */
[----:B------:R-:W-:Y:S04]  /*13e10*/  STL [R1+0x420], R11 ;  /* 0x0004200b01007387 */ /* 0x000fe80000100800 */
[----:B------:R-:W-:Y:S01]  /*13e20*/  STL [R1+0x424], R31 ;  /* 0x0004241f01007387 */ /* 0x000fe20000100800 */
[----:B------:R-:W-:-:S03]  /*13e30*/  FADD R13, R32, R13 ;  /* 0x0000000d200d7221 */ /* 0x000fc60000000000 */
[----:B------:R-:W-:Y:S04]  /*13e40*/  STL [R1+0x428], R29 ;  /* 0x0004281d01007387 */ /* 0x000fe80000100800 */
[----:B------:R-:W-:Y:S01]  /*13e50*/  STL [R1+0x42c], R27 ;  /* 0x00042c1b01007387 */ /* 0x000fe20000100800 */
[----:B------:R-:W-:-:S03]  /*13e60*/  FADD R15, R14, R15 ;  /* 0x0000000f0e0f7221 */ /* 0x000fc60000000000 */
[----:B------:R-:W-:Y:S04]  /*13e70*/  STL [R1+0x430], R25 ;  /* 0x0004301901007387 */ /* 0x000fe80000100800 */
[----:B------:R-:W-:Y:S01]  /*13e80*/  STL [R1+0x434], R39 ;  /* 0x0004342701007387 */ /* 0x000fe20000100800 */
[----:B----4-:R-:W-:-:S03]  /*13e90*/  FADD R17, R16, R17 ;  /* 0x0000001110117221 */ /* 0x010fc60000000000 */
[----:B------:R-:W-:Y:S04]  /*13ea0*/  STL [R1+0x438], R37 ;  /* 0x0004382501007387 */ /* 0x000fe80000100800 */
[----:B------:R-:W-:Y:S04]  /*13eb0*/  STL [R1+0x43c], R35 ;  /* 0x00043c2301007387 */ /* 0x000fe80000100800 */
[----:B------:R1:W-:Y:S04]  /*13ec0*/  STL [R1+0x440], R33 ;  /* 0x0004402101007387 */ /* 0x0003e80000100800 */
[----:B------:R-:W4:Y:S04]  /*13ed0*/  LDL.LU R32, [R1+0x20] ;  /* 0x0000200001207983 */ /* 0x000f280000300800 */
[----:B------:R2:W-:Y:S04]  /*13ee0*/  STL [R1+0x444], R13 ;  /* 0x0004440d01007387 */ /* 0x0005e80000100800 */
[----:B0-----:R-:W4:Y:S04]  /*13ef0*/  LDL.LU R9, [R1+0x450] ;  /* 0x0004500001097983 */ /* 0x001f280000300800 */
[----:B------:R0:W-:Y:S04]  /*13f00*/  STL [R1+0x448], R15 ;  /* 0x0004480f01007387 */ /* 0x0001e80000100800 */
[----:B-1----:R-:W3:Y:S04]  /*13f10*/  LDL.LU R33, [R1+0x24] ;  /* 0x0000240001217983 */ /* 0x002ee80000300800 */
        /* <DEDUP_REMOVED lines=9> */
[----:B--2---:R-:W2:Y:S04]  /*13fb0*/  LDL.LU R13, [R1+0x464] ;  /* 0x00046400010d7983 */ /* 0x004ea80000300800 */
[----:B------:R-:W2:Y:S04]  /*13fc0*/  LDL.LU R14, [R1+0x38] ;  /* 0x00003800010e7983 */ /* 0x000ea80000300800 */
[----:B0-----:R-:W2:Y:S04]  /*13fd0*/  LDL.LU R15, [R1+0x468] ;  /* 0x00046800010f7983 */ /* 0x001ea80000300800 */
[----:B------:R-:W2:Y:S04]  /*13fe0*/  LDL.LU R34, [R1+0x3c] ;  /* 0x00003c0001227983 */ /* 0x000ea80000300800 */
[----:B------:R-:W2:Y:S04]  /*13ff0*/  LDL.LU R16, [R1+0x46c] ;  /* 0x00046c0001107983 */ /* 0x000ea80000300800 */
[----:B------:R-:W2:Y:S04]  /*14000*/  LDL.LU R35, [R1] ;  /* 0x0000000001237983 */ /* 0x000ea80000300800 */
        /* <DEDUP_REMOVED lines=16> */
[----:B----4-:R-:W-:-:S03]  /*14110*/  FADD R9, R32, R9 ;  /* 0x0000000920097221 */ /* 0x010fc60000000000 */
[----:B------:R-:W4:Y:S04]  /*14120*/  LDL.LU R32, [R1+0x874] ;  /* 0x0008740001207983 */ /* 0x000f280000300800 */
[----:B------:R0:W-:Y:S01]  /*14130*/  STL [R1+0x450], R9 ;  /* 0x0004500901007387 */ /* 0x0001e20000100800 */
[----:B---3--:R-:W-:-:S03]  /*14140*/  FADD R8, R33, R8 ;  /* 0x0000000821087221 */ /* 0x008fc60000000000 */
[----:B0-----:R-:W3:Y:S04]  /*14150*/  LDL.LU R9, [R1+0x494] ;  /* 0x0004940001097983 */ /* 0x001ee80000300800 */
[----:B------:R-:W4:Y:S01]  /*14160*/  LDL.LU R33, [R1+0x870] ;  /* 0x0008700001217983 */ /* 0x000f220000300800 */
[----:B------:R-:W-:-:S03]  /*14170*/  FADD R7, R0, R7 ;  /* 0x0000000700077221 */ /* 0x000fc60000000000 */
[----:B------:R0:W-:Y:S01]  /*14180*/  STL [R1+0x454], R8 ;  /* 0x0004540801007387 */ /* 0x0001e20000100800 */
[----:B------:R-:W-:-:S03]  /*14190*/  FADD R6, R2, R6 ;  /* 0x0000000602067221 */ /* 0x000fc60000000000 */
[----:B0-----:R-:W4:Y:S04]  /*141a0*/  LDL.LU R8, [R1+0x498] ;  /* 0x0004980001087983 */ /* 0x001f280000300800 */
[----:B------:R0:W-:Y:S01]  /*141b0*/  STL [R1+0x458], R7 ;  /* 0x0004580701007387 */ /* 0x0001e20000100800 */
[----:B------:R-:W-:-:S03]  /*141c0*/  FADD R5, R3, R5 ;  /* 0x0000000503057221 */ /* 0x000fc60000000000 */
[----:B0-----:R-:W4:Y:S04]  /*141d0*/  LDL.LU R7, [R1+0x49c] ;  /* 0x00049c0001077983 */ /* 0x001f280000300800 */
[----:B------:R0:W-:Y:S01]  /*141e0*/  STL [R1+0x45c], R6 ;  /* 0x00045c0601007387 */ /* 0x0001e20000100800 */
[----:B--2---:R-:W-:-:S03]  /*141f0*/  FADD R13, R4, R13 ;  /* 0x0000000d040d7221 */ /* 0x004fc60000000000 */
[----:B0-----:R-:W2:Y:S04]  /*14200*/  LDL.LU R6, [R1+0x4a0] ;  /* 0x0004a00001067983 */ /* 0x001ea80000300800 */
[----:B------:R0:W-:Y:S04]  /*14210*/  STL [R1+0x460], R5 ;  /* 0x0004600501007387 */ /* 0x0001e80000100800 */
[----:B0-----:R-:W2:Y:S04]  /*14220*/  LDL.LU R5, [R1+0x4a4] ;  /* 0x0004a40001057983 */ /* 0x001ea80000300800 */
[----:B------:R-:W2:Y:S01]  /*14230*/  LDL.LU R4, [R1+0x4a8] ;  /* 0x0004a80001047983 */ /* 0x000ea20000300800 */
[----:B------:R-:W-:-:S03]  /*14240*/  FADD R15, R14, R15 ;  /* 0x0000000f0e0f7221 */ /* 0x000fc60000000000 */
[----:B------:R-:W2:Y:S01]  /*14250*/  LDL.LU R3, [R1+0x4ac] ;  /* 0x0004ac0001037983 */ /* 0x000ea20000300800 */
[----:B------:R-:W-:-:S03]  /*14260*/  FADD R16, R34, R16 ;  /* 0x0000001022107221 */ /* 0x000fc60000000000 */
[----:B------:R0:W-:Y:S04]  /*14270*/  STL [R1+0x464], R13 ;  /* 0x0004640d01007387 */ /* 0x0001e80000100800 */
[----:B------:R-:W2:Y:S04]  /*14280*/  LDL.LU R0, [R1+0x4cc] ;  /* 0x0004cc0001007983 */ /* 0x000ea80000300800 */
[----:B------:R-:W2:Y:S01]  /*14290*/  LDL.LU R2, [R1+0x4d0] ;  /* 0x0004d00001027983 */ /* 0x000ea20000300800 */
[----:B------:R-:W-:-:S03]  /*142a0*/  FADD R17, R35, R17 ;  /* 0x0000001123117221 */ /* 0x000fc60000000000 */
[----:B------:R1:W-:Y:S04]  /*142b0*/  STL [R1+0x468], R15 ;  /* 0x0004680f01007387 */ /* 0x0003e80000100800 */
[----:B0-----:R-:W2:Y:S04]  /*142c0*/  LDL.LU R13, [R1+0x4d4] ;  /* 0x0004d400010d7983 */ /* 0x001ea80000300800 */
[----:B------:R-:W2:Y:S01]  /*142d0*/  LDL.LU R14, [R1+0x4d8] ;  /* 0x0004d800010e7983 */ /* 0x000ea20000300800 */
[----:B------:R-:W-:-:S03]  /*142e0*/  FADD R37, R36, R37 ;  /* 0x0000002524257221 */ /* 0x000fc60000000000 */
[----:B-1----:R-:W2:Y:S04]  /*142f0*/  LDL.LU R15, [R1+0x4dc] ;  /* 0x0004dc00010f7983 */ /* 0x002ea80000300800 */
[----:B------:R-:W2:Y:S04]  /*14300*/  LDL.LU R34, [R1+0x86c] ;  /* 0x00086c0001227983 */ /* 0x000ea80000300800 */
[----:B------:R0:W-:Y:S01]  /*14310*/  STL [R1+0x46c], R16 ;  /* 0x00046c1001007387 */ /* 0x0001e20000100800 */
[----:B------:R-:W-:Y:S01]  /*14320*/  FADD R39, R38, R39 ;  /* 0x0000002726277221 */ /* 0x000fe20000000000 */
[----:B------:R-:W-:-:S02]  /*14330*/  FADD R25, R24, R25 ;  /* 0x0000001918197221 */ /* 0x000fc40000000000 */
[----:B0-----:R-:W2:Y:S04]  /*14340*/  LDL.LU R16, [R1+0x4e0] ;  /* 0x0004e00001107983 */ /* 0x001ea80000300800 */
[----:B------:R-:W2:Y:S04]  /*14350*/  LDL.LU R35, [R1+0x868] ;  /* 0x0008680001237983 */ /* 0x000ea80000300800 */
[----:B------:R0:W-:Y:S01]  /*14360*/  STL [R1+0x470], R17 ;  /* 0x0004701101007387 */ /* 0x0001e20000100800 */
[----:B------:R-:W-:-:S03]  /*14370*/  FADD R27, R26, R27 ;  /* 0x0000001b1a1b7221 */ /* 0x000fc60000000000 */
        /* <DEDUP_REMOVED lines=11> */
[----:B------:R-:W-:Y:S01]  /*14430*/  FADD R11, R12, R11 ;  /* 0x0000000b0c0b7221 */ /* 0x000fe20000000000 */
[----:B------:R-:W-:-:S02]  /*14440*/  FADD R10, R224, R10 ;  /* 0x0000000ae00a7221 */ /* 0x000fc40000000000 */
[----:B0-----:R-:W2:Y:S04]  /*14450*/  LDL.LU R25, [R1+0x850] ;  /* 0x0008500001197983 */ /* 0x001ea80000300800 */
[----:B------:R-:W2:Y:S04]  /*14460*/  LDL.LU R26, [R1+0x84c] ;  /* 0x00084c00011a7983 */ /* 0x000ea80000300800 */
[----:B------:R0:W-:Y:S04]  /*14470*/  STL [R1+0x480], R27 ;  /* 0x0004801b01007387 */ /* 0x0001e80000100800 */
[----:B0-----:R-:W2:Y:S04]  /*14480*/  LDL.LU R27, [R1+0x848] ;  /* 0x00084800011b7983 */ /* 0x001ea80000300800 */
[----:B------:R-:W2:Y:S04]  /*14490*/  LDL.LU R28, [R1+0x844] ;  /* 0x00084400011c7983 */ /* 0x000ea80000300800 */
[----:B------:R0:W-:Y:S04]  /*144a0*/  STL [R1+0x484], R29 ;  /* 0x0004841d01007387 */ /* 0x0001e80000100800 */
[----:B0-----:R-:W2:Y:S04]  /*144b0*/  LDL.LU R29, [R1+0x840] ;  /* 0x00084000011d7983 */ /* 0x001ea80000300800 */
[----:B------:R-:W2:Y:S04]  /*144c0*/  LDL.LU R30, [R1+0x83c] ;  /* 0x00083c00011e7983 */ /* 0x000ea80000300800 */
[----:B------:R0:W-:Y:S04]  /*144d0*/  STL [R1+0x488], R31 ;  /* 0x0004881f01007387 */ /* 0x0001e80000100800 */
[----:B0-----:R-:W2:Y:S04]  /*144e0*/  LDL.LU R31, [R1+0x838] ;  /* 0x00083800011f7983 */ /* 0x001ea80000300800 */
[----:B------:R1:W5:Y:S04]  /*144f0*/  LDL.LU R12, [R1+0x834] ;  /* 0x00083400010c7983 */ /* 0x0003680000300800 */
[----:B------:R0:W-:Y:S04]  /*14500*/  STL [R1+0x48c], R11 ;  /* 0x00048c0b01007387 */ /* 0x0001e80000100800 */
[----:B0-----:R1:W5:Y:S04]  /*14510*/  LDL.LU R11, [R1+0x830] ;  /* 0x00083000010b7983 */ /* 0x0013680000300800 */
[----:B------:R0:W-:Y:S04]  /*14520*/  STL [R1+0x490], R10 ;  /* 0x0004900a01007387 */ /* 0x0001e80000100800 */
[----:B0-----:R1:W5:Y:S04]  /*14530*/  LDL.LU R10, [R1+0x82c] ;  /* 0x00082c00010a7983 */ /* 0x0013680000300800 */
[----:B------:R-:W2:Y:S01]  /*14540*/  LDL.LU R224, [R1+0x4c8] ;  /* 0x0004c80001e07983 */ /* 0x000ea20000300800 */
[----:B---3--:R-:W-:-:S05]  /*14550*/  FADD R9, R225, R9 ;  /* 0x00000009e1097221 */ /* 0x008fca0000000000 */
[----:B------:R0:W-:Y:S04]  /*14560*/  STL [R1+0x494], R9 ;  /* 0x0004940901007387 */ /* 0x0001e80000100800 */
[----:B0-----:R1:W5:Y:S01]  /*14570*/  LDL.LU R9, [R1+0x828] ;  /* 0x0008280001097983 */ /* 0x0013620000300800 */
[----:B----4-:R-:W-:-:S03]  /*14580*/  FADD R8, R226, R8 ;  /* 0x00000008e2087221 */ /* 0x010fc60000000000 */
[----:B------:R-:W3:Y:S04]  /*14590*/  LDL.LU R225, [R1+0x4c4] ;  /* 0x0004c40001e17983 */ /* 0x000ee80000300800 */
[----:B------:R0:W-:Y:S01]  /*145a0*/  STL [R1+0x498], R8 ;  /* 0x0004980801007387 */ /* 0x0001e20000100800 */
[----:B------:R-:W-:-:S03]  /*145b0*/  FADD R7, R227, R7 ;  /* 0x00000007e3077221 */ /* 0x000fc60000000000 */
[----:B0-----:R1:W5:Y:S04]  /*145c0*/  LDL.LU R8, [R1+0x824] ;  /* 0x0008240001087983 */ /* 0x0013680000300800 */
[----:B------:R-:W4:Y:S04]  /*145d0*/  LDL.LU R226, [R1+0x4c0] ;  /* 0x0004c00001e27983 */ /* 0x000f280000300800 */
[----:B------:R0:W-:Y:S01]  /*145e0*/  STL [R1+0x49c], R7 ;  /* 0x00049c0701007387 */ /* 0x0001e20000100800 */
[----:B--2---:R-:W-:-:S03]  /*145f0*/  FADD R6, R228, R6 ;  /* 0x00000006e4067221 */ /* 0x004fc60000000000 */
[----:B0-----:R1:W5:Y:S04]  /*14600*/  LDL.LU R7, [R1+0x820] ;  /* 0x0008200001077983 */ /* 0x0013680000300800 */
[----:B------:R-:W2:Y:S01]  /*14610*/  LDL.LU R227, [R1+0x4bc] ;  /* 0x0004bc0001e37983 */ /* 0x000ea20000300800 */
[----:B------:R-:W-:-:S03]  /*14620*/  FADD R5, R229, R5 ;  /* 0x00000005e5057221 */ /* 0x000fc60000000000 */
[----:B------:R0:W-:Y:S01]  /*14630*/  STL [R1+0x4a0], R6 ;  /* 0x0004a00601007387 */ /* 0x0001e20000100800 */
[----:B------:R-:W-:-:S03]  /*14640*/  FADD R4, R230, R4 ;  /* 0x00000004e6047221 */ /* 0x000fc60000000000 */
[----:B0-----:R1:W5:Y:S04]  /*14650*/  LDL.LU R6, [R1+0x81c] ;  /* 0x00081c0001067983 */ /* 0x0013680000300800 */
[----:B------:R-:W2:Y:S04]  /*14660*/  LDL.LU R228, [R1+0x4b8] ;  /* 0x0004b80001e47983 */ /* 0x000ea80000300800 */
[----:B------:R0:W-:Y:S04]  /*14670*/  STL [R1+0x4a4], R5 ;  /* 0x0004a40501007387 */ /* 0x0001e80000100800 */
[----:B0-----:R1:W5:Y:S04]  /*14680*/  LDL.LU R5, [R1+0x818] ;  /* 0x0008180001057983 */ /* 0x0013680000300800 */
[----:B------:R-:W2:Y:S04]  /*14690*/  LDL.LU R229, [R1+0x4b4] ;  /* 0x0004b40001e57983 */ /* 0x000ea80000300800 */
[----:B------:R0:W-:Y:S04]  /*146a0*/  STL [R1+0x4a8], R4 ;  /* 0x0004a80401007387 */ /* 0x0001e80000100800 */
[----:B0-----:R1:W5:Y:S04]  /*146b0*/  LDL.LU R4, [R1+0x814] ;  /* 0x0008140001047983 */ /* 0x0013680000300800 */
[----:B------:R-:W2:Y:S01]  /*146c0*/  LDL.LU R230, [R1+0x4b0] ;  /* 0x0004b00001e67983 */ /* 0x000ea20000300800 */
[----:B------:R-:W-:Y:S01]  /*146d0*/  FADD R3, R231, R3 ;  /* 0x00000003e7037221 */ /* 0x000fe20000000000 */
[----:B------:R-:W-:-:S04]  /*146e0*/  FADD R0, R223, R0 ;  /* 0x00000000df007221 */ /* 0x000fc80000000000 */
[----:B------:R0:W-:Y:S01]  /*146f0*/  STL [R1+0x4ac], R3 ;  /* 0x0004ac0301007387 */ /* 0x0001e20000100800 */
[----:B------:R-:W-:Y:S01]  /*14700*/  FADD R2, R208, R2 ;  /* 0x00000002d0027221 */ /* 0x000fe20000000000 */
[----:B------:R-:W-:Y:S01]  /*14710*/  FADD R13, R209, R13 ;  /* 0x0000000dd10d7221 */ /* 0x000fe20000000000 */
[----:B------:R-:W-:Y:S01]  /*14720*/  FADD R14, R210, R14 ;  /* 0x0000000ed20e7221 */ /* 0x000fe20000000000 */
[----:B0-----:R1:W5:Y:S01]  /*14730*/  LDL.LU R3, [R1+0x810] ;  /* 0x0008100001037983 */ /* 0x0013620000300800 */
[----:B------:R-:W-:Y:S01]  /*14740*/  FADD R224, R222, R224 ;  /* 0x000000e0dee07221 */ /* 0x000fe20000000000 */
[----:B---3--:R-:W-:Y:S01]  /*14750*/  FADD R225, R221, R225 ;  /* 0x000000e1dde17221 */ /* 0x008fe20000000000 */
[----:B----4-:R-:W-:Y:S01]  /*14760*/  FADD R226, R220, R226 ;  /* 0x000000e2dce27221 */ /* 0x010fe20000000000 */
[----:B--2---:R-:W-:Y:S01]  /*14770*/  FADD R227, R219, R227 ;  /* 0x000000e3dbe37221 */ /* 0x004fe20000000000 */
[----:B------:R-:W-:Y:S01]  /*14780*/  FADD R228, R218, R228 ;  /* 0x000000e4dae47221 */ /* 0x000fe20000000000 */
[----:B------:R-:W-:Y:S01]  /*14790*/  FADD R229, R217, R229 ;  /* 0x000000e5d9e57221 */ /* 0x000fe20000000000 */
[----:B------:R-:W-:-:S05]  /*147a0*/  FADD R230, R216, R230 ;  /* 0x000000e6d8e67221 */ /* 0x000fca0000000000 */
        /* <DEDUP_REMOVED lines=8> */
[----:B------:R0:W-:Y:S04]  /*14830*/  STL [R1+0x4d0], R2 ;  /* 0x0004d00201007387 */ /* 0x0001e80000100800 */
[----:B0-----:R-:W2:Y:S04]  /*14840*/  LDL.LU R2, [R1+0x4e8] ;  /* 0x0004e80001027983 */ /* 0x001ea80000300800 */
[----:B------:R0:W-:Y:S04]  /*14850*/  STL [R1+0x4d4], R13 ;  /* 0x0004d40d01007387 */ /* 0x0001e80000100800 */
[----:B------:R3:W-:Y:S04]  /*14860*/  STL [R1+0x4d8], R14 ;  /* 0x0004d80e01007387 */ /* 0x0007e80000100800 */
[----:B------:R-:W4:Y:S01]  /*14870*/  LDL.LU R0, [R1+0x4ec] ;  /* 0x0004ec0001007983 */ /* 0x000f220000300800 */
[----:B------:R-:W-:Y:S01]  /*14880*/  FADD R15, R211, R15 ;  /* 0x0000000fd30f7221 */ /* 0x000fe20000000000 */
[----:B------:R-:W-:Y:S01]  /*14890*/  FADD R16, R212, R16 ;  /* 0x00000010d4107221 */ /* 0x000fe20000000000 */
[----:B------:R-:W-:-:S03]  /*148a0*/  FADD R17, R213, R17 ;  /* 0x00000011d5117221 */ /* 0x000fc60000000000 */
[----:B------:R1:W-:Y:S04]  /*148b0*/  STL [R1+0x4dc], R15 ;  /* 0x0004dc0f01007387 */ /* 0x0003e80000100800 */
[----:B------:R-:W4:Y:S04]  /*148c0*/  LDL.LU R213, [R1+0x4f8] ;  /* 0x0004f80001d57983 */ /* 0x000f280000300800 */
[----:B------:R1:W-:Y:S04]  /*148d0*/  STL [R1+0x4e0], R16 ;  /* 0x0004e01001007387 */ /* 0x0003e80000100800 */
[----:B------:R-:W4:Y:S04]  /*148e0*/  LDL.LU R212, [R1+0x4fc] ;  /* 0x0004fc0001d47983 */ /* 0x000f280000300800 */
[----:B------:R-:W4:Y:S04]  /*148f0*/  LDL.LU R211, [R1+0x500] ;  /* 0x0005000001d37983 */ /* 0x000f280000300800 */
[----:B------:R1:W-:Y:S04]  /*14900*/  STL [R1+0x4e4], R17 ;  /* 0x0004e41101007387 */ /* 0x0003e80000100800 */
        /* <DEDUP_REMOVED lines=20> */
[----:B---3--:R-:W3:Y:S04]  /*14a50*/  LDL.LU R14, [R1+0x554] ;  /* 0x00055400010e7983 */ /* 0x008ee80000300800 */
[----:B-1----:R-:W3:Y:S04]  /*14a60*/  LDL.LU R15, [R1+0x558] ;  /* 0x00055800010f7983 */ /* 0x002ee80000300800 */
[----:B------:R-:W3:Y:S04]  /*14a70*/  LDL.LU R16, [R1+0x55c] ;  /* 0x00055c0001107983 */ /* 0x000ee80000300800 */
[----:B------:R-:W3:Y:S01]  /*14a80*/  LDL.LU R17, [R1+0x560] ;  /* 0x0005600001117983 */ /* 0x000ee20000300800 */
[----:B--2---:R-:W-:-:S05]  /*14a90*/  FADD R2, R214, R2 ;  /* 0x00000002d6027221 */ /* 0x004fca0000000000 */
[----:B------:R0:W-:Y:S01]  /*14aa0*/  STL [R1+0x4e8], R2 ;  /* 0x0004e80201007387 */ /* 0x0001e20000100800 */
[----:B----4-:R-:W-:-:S03]  /*14ab0*/  FADD R0, R215, R0 ;  /* 0x00000000d7007221 */ /* 0x010fc60000000000 */
[----:B0-----:R1:W5:Y:S04]  /*14ac0*/  LDL.LU R2, [R1+0x80c] ;  /* 0x00080c0001027983 */ /* 0x0013680000300800 */
[----:B------:R-:W2:Y:S04]  /*14ad0*/  LDL.LU R214, [R1+0x4f4] ;  /* 0x0004f40001d67983 */ /* 0x000ea80000300800 */
[----:B------:R0:W-:Y:S04]  /*14ae0*/  STL [R1+0x4ec], R0 ;  /* 0x0004ec0001007387 */ /* 0x0001e80000100800 */
[----:B0-----:R1:W5:Y:S04]  /*14af0*/  LDL.LU R0, [R1+0x808] ;  /* 0x0008080001007983 */ /* 0x0013680000300800 */
[----:B------:R-:W4:Y:S01]  /*14b00*/  LDL.LU R215, [R1+0x4f0] ;  /* 0x0004f00001d77983 */ /* 0x000f220000300800 */
[----:B------:R-:W-:Y:S01]  /*14b10*/  FADD R213, R202, R213 ;  /* 0x000000d5cad57221 */ /* 0x000fe20000000000 */
        /* <DEDUP_REMOVED lines=22> */
[----:B---3--:R-:W-:Y:S01]  /*14c80*/  FADD R14, R177, R14 ;  /* 0x0000000eb10e7221 */ /* 0x008fe20000000000 */
[----:B------:R-:W-:Y:S01]  /*14c90*/  FADD R15, R178, R15 ;  /* 0x0000000fb20f7221 */ /* 0x000fe20000000000 */
[----:B------:R-:W-:Y:S01]  /*14ca0*/  FADD R16, R179, R16 ;  /* 0x00000010b3107221 */ /* 0x000fe20000000000 */
[----:B------:R-:W-:Y:S01]  /*14cb0*/  FADD R17, R180, R17 ;  /* 0x00000011b4117221 */ /* 0x000fe20000000000 */
[----:B--2---:R-:W-:Y:S01]  /*14cc0*/  FADD R214, R201, R214 ;  /* 0x000000d6c9d67221 */ /* 0x004fe20000000000 */
[----:B----4-:R-:W-:-:S05]  /*14cd0*/  FADD R215, R200, R215 ;  /* 0x000000d7c8d77221 */ /* 0x010fca0000000000 */
[----:B------:R0:W-:Y:S04]  /*14ce0*/  STL [R1+0x4f0], R215 ;  /* 0x0004f0d701007387 */ /* 0x0001e80000100800 */
        /* <DEDUP_REMOVED lines=25> */
[----:B------:R-:W4:Y:S04]  /*14e80*/  LDL.LU R201, [R1+0x564] ;  /* 0x0005640001c97983 */ /* 0x000f280000300800 */
[----:B------:R1:W-:Y:S04]  /*14e90*/  STL [R1+0x558], R15 ;  /* 0x0005580f01007387 */ /* 0x0003e80000100800 */
[----:B------:R-:W4:Y:S04]  /*14ea0*/  LDL.LU R200, [R1+0x568] ;  /* 0x0005680001c87983 */ /* 0x000f280000300800 */
[----:B------:R1:W-:Y:S04]  /*14eb0*/  STL [R1+0x55c], R16 ;  /* 0x00055c1001007387 */ /* 0x0003e80000100800 */
[----:B0-----:R-:W4:Y:S04]  /*14ec0*/  LDL.LU R215, [R1+0x56c] ;  /* 0x00056c0001d77983 */ /* 0x001f280000300800 */
[----:B------:R0:W-:Y:S04]  /*14ed0*/  STL [R1+0x560], R17 ;  /* 0x0005601101007387 */ /* 0x0001e80000100800 */
[----:B--2---:R-:W2:Y:S04]  /*14ee0*/  LDL.LU R214, [R1+0x570] ;  /* 0x0005700001d67983 */ /* 0x004ea80000300800 */
[----:B---3--:R-:W3:Y:S04]  /*14ef0*/  LDL.LU R213, [R1+0x574] ;  /* 0x0005740001d57983 */ /* 0x008ee80000300800 */
[----:B----4-:R-:W4:Y:S04]  /*14f00*/  LDL.LU R212, [R1+0x578] ;  /* 0x0005780001d47983 */ /* 0x010f280000300800 */
        /* <DEDUP_REMOVED lines=24> */
[----:B0-----:R-:W4:Y:S01]  /*15090*/  LDL.LU R17, [R1+0x5dc] ;  /* 0x0005dc0001117983 */ /* 0x001f220000300800 */
[----:B------:R-:W-:Y:S01]  /*150a0*/  FADD R201, R181, R201 ;  /* 0x000000c9b5c97221 */ /* 0x000fe20000000000 */
[----:B------:R-:W-:-:S04]  /*150b0*/  FADD R200, R182, R200 ;  /* 0x000000c8b6c87221 */ /* 0x000fc80000000000 */
[----:B------:R0:W-:Y:S01]  /*150c0*/  STL [R1+0x564], R201 ;  /* 0x000564c901007387 */ /* 0x0001e20000100800 */
[----:B------:R-:W-:-:S03]  /*150d0*/  FADD R215, R183, R215 ;  /* 0x000000d7b7d77221 */ /* 0x000fc60000000000 */
        /* <DEDUP_REMOVED lines=89> */
[----:B------:R-:W-:Y:S01]  /*15670*/  FADD R201, R148, R201 ;  /* 0x000000c994c97221 */ /* 0x000fe20000000000 */
        /* <DEDUP_REMOVED lines=335> */
[----:B------:R-:W-:Y:S01]  /*16b70*/  FADD R16, R30, R16 ;  /* 0x000000101e107221 */ /* 0x000fe20000000000 */
[----:B------:R-:W-:-:S05]  /*16b80*/  FADD R17, R17, R31 ;  /* 0x0000001f11117221 */ /* 0x000fca0000000000 */
[----:B------:R1:W-:Y:S04]  /*16b90*/  STL [R1+0x7cc], R17 ;  /* 0x0007cc1101007387 */ /* 0x0003e80000100800 */
[----:B------:R1:W-:Y:S04]  /*16ba0*/  STL [R1+0x7c4], R15 ;  /* 0x0007c40f01007387 */ /* 0x0003e80000100800 */
[----:B------:R1:W-:Y:S02]  /*16bb0*/  STL [R1+0x7c8], R16 ;  /* 0x0007c81001007387 */ /* 0x0003e40000100800 */
.L_x_29:
[----:B-1----:R1:W5:Y:S01]  /*16bc0*/  LDL R16, [R1+0x7e0] ;  /* 0x0007e00001107983 */ /* 0x0023620000100800 */
[----:B------:R-:W2:Y:S03]  /*16bd0*/  LDC R13, c[0x0][0x28c] ;  /* 0x0000a300ff0d7b82 */ /* 0x000ea60000000800 */
[----:B------:R1:W5:Y:S01]  /*16be0*/  LDL R15, [R1+0x804] ;  /* 0x00080400010f7983 */ /* 0x0003620000100800 */
[----:B--2---:R-:W-:-:S13]  /*16bf0*/  ISETP.GE.AND P0, PT, R13, 0x1, PT ;  /* 0x000000010d00780c */ /* 0x004fda0003f06270 */
[----:B-1----:R-:W-:Y:S05]  /*16c00*/  @!P0 BRA `(.L_x_30) ;  /* 0x0000000000608947 */ /* 0x002fea0003800000 */
[----:B------:R-:W2:Y:S02]  /*16c10*/  LDL R14, [R1+0x7f0] ;  /* 0x0007f000010e7983 */ /* 0x000ea40000100800 */
[----:B--2---:R-:W-:-:S13]  /*16c20*/  R2UR UR8, R14 ;  /* 0x000000000e0872ca */ /* 0x004fda00000e0000 */
[----:B------:R-:W-:-:S06]  /*16c30*/  UISETP.NE.AND UP0, UPT, UR8, 0x3, UPT ;  /* 0x000000030800788c */ /* 0x000fcc000bf05270 */
[----:B------:R-:W-:-:S13]  /*16c40*/  PLOP3.LUT P0, PT, PT, PT, UP0, 0x80, 0x0 ;  /* 0x000000000000781c */ /* 0x000fda0003f0f008 */
[----:B------:R-:W-:Y:S05]  /*16c50*/  @!P0 BRA `(.L_x_31) ;  /* 0x0000000000048947 */ /* 0x000fea0003800000 */
[----:B------:R-:W-:Y:S01]  /*16c60*/  BPT.TRAP 0x1 ;  /* 0x000000040000795c */ /* 0x000fe20000300000 */
.L_x_31:
[----:B------:R-:W2:Y:S01]  /*16c70*/  LDL R13, [R1+0x7f4] ;  /* 0x0007f400010d7983 */ /* 0x000ea20000100800 */
[----:B-----5:R-:W-:Y:S02]  /*16c80*/  R2UR UR9, R15 ;  /* 0x000000000f0972ca */ /* 0x020fe400000e0000 */
[----:B------:R-:W-:-:S11]  /*16c90*/  R2UR UR8, R16 ;  /* 0x00000000100872ca */ /* 0x000fd600000e0000 */
[----:B------:R-:W-:-:S04]  /*16ca0*/  UISETP.LT.AND UP0, UPT, UR9, 0x1, UPT ;  /* 0x000000010900788c */ /* 0x000fc8000bf01270 */
[----:B------:R-:W-:-:S04]  /*16cb0*/  USEL UR10, UR9, 0x1, UP0 ;  /* 0x00000001090a7887 */ /* 0x000fc80008000000 */
[----:B------:R-:W-:-:S04]  /*16cc0*/  UIADD3 UR10, UR8, UR9, -UR10 ;  /* 0x00000009080a7290 */ /* 0x000fc8000fffe80a */
[----:B------:R-:W-:-:S04]  /*16cd0*/  UIMAD.WIDE.U32 UR8, UR10, -0x45d1745d, URZ ;  /* 0xba2e8ba30a0878a5 */ /* 0x000fc8000f8e003f */
[----:B------:R-:W-:-:S04]  /*16ce0*/  USHF.R.U32.HI UR8, URZ, 0x3, UR9 ;  /* 0x000000033f087899 */ /* 0x000fc80008011609 */
[----:B------:R-:W-:-:S04]  /*16cf0*/  UIMAD UR10, UR8, -0xb, UR10 ;  /* 0xfffffff5080a78a4 */ /* 0x000fc8000f8e020a */
        /* <DEDUP_REMOVED lines=9> */
.L_x_30:
[----:B------:R-:W2:Y:S01]  /*16d90*/  LDL.LU R14, [R1+0x800] ;  /* 0x00080000010e7983 */ /* 0x000ea20000300800 */
[----:B------:R-:W1:Y:S01]  /*16da0*/  LDC R24, c[0x0][0x288] ;  /* 0x0000a200ff187b82 */ /* 0x000e620000000800 */
[----:B-----5:R-:W-:Y:S01]  /*16db0*/  R2UR UR17, R15 ;  /* 0x000000000f1172ca */ /* 0x020fe200000e0000 */
[----:B------:R-:W-:Y:S01]  /*16dc0*/  ULDC UR8, c[0x0][0x284] ;  /* 0x0000a10000087ab9 */ /* 0x000fe20000000800 */
[----:B------:R-:W4:Y:S01]  /*16dd0*/  LDL.LU R13, [R1+0x7ec] ;  /* 0x0007ec00010d7983 */ /* 0x000f220000300800 */
[----:B------:R-:W-:Y:S01]  /*16de0*/  R2UR UR9, R16 ;  /* 0x00000000100972ca */ /* 0x000fe200000e0000 */
[----:B------:R-:W-:Y:S02]  /*16df0*/  ULDC.64 UR14, c[0x0][0x5d0] ;  /* 0x00017400000e7ab9 */ /* 0x000fe40000000a00 */
[----:B------:R-:W3:Y:S04]  /*16e00*/  LDL.LU R27, [R1+0x7e8] ;  /* 0x0007e800011b7983 */ /* 0x000ee80000300800 */
[----:B------:R-:W3:Y:S03]  /*16e10*/  LDL R25, [R1+0x7e4] ;  /* 0x0007e40001197983 */ /* 0x000ee60000100800 */
[----:B------:R-:W-:Y:S01]  /*16e20*/  UISETP.GE.U32.AND UP1, UPT, UR17, 0xb, UPT ;  /* 0x0000000b1100788c */ /* 0x000fe2000bf26070 */
[----:B------:R-:W0:Y:S02]  /*16e30*/  S2R R29, SR_TID.X ;  /* 0x00000000001d7919 */ /* 0x000e240000002100 */
[----:B------:R-:W-:-:S04]  /*16e40*/  UIADD3 UR11, UR17, UR9, URZ ;  /* 0x00000009110b7290 */ /* 0x000fc8000fffe03f */
[----:B------:R-:W-:-:S04]  /*16e50*/  UISETP.GT.U32.AND UP0, UPT, UR11, 0xa, UPT ;  /* 0x0000000a0b00788c */ /* 0x000fc8000bf04070 */
[----:B------:R-:W-:Y:S01]  /*16e60*/  UISETP.LT.U32.AND UP0, UPT, UR17, 0xb, UP0 ;  /* 0x0000000b1100788c */ /* 0x000fe20008701070 */
[----:B0-----:R-:W-:Y:S02]  /*16e70*/  SHF.R.U32.HI R15, RZ, 0x2, R29 ;  /* 0x00000002ff0f7819 */ /* 0x001fe4000001161d */
[----:B------:R-:W-:Y:S02]  /*16e80*/  LOP3.LUT R17, R29, 0x60, RZ, 0xc0, !PT ;  /* 0x000000601d117812 */ /* 0x000fe400078ec0ff */
[----:B------:R-:W-:Y:S02]  /*16e90*/  LOP3.LUT R15, R15, 0x7, RZ, 0xc0, !PT ;  /* 0x000000070f0f7812 */ /* 0x000fe400078ec0ff */
[----:B------:R-:W-:Y:S02]  /*16ea0*/  SHF.R.U32.HI R17, RZ, 0x1, R17 ;  /* 0x00000001ff117819 */ /* 0x000fe40000011611 */
[----:B------:R-:W-:-:S05]  /*16eb0*/  LOP3.LUT R28, R29, 0x3, RZ, 0xc0, !PT ;  /* 0x000000031d1c7812 */ /* 0x000fca00078ec0ff */
[----:B-1----:R-:W-:Y:S01]  /*16ec0*/  IMAD R28, R28, -0x2, R24 ;  /* 0xfffffffe1c1c7824 */ /* 0x002fe200078e0218 */
[----:B--2---:R-:W-:Y:S02]  /*16ed0*/  R2UR UR13, R14 ;  /* 0x000000000e0d72ca */ /* 0x004fe400000e0000 */
[----:B------:R-:W-:Y:S01]  /*16ee0*/  SHF.R.U32.HI R14, RZ, 0x7, R29 ;  /* 0x00000007ff0e7819 */ /* 0x000fe2000001161d */
[----:B----4-:R-:W-:Y:S01]  /*16ef0*/  IMAD R16, R13, 0xf0, RZ ;  /* 0x000000f00d107824 */ /* 0x010fe200078e02ff */
[----:B------:R-:W-:Y:S02]  /*16f00*/  IADD3 R13, RZ, -R17, -R15 ;  /* 0x80000011ff0d7210 */ /* 0x000fe40007ffe80f */
[----:B------:R-:W-:Y:S01]  /*16f10*/  LOP3.LUT R14, R14, 0x1, RZ, 0xc0, !PT ;  /* 0x000000010e0e7812 */ /* 0x000fe200078ec0ff */
[----:B---3--:R-:W-:Y:S01]  /*16f20*/  IMAD.WIDE R56, R27, 0x180, RZ ;  /* 0x000001801b387825 */ /* 0x008fe200078e02ff */
[----:B------:R-:W-:-:S03]  /*16f30*/  ISETP.GE.AND P0, PT, R16, R24, PT ;  /* 0x000000181000720c */ /* 0x000fc60003f06270 */
[C---:B------:R-:W-:Y:S01]  /*16f40*/  IMAD.SHL.U32 R26, R14.reuse, 0x40, RZ ;  /* 0x000000400e1a7824 */ /* 0x040fe200078e00ff */
[----:B------:R-:W-:Y:S01]  /*16f50*/  R2UR UR16, R25 ;  /* 0x00000000191072ca */ /* 0x000fe200000e0000 */
[----:B------:R-:W-:Y:S02]  /*16f60*/  IMAD R14, R14, -0x40, R13 ;  /* 0xffffffc00e0e7824 */ /* 0x000fe400078e020d */
[----:B------:R-:W-:Y:S01]  /*16f70*/  IMAD R13, R27, 0x180, RZ ;  /* 0x000001801b0d7824 */ /* 0x000fe200078e02ff */
[----:B------:R-:W-:Y:S01]  /*16f80*/  LOP3.LUT R26, R26, 0x40, R15, 0xe2, !PT ;  /* 0x000000401a1a7812 */ /* 0x000fe200078ee20f */
[----:B------:R-:W-:Y:S02]  /*16f90*/  IMAD.MOV.U32 R24, RZ, RZ, -0x1 ;  /* 0xffffffffff187424 */ /* 0x000fe400078e00ff */
[----:B------:R-:W-:Y:S01]  /*16fa0*/  IMAD.IADD R28, R28, 0x1, -R16 ;  /* 0x000000011c1c7824 */ /* 0x000fe200078e0a10 */
[C---:B------:R-:W-:Y:S02]  /*16fb0*/  ISETP.GE.OR P0, PT, R13.reuse, UR8, P0 ;  /* 0x000000080d007c0c */ /* 0x040fe40008706670 */
[----:B------:R-:W-:Y:S01]  /*16fc0*/  IADD3 R13, -R13, UR8, R14 ;  /* 0x000000080d0d7c10 */ /* 0x000fe2000fffe10e */
[----:B------:R-:W-:Y:S01]  /*16fd0*/  @UP1 UIMAD.WIDE.U32 UR8, UR11, -0x45d1745d, URZ ;  /* 0xba2e8ba30b0818a5 */ /* 0x000fe2000f8e003f */
[----:B------:R-:W-:Y:S01]  /*16fe0*/  IMAD.SHL.U32 R14, R29, 0x2, RZ ;  /* 0x000000021d0e7824 */ /* 0x000fe200078e00ff */
[----:B------:R-:W-:Y:S01]  /*16ff0*/  USHF.R.S32.HI UR12, URZ, 0x1f, UR16 ;  /* 0x0000001f3f0c7899 */ /* 0x000fe20008011410 */
[----:B------:R0:W-:Y:S01]  /*17000*/  STL [R1+0x7c], R24 ;  /* 0x00007c1801007387 */ /* 0x0001e20000100800 */
[----:B------:R-:W-:Y:S01]  /*17010*/  @UP1 USHF.R.U32.HI UR8, URZ, 0x3, UR9 ;  /* 0x000000033f081899 */ /* 0x000fe20008011609 */
[----:B------:R-:W-:Y:S01]  /*17020*/  LOP3.LUT R26, R56, R26, R17, 0xfe, !PT ;  /* 0x0000001a381a7212 */ /* 0x000fe200078efe11 */
[----:B------:R-:W-:Y:S01]  /*17030*/  USEL UR9, URZ, 0x1, !UP0 ;  /* 0x000000013f097887 */ /* 0x000fe2000c000000 */
[----:B------:R-:W-:Y:S01]  /*17040*/  LOP3.LUT R16, R16, 0x6, R14, 0xf8, !PT ;  /* 0x0000000610107812 */ /* 0x000fe200078ef80e */
[----:B------:R-:W-:-:S02]  /*17050*/  UIMAD UR10, UR12, UR14, URZ ;  /* 0x0000000e0c0a72a4 */ /* 0x000fc4000f8e023f */
[----:B------:R-:W-:Y:S01]  /*17060*/  IMAD.U32 R14, RZ, RZ, UR14 ;  /* 0x0000000eff0e7e24 */ /* 0x000fe2000f8e00ff */
[----:B------:R-:W-:Y:S01]  /*17070*/  ULOP3.LUT UR13, UR13, UR9, URZ, 0x3c, !UPT ;  /* 0x000000090d0d7292 */ /* 0x000fe2000f8e3c3f */
[--C-:B------:R-:W-:Y:S01]  /*17080*/  SHF.R.S32.HI R17, RZ, 0x1f, R16.reuse ;  /* 0x0000001fff117819 */ /* 0x100fe20000011410 */
[----:B------:R-:W-:Y:S02]  /*17090*/  UIMAD UR10, UR16, UR15, UR10 ;  /* 0x0000000f100a72a4 */ /* 0x000fe4000f8e020a */
[----:B------:R-:W-:Y:S01]  /*170a0*/  @UP1 ULOP3.LUT UR13, UR13, 0x1, UR8, 0x78, !UPT ;  /* 0x000000010d0d1892 */ /* 0x000fe2000f8e7808 */
[----:B------:R-:W-:Y:S01]  /*170b0*/  IMAD.WIDE.U32 R14, R14, UR16, R16 ;  /* 0x000000100e0e7c25 */ /* 0x000fe2000f8e0010 */
[----:B------:R-:W-:-:S04]  /*170c0*/  ULDC.64 UR14, c[0x0][0x5c8] ;  /* 0x00017200000e7ab9 */ /* 0x000fc80000000a00 */
[----:B------:R-:W-:Y:S02]  /*170d0*/  IMAD.U32 R27, RZ, RZ, UR13 ;  /* 0x0000000dff1b7e24 */ /* 0x000fe4000f8e00ff */
[----:B------:R-:W-:Y:S02]  /*170e0*/  VIADD R15, R15, UR10 ;  /* 0x0000000a0f0f7c36 */ /* 0x000fe40008000000 */
[----:B------:R-:W-:Y:S01]  /*170f0*/  IMAD R29, R57, UR14, RZ ;  /* 0x0000000e391d7c24 */ /* 0x000fe2000f8e02ff */
[----:B------:R0:W-:Y:S01]  /*17100*/  STL [R1+0x800], R27 ;  /* 0x0008001b01007387 */ /* 0x0001e20000100800 */
[----:B------:R-:W-:-:S04]  /*17110*/  IMAD.WIDE.U32 R14, R26, UR14, R14 ;  /* 0x0000000e1a0e7c25 */ /* 0x000fc8000f8e000e */
[----:B------:R-:W-:Y:S01]  /*17120*/  IMAD R29, R26, UR15, R29 ;  /* 0x0000000f1a1d7c24 */ /* 0x000fe2000f8e021d */
[----:B------:R-:W-:Y:S06]  /*17130*/  @P0 BRA `(.L_x_32) ;  /* 0x0000027000e00947 */ /* 0x000fec0003800000 */
[----:B------:R-:W-:Y:S01]  /*17140*/  FSETP.NEU.AND P0, PT, RZ, UR5, PT ;  /* 0x00000005ff007c0b */ /* 0x000fe2000bf0d000 */
[----:B------:R-:W-:Y:S01]  /*17150*/  BSSY B0, `(.L_x_32) ;  /* 0x0002736000007945 */ /* 0x000fe20003800000 */
[----:B------:R-:W-:-:S11]  /*17160*/  IMAD.IADD R29, R15, 0x1, R29 ;  /* 0x000000010f1d7824 */ /* 0x000fd600078e021d */
[----:B------:R-:W-:Y:S05]  /*17170*/  @!P0 BRA `(.L_x_33) ;  /* 0x0000017c002c8947 */ /* 0x000fea0003800000 */
[----:B------:R-:W-:Y:S01]  /*17180*/  ISETP.GE.AND P4, PT, R13, 0x9, PT ;  /* 0x000000090d00780c */ /* 0x000fe20003f86270 */
[----:B------:R-:W-:Y:S01]  /*17190*/  ULDC.64 UR8, c[0x0][0x5b8] ;  /* 0x00016e0000087ab9 */ /* 0x000fe20000000a00 */
[----:B------:R-:W-:Y:S01]  /*171a0*/  R2UR UR10, R25 ;  /* 0x00000000190a72ca */ /* 0x000fe200000e0000 */
[----:B------:R-:W2:Y:S01]  /*171b0*/  LDL.LU R48, [R1+0x260] ;  /* 0x0002600001307983 */ /* 0x000ea20000300800 */
[C---:B------:R-:W-:Y:S02]  /*171c0*/  ISETP.LT.OR P2, PT, R28.reuse, 0x1, !P4 ;  /* 0x000000011c00780c */ /* 0x040fe40006741670 */
[C---:B------:R-:W-:Y:S01]  /*171d0*/  ISETP.LT.OR P0, PT, R28.reuse, 0x2, !P4 ;  /* 0x000000021c00780c */ /* 0x040fe20006701670 */
[----:B------:R-:W3:Y:S01]  /*171e0*/  LDL.LU R53, [R1+0x264] ;  /* 0x0002640001357983 */ /* 0x000ee20000300800 */
[----:B------:R-:W-:Y:S02]  /*171f0*/  ISETP.LT.OR P1, PT, R28, 0x9, !P4 ;  /* 0x000000091c00780c */ /* 0x000fe40006721670 */
[----:B------:R-:W-:Y:S01]  /*17200*/  LOP3.LUT R30, R30, 0xfffeffff, RZ, 0xc0, !PT ;  /* 0xfffeffff1e1e7812 */ /* 0x000fe200078ec0ff */
[----:B------:R-:W4:Y:S01]  /*17210*/  LDL.LU R52, [R1+0x268] ;  /* 0x0002680001347983 */ /* 0x000f220000300800 */
[----:B------:R-:W-:-:S03]  /*17220*/  LOP3.LUT R0, R0, 0xfffffffb, RZ, 0xc0, !PT ;  /* 0xfffffffb00007812 */ /* 0x000fc600078ec0ff */
[----:B------:R-:W5:Y:S02]  /*17230*/  LDL.LU R54, [R1+0x26c] ;  /* 0x00026c0001367983 */ /* 0x000f640000300800 */
[----:B------:R-:W1:Y:S02]  /*17240*/  @!P2 LDC.64 R34, c[0x0][0x5c0] ;  /* 0x00017000ff22ab82 */ /* 0x000e640000000a00 */
[----:B------:R-:W5:Y:S02]  /*17250*/  LDL.LU R55, [R1+0x270] ;  /* 0x0002700001377983 */ /* 0x000f640000300800 */
[----:B------:R-:W-:-:S04]  /*17260*/  @P1 LOP3.LUT R30, R30, 0x10000, RZ, 0xfc, !PT ;  /* 0x000100001e1e1812 */ /* 0x000fc800078efcff */
[----:B------:R-:W1:Y:S01]  /*17270*/  @!P0 LDC.64 R32, c[0x0][0x5c0] ;  /* 0x00017000ff208b82 */ /* 0x000e620000000a00 */
[----:B------:R-:W-:-:S04]  /*17280*/  LOP3.LUT R30, R30, 0xffffbfff, RZ, 0xc0, !PT ;  /* 0xffffbfff1e1e7812 */ /* 0x000fc800078ec0ff */
[----:B------:R-:W-:-:S03]  /*17290*/  @P4 LOP3.LUT R30, R30, 0x4000, RZ, 0xfc, !PT ;  /* 0x000040001e1e4812 */ /* 0x000fc600078efcff */
[----:B0-----:R-:W0:Y:S01]  /*172a0*/  @!P1 LDC.64 R24, c[0x0][0x5c0] ;  /* 0x00017000ff189b82 */ /* 0x001e220000000a00 */
[----:B------:R-:W-:Y:S02]  /*172b0*/  LOP3.LUT R30, R30, 0xffff7fff, RZ, 0xc0, !PT ;  /* 0xffff7fff1e1e7812 */ /* 0x000fe400078ec0ff */
[----:B-1----:R-:W-:-:S04]  /*172c0*/  @!P2 IADD3 R34, P3, P5, R14, R34, R3 ;  /* 0x000000220e22a210 */ /* 0x002fc80007d7e003 */
[----:B------:R-:W-:Y:S02]  /*172d0*/  @!P2 IADD3.X R35, R29, R35, R2, P3, P5 ;  /* 0x000000231d23a210 */ /* 0x000fe40001fea402 */
[----:B------:R-:W-:-:S04]  /*172e0*/  @!P0 IADD3 R38, P3, P5, R14, R32, R3 ;  /* 0x000000200e268210 */ /* 0x000fc80007d7e003 */
[----:B------:R-:W-:Y:S02]  /*172f0*/  @!P0 IADD3.X R39, R29, R33, R2, P3, P5 ;  /* 0x000000211d278210 */ /* 0x000fe40001fea402 */
[----:B0-----:R-:W-:-:S04]  /*17300*/  @!P1 IADD3 R42, P3, P5, R14, R24, R3 ;  /* 0x000000180e2a9210 */ /* 0x001fc80007d7e003 */
[----:B------:R-:W-:Y:S02]  /*17310*/  @!P1 IADD3.X R43, R29, R25, R2, P3, P5 ;  /* 0x000000191d2b9210 */ /* 0x000fe40001fea402 */
[----:B------:R-:W-:-:S13]  /*17320*/  ISETP.LT.OR P5, PT, R28, 0xa, !P4 ;  /* 0x0000000a1c00780c */ /* 0x000fda00067a1670 */
[----:B------:R-:W0:Y:S01]  /*17330*/  @!P5 LDC.64 R24, c[0x0][0x5c0] ;  /* 0x00017000ff18db82 */ /* 0x000e220000000a00 */
[----:B------:R-:W-:Y:S02]  /*17340*/  @P5 LOP3.LUT R30, R30, 0x8000, RZ, 0xfc, !PT ;  /* 0x000080001e1e5812 */ /* 0x000fe400078efcff */
[----:B0-----:R-:W-:Y:S01]  /*17350*/  @!P5 IADD3 R44, P3, P6, R14, R24, R3 ;  /* 0x000000180e2cd210 */ /* 0x001fe20007e7e003 */
[----:B------:R-:W-:Y:S01]  /*17360*/  IMAD.U32 R24, RZ, RZ, UR8 ;  /* 0x00000008ff187e24 */ /* 0x000fe2000f8e00ff */
[----:B------:R-:W-:Y:S02]  /*17370*/  UIMAD UR8, UR12, UR8, URZ ;  /* 0x000000080c0872a4 */ /* 0x000fe4000f8e023f */
[----:B------:R-:W-:Y:S01]  /*17380*/  @!P5 IADD3.X R45, R29, R25, R2, P3, P6 ;  /* 0x000000191d2dd210 */ /* 0x000fe20001fec402 */
[----:B------:R-:W-:Y:S01]  /*17390*/  IMAD.WIDE.U32 R16, R24, UR10, R16 ;  /* 0x0000000a18107c25 */ /* 0x000fe2000f8e0010 */
[----:B------:R-:W-:Y:S01]  /*173a0*/  UIMAD UR8, UR10, UR9, UR8 ;  /* 0x000000090a0872a4 */ /* 0x000fe2000f8e0208 */
[----:B------:R-:W-:Y:S01]  /*173b0*/  ISETP.GE.AND P5, PT, R13, 0x1, PT ;  /* 0x000000010d00780c */ /* 0x000fe20003fa6270 */
[----:B------:R-:W-:Y:S01]  /*173c0*/  ULDC.64 UR12, c[0x0][0x5a8] ;  /* 0x00016a00000c7ab9 */ /* 0x000fe20000000a00 */
[----:B------:R-:W-:-:S03]  /*173d0*/  IMAD.MOV.U32 R32, RZ, RZ, R16 ;  /* 0x000000ffff207224 */ /* 0x000fc600078e0010 */
[----:B------:R-:W-:Y:S01]  /*173e0*/  VIADD R33, R17, UR8 ;  /* 0x0000000811217c36 */ /* 0x000fe20008000000 */
[----:B------:R-:W-:Y:S02]  /*173f0*/  ULDC.64 UR8, c[0x0][0x5b0] ;  /* 0x00016c0000087ab9 */ /* 0x000fe40000000a00 */
[----:B------:R-:W-:Y:S02]  /*17400*/  IMAD R24, R57, UR8, RZ ;  /* 0x0000000839187c24 */ /* 0x000fe4000f8e02ff */
[----:B------:R-:W-:-:S04]  /*17410*/  IMAD.WIDE.U32 R16, R26, UR8, R32 ;  /* 0x000000081a107c25 */ /* 0x000fc8000f8e0020 */
[----:B------:R-:W-:Y:S01]  /*17420*/  IMAD R24, R26, UR9, R24 ;  /* 0x000000091a187c24 */ /* 0x000fe2000f8e0218 */
[----:B------:R-:W-:-:S04]  /*17430*/  IADD3 R16, P3, R16, UR12, RZ ;  /* 0x0000000c10107c10 */ /* 0x000fc8000ff7e0ff */
[--C-:B------:R-:W-:Y:S02]  /*17440*/  IADD3.X R17, R17, UR13, R24.reuse, P3, !PT ;  /* 0x0000000d11117c10 */ /* 0x100fe40009ffe418 */
[----:B------:R-:W-:Y:S02]  /*17450*/  ISETP.LT.OR P3, PT, R28, 0x1, !P5 ;  /* 0x000000011c00780c */ /* 0x000fe40006f61670 */
[----:B------:R-:W-:-:S11]  /*17460*/  PRMT R24, RZ, 0x7610, R24 ;  /* 0x00007610ff187816 */ /* 0x000fd60000000018 */
[----:B------:R-:W2:Y:S02]  /*17470*/  @!P3 LDG.E.U8 R24, desc[UR6][R16.64] ;  /* 0x000000061018b981 */ /* 0x000ea4000c1e1100 */
[----:B--2---:R-:W-:-:S04]  /*17480*/  LOP3.LUT R24, R24, 0xff, RZ, 0xc0, !PT ;  /* 0x000000ff18187812 */ /* 0x004fc800078ec0ff */
[----:B------:R-:W-:-:S05]  /*17490*/  F2FP.F16.E4M3.UNPACK_B R24, R24 ;  /* 0x00000018ff18723e */ /* 0x000fca00020006ff */
[----:B------:R-:W-:-:S05]  /*174a0*/  HADD2.F32 R24, -RZ, R24.H0_H0 ;  /* 0x20000018ff187230 */ /* 0x000fca0000004100 */
[----:B------:R-:W-:-:S04]  /*174b0*/  FMUL R24, R24, UR5 ;  /* 0x0000000518187c20 */ /* 0x000fc80008400000 */
[----:B------:R-:W-:Y:S02]  /*174c0*/  FFMA R18, R18, UR4, R24 ;  /* 0x0000000412127c23 */ /* 0x000fe40008000018 */
[----:B------:R-:W0:Y:S03]  /*174d0*/  @!P3 LDC.64 R24, c[0x0][0x5c0] ;  /* 0x00017000ff18bb82 */ /* 0x000e260000000a00 */
[----:B------:R-:W-:Y:S02]  /*174e0*/  F2FP.SATFINITE.E4M3.F32.PACK_AB_MERGE_C R18, RZ, R18, RZ ;  /* 0x00000012ff12723e */ /* 0x000fe400048070ff */
[----:B0-----:R-:W-:-:S05]  /*174f0*/  @!P3 IADD3 R24, P6, R14, R24, RZ ;  /* 0x000000180e18b210 */ /* 0x001fca0007fde0ff */
[----:B------:R-:W-:-:S05]  /*17500*/  @!P3 IMAD.X R25, R29, 0x1, R25, P6 ;  /* 0x000000011d19b824 */ /* 0x000fca00030e0619 */
[----:B------:R0:W-:Y:S01]  /*17510*/  @!P3 STG.E.U8 desc[UR6][R24.64], R18 ;  /* 0x000000121800b986 */ /* 0x0001e2000c101106 */
[----:B------:R-:W-:Y:S02]  /*17520*/  ISETP.LT.OR P3, PT, R28, 0x2, !P5 ;  /* 0x000000021c00780c */ /* 0x000fe40006f61670 */
[----:B0-----:R-:W-:-:S11]  /*17530*/  PRMT R18, RZ, 0x7610, R18 ;  /* 0x00007610ff127816 */ /* 0x001fd60000000012 */
[----:B------:R-:W0:Y:S01]  /*17540*/  @!P3 LDC.64 R24, c[0x0][0x5c0] ;  /* 0x00017000ff18bb82 */ /* 0x000e220000000a00 */
[----:B------:R-:W2:Y:S01]  /*17550*/  @!P3 LDG.E.U8 R18, desc[UR6][R16.64+0x1] ;  /* 0x000001061012b981 */ /* 0x000ea2000c1e1100 */
[----:B0-----:R-:W-:-:S05]  /*17560*/  @!P3 IADD3 R24, P6, R14, R24, RZ ;  /* 0x000000180e18b210 */ /* 0x001fca0007fde0ff */
[----:B------:R-:W-:Y:S01]  /*17570*/  @!P3 IMAD.X R25, R29, 0x1, R25, P6 ;  /* 0x000000011d19b824 */ /* 0x000fe200030e0619 */
[----:B--2---:R-:W-:-:S04]  /*17580*/  LOP3.LUT R18, R18, 0xff, RZ, 0xc0, !PT ;  /* 0x000000ff12127812 */ /* 0x004fc800078ec0ff */
[----:B------:R-:W-:-:S05]  /*17590*/  F2FP.F16.E4M3.UNPACK_B R18, R18 ;  /* 0x00000012ff12723e */ /* 0x000fca00020006ff */
[----:B------:R-:W-:-:S05]  /*175a0*/  HADD2.F32 R18, -RZ, R18.H0_H0 ;  /* 0x20000012ff127230 */ /* 0x000fca0000004100 */
[----:B------:R-:W-:-:S04]  /*175b0*/  FMUL R18, R18, UR5 ;  /* 0x0000000512127c20 */ /* 0x000fc80008400000 */
[----:B------:R-:W-:-:S05]  /*175c0*/  FFMA R19, R19, UR4, R18 ;  /* 0x0000000413137c23 */ /* 0x000fca0008000012 */
[----:B------:R-:W-:-:S05]  /*175d0*/  F2FP.SATFINITE.E4M3.F32.PACK_AB_MERGE_C R19, RZ, R19, RZ ;  /* 0x00000013ff13723e */ /* 0x000fca00048070ff */
[----:B------:R0:W-:Y:S01]  /*175e0*/  @!P3 STG.E.U8 desc[UR6][R24.64+0x1], R19 ;  /* 0x000001131800b986 */ /* 0x0001e2000c101106 */
[----:B------:R-:W-:-:S05]  /*175f0*/  IADD3 R18, P3, R26, 0x8, RZ ;  /* 0x000000081a127810 */ /* 0x000fca0007f7e0ff */
[----:B0-----:R-:W-:-:S04]  /*17600*/  IMAD.X R24, RZ, RZ, R57, P3 ;  /* 0x000000ffff187224 */ /* 0x001fc800018e0639 */
[----:B------:R-:W-:-:S04]  /*17610*/  IMAD R24, R24, UR8, RZ ;  /* 0x0000000818187c24 */ /* 0x000fc8000f8e02ff */
[C---:B------:R-:W-:Y:S02]  /*17620*/  IMAD R24, R18.reuse, UR9, R24 ;  /* 0x0000000912187c24 */ /* 0x040fe4000f8e0218 */
[----:B------:R-:W-:-:S03]  /*17630*/  IMAD.WIDE.U32 R18, R18, UR8, R32 ;  /* 0x0000000812127c25 */ /* 0x000fc6000f8e0020 */
[----:B------:R-:W-:-:S04]  /*17640*/  IADD3 R18, P3, R18, UR12, RZ ;  /* 0x0000000c12127c10 */ /* 0x000fc8000ff7e0ff */
[--C-:B------:R-:W-:Y:S02]  /*17650*/  IADD3.X R19, R19, UR13, R24.reuse, P3, !PT ;  /* 0x0000000d13137c10 */ /* 0x100fe40009ffe418 */
[----:B------:R-:W-:-:S06]  /*17660*/  PRMT R24, RZ, 0x7610, R24 ;  /* 0x00007610ff187816 */ /* 0x000fcc0000000018 */
[----:B------:R-:W2:Y:S01]  /*17670*/  @!P2 LDG.E.U8 R24, desc[UR6][R18.64] ;  /* 0x000000061218a981 */ /* 0x000ea2000c1e1100 */
[----:B------:R-:W-:-:S04]  /*17680*/  ISETP.GE.AND P4, PT, R13, 0x81, PT ;  /* 0x000000810d00780c */ /* 0x000fc80003f86270 */
[----:B------:R-:W-:Y:S02]  /*17690*/  ISETP.LT.OR P3, PT, R28, 0x1, !P4 ;  /* 0x000000011c00780c */ /* 0x000fe40006761670 */
[----:B--2---:R-:W-:-:S04]  /*176a0*/  LOP3.LUT R24, R24, 0xff, RZ, 0xc0, !PT ;  /* 0x000000ff18187812 */ /* 0x004fc800078ec0ff */
[----:B------:R-:W-:-:S05]  /*176b0*/  F2FP.F16.E4M3.UNPACK_B R24, R24 ;  /* 0x00000018ff18723e */ /* 0x000fca00020006ff */
[----:B------:R-:W-:-:S05]  /*176c0*/  HADD2.F32 R24, -RZ, R24.H0_H0 ;  /* 0x20000018ff187230 */ /* 0x000fca0000004100 */
[----:B------:R-:W-:-:S04]  /*176d0*/  FMUL R24, R24, UR5 ;  /* 0x0000000518187c20 */ /* 0x000fc80008400000 */
[----:B------:R-:W-:Y:S02]  /*176e0*/  FFMA R20, R20, UR4, R24 ;  /* 0x0000000414147c23 */ /* 0x000fe40008000018 */
[----:B------:R-:W0:Y:S03]  /*176f0*/  @!P3 LDC.64 R24, c[0x0][0x5c0] ;  /* 0x00017000ff18bb82 */ /* 0x000e260000000a00 */
[----:B------:R-:W-:-:S05]  /*17700*/  F2FP.SATFINITE.E4M3.F32.PACK_AB_MERGE_C R20, RZ, R20, RZ ;  /* 0x00000014ff14723e */ /* 0x000fca00048070ff */
[----:B------:R1:W-:Y:S02]  /*17710*/  @!P2 STG.E.U8 desc[UR6][R34.64], R20 ;  /* 0x000000142200a986 */ /* 0x0003e4000c101106 */
[----:B-1----:R-:W-:-:S06]  /*17720*/  PRMT R20, RZ, 0x7610, R20 ;  /* 0x00007610ff147816 */ /* 0x002fcc0000000014 */
[----:B------:R-:W2:Y:S01]  /*17730*/  @!P0 LDG.E.U8 R20, desc[UR6][R18.64+0x1] ;  /* 0x0000010612148981 */ /* 0x000ea2000c1e1100 */
[----:B------:R-:W-:Y:S02]  /*17740*/  ISETP.LT.OR P2, PT, R28, 0x2, !P4 ;  /* 0x000000021c00780c */ /* 0x000fe40006741670 */
[----:B0-----:R-:W-:-:S04]  /*17750*/  @!P3 IADD3 R36, P1, P6, R14, R24, R9 ;  /* 0x000000180e24b210 */ /* 0x001fc80007e3e009 */
[----:B------:R-:W-:-:S07]  /*17760*/  @!P3 IADD3.X R37, R29, R25, R8, P1, P6 ;  /* 0x000000191d25b210 */ /* 0x000fce0000fec408 */
[----:B------:R-:W0:Y:S02]  /*17770*/  @!P2 LDC.64 R24, c[0x0][0x5c0] ;  /* 0x00017000ff18ab82 */ /* 0x000e240000000a00 */
[----:B0-----:R-:W-:-:S04]  /*17780*/  @!P2 IADD3 R24, P1, P6, R14, R24, R9 ;  /* 0x000000180e18a210 */ /* 0x001fc80007e3e009 */
[----:B------:R-:W-:Y:S02]  /*17790*/  @!P2 IADD3.X R25, R29, R25, R8, P1, P6 ;  /* 0x000000191d19a210 */ /* 0x000fe40000fec408 */
[----:B------:R-:W-:Y:S02]  /*177a0*/  ISETP.LT.OR P1, PT, R28, 0x9, !P4 ;  /* 0x000000091c00780c */ /* 0x000fe40006721670 */
[----:B--2---:R-:W-:-:S04]  /*177b0*/  LOP3.LUT R20, R20, 0xff, RZ, 0xc0, !PT ;  /* 0x000000ff14147812 */ /* 0x004fc800078ec0ff */
[----:B------:R-:W-:-:S05]  /*177c0*/  F2FP.F16.E4M3.UNPACK_B R20, R20 ;  /* 0x00000014ff14723e */ /* 0x000fca00020006ff */
[----:B------:R-:W-:-:S05]  /*177d0*/  HADD2.F32 R20, -RZ, R20.H0_H0 ;  /* 0x20000014ff147230 */ /* 0x000fca0000004100 */
[----:B------:R-:W-:-:S04]  /*177e0*/  FMUL R20, R20, UR5 ;  /* 0x0000000514147c20 */ /* 0x000fc80008400000 */
[----:B------:R-:W-:-:S05]  /*177f0*/  FFMA R21, R21, UR4, R20 ;  /* 0x0000000415157c23 */ /* 0x000fca0008000014 */
[----:B------:R-:W-:-:S05]  /*17800*/  F2FP.SATFINITE.E4M3.F32.PACK_AB_MERGE_C R21, RZ, R21, RZ ;  /* 0x00000015ff15723e */ /* 0x000fca00048070ff */
[----:B------:R0:W-:Y:S02]  /*17810*/  @!P0 STG.E.U8 desc[UR6][R38.64+0x1], R21 ;  /* 0x0000011526008986 */ /* 0x0001e4000c101106 */
[----:B0-----:R-:W0:Y:S02]  /*17820*/  @!P1 LDC.64 R20, c[0x0][0x5c0] ;  /* 0x00017000ff149b82 */ /* 0x001e240000000a00 */
[----:B0-----:R-:W-:-:S04]  /*17830*/  @!P1 IADD3 R40, P0, P6, R14, R20, R9 ;  /* 0x000000140e289210 */ /* 0x001fc80007e1e009 */
[----:B------:R-:W-:Y:S02]  /*17840*/  @!P1 IADD3.X R41, R29, R21, R8, P0, P6 ;  /* 0x000000151d299210 */ /* 0x000fe400007ec408 */
        /* <DEDUP_REMOVED lines=19> */
[----:B------:R-:W-:Y:S02]  /*17980*/  @P1 LOP3.LUT R0, R0, 0x4, RZ, 0xfc, !PT ;  /* 0x0000000400001812 */ /* 0x000fe400078efcff */
[----:B------:R-:W-:Y:S02]  /*17990*/  LOP3.LUT P1, RZ, R30, 0x10000, RZ, 0xc0, !PT ;  /* 0x000100001eff7812 */ /* 0x000fe4000782c0ff */
[----:B--2---:R-:W-:-:S04]  /*179a0*/  LOP3.LUT R22, R22, 0xff, RZ, 0xc0, !PT ;  /* 0x000000ff16167812 */ /* 0x004fc800078ec0ff */
[----:B------:R-:W-:-:S05]  /*179b0*/  F2FP.F16.E4M3.UNPACK_B R22, R22 ;  /* 0x00000016ff16723e */ /* 0x000fca00020006ff */
[----:B------:R-:W-:-:S05]  /*179c0*/  HADD2.F32 R22, -RZ, R22.H0_H0 ;  /* 0x20000016ff167230 */ /* 0x000fca0000004100 */
[----:B------:R-:W-:-:S04]  /*179d0*/  FMUL R22, R22, UR5 ;  /* 0x0000000516167c20 */ /* 0x000fc80008400000 */
[----:B------:R-:W-:-:S05]  /*179e0*/  FFMA R23, R23, UR4, R22 ;  /* 0x0000000417177c23 */ /* 0x000fca0008000016 */
[----:B------:R-:W-:-:S05]  /*179f0*/  F2FP.SATFINITE.E4M3.F32.PACK_AB_MERGE_C R23, RZ, R23, RZ ;  /* 0x00000017ff17723e */ /* 0x000fca00048070ff */
[----:B------:R0:W-:Y:S01]  /*17a00*/  @!P0 STG.E.U8 desc[UR6][R20.64+0x9], R23 ;  /* 0x0000091714008986 */ /* 0x0001e2000c101106 */
[----:B------:R-:W-:-:S13]  /*17a10*/  ISETP.LT.OR P0, PT, R28, 0xa, !P4 ;  /* 0x0000000a1c00780c */ /* 0x000fda0006701670 */
[----:B0-----:R-:W0:Y:S02]  /*17a20*/  @!P0 LDC.64 R20, c[0x0][0x5c0] ;  /* 0x00017000ff148b82 */ /* 0x001e240000000a00 */
[----:B0-----:R-:W-:Y:S02]  /*17a30*/  @!P0 IADD3 R38, P4, P6, R14, R20, R9 ;  /* 0x000000140e268210 */ /* 0x001fe40007e9e009 */
[----:B------:R-:W-:-:S06]  /*17a40*/  PRMT R20, RZ, 0x7610, R20 ;  /* 0x00007610ff147816 */ /* 0x000fcc0000000014 */
[----:B------:R-:W2:Y:S01]  /*17a50*/  @!P1 LDG.E.U8 R20, desc[UR6][R18.64+0x8] ;  /* 0x0000080612149981 */ /* 0x000ea2000c1e1100 */
[----:B------:R-:W-:Y:S02]  /*17a60*/  LOP3.LUT R30, R30, 0xffffdfff, RZ, 0xc0, !PT ;  /* 0xffffdfff1e1e7812 */ /* 0x000fe400078ec0ff */
[----:B------:R-:W-:Y:S02]  /*17a70*/  @!P0 IADD3.X R39, R29, R21, R8, P4, P6 ;  /* 0x000000151d278210 */ /* 0x000fe400027ec408 */
[----:B------:R-:W-:Y:S02]  /*17a80*/  @P0 LOP3.LUT R30, R30, 0x2000, RZ, 0xfc, !PT ;  /* 0x000020001e1e0812 */ /* 0x000fe400078efcff */
[----:B------:R-:W-:-:S04]  /*17a90*/  ISETP.GE.AND P0, PT, R13, 0x101, PT ;  /* 0x000001010d00780c */ /* 0x000fc80003f06270 */
[----:B------:R-:W-:Y:S02]  /*17aa0*/  ISETP.LT.OR P5, PT, R28, 0x1, !P0 ;  /* 0x000000011c00780c */ /* 0x000fe400047a1670 */
[----:B------:R-:W-:-:S11]  /*17ab0*/  LOP3.LUT R0, R0, 0xfffffff7, RZ, 0xc0, !PT ;  /* 0xfffffff700007812 */ /* 0x000fd600078ec0ff */
[----:B------:R-:W-:Y:S02]  /*17ac0*/  @P5 LOP3.LUT R0, R0, 0x8, RZ, 0xfc, !PT ;  /* 0x0000000800005812 */ /* 0x000fe400078efcff */
[----:B--2---:R-:W-:-:S04]  /*17ad0*/  LOP3.LUT R20, R20, 0xff, RZ, 0xc0, !PT ;  /* 0x000000ff14147812 */ /* 0x004fc800078ec0ff */
[----:B------:R-:W-:-:S05]  /*17ae0*/  F2FP.F16.E4M3.UNPACK_B R20, R20 ;  /* 0x00000014ff14723e */ /* 0x000fca00020006ff */
[----:B------:R-:W-:-:S05]  /*17af0*/  HADD2.F32 R20, -RZ, R20.H0_H0 ;  /* 0x20000014ff147230 */ /* 0x000fca0000004100 */
[----:B------:R-:W-:-:S04]  /*17b00*/  FMUL R20, R20, UR5 ;  /* 0x0000000514147c20 */ /* 0x000fc80008400000 */
[----:B------:R-:W-:Y:S02]  /*17b10*/  FFMA R232, R232, UR4, R20 ;  /* 0x00000004e8e87c23 */ /* 0x000fe40008000014 */
[----:B------:R-:W0:Y:S02]  /*17b20*/  @!P5 LDC.64 R20, c[0x0][0x5c0] ;  /* 0x00017000ff14db82 */ /* 0x000e240000000a00 */
[----:B0-----:R-:W-:-:S04]  /*17b30*/  @!P5 IADD3 R46, P4, P6, R14, R20, R11 ;  /* 0x000000140e2ed210 */ /* 0x001fc80007e9e00b */
[----:B------:R-:W-:Y:S02]  /*17b40*/  @!P5 IADD3.X R47, R29, R21, R10, P4, P6 ;  /* 0x000000151d2fd210 */ /* 0x000fe400027ec40a */
[----:B------:R-:W-:-:S13]  /*17b50*/  ISETP.LT.OR P4, PT, R28, 0x2, !P0 ;  /* 0x000000021c00780c */ /* 0x000fda0004781670 */
[----:B------:R-:W0:Y:S01]  /*17b60*/  @!P4 LDC.64 R20, c[0x0][0x5c0] ;  /* 0x00017000ff14cb82 */ /* 0x000e220000000a00 */
[----:B------:R-:W-:Y:S02]  /*17b70*/  LOP3.LUT P5, RZ, R30, 0x8000, RZ, 0xc0, !PT ;  /* 0x000080001eff7812 */ /* 0x000fe400078ac0ff */
[----:B------:R-:W-:-:S05]  /*17b80*/  F2FP.SATFINITE.E4M3.F32.PACK_AB_MERGE_C R232, RZ, R232, RZ ;  /* 0x000000e8ffe8723e */ /* 0x000fca00048070ff */
[----:B------:R0:W-:Y:S02]  /*17b90*/  @!P1 STG.E.U8 desc[UR6][R42.64+0x8], R232 ;  /* 0x000008e82a009986 */ /* 0x0001e4000c101106 */
[----:B0-----:R-:W-:Y:S02]  /*17ba0*/  @!P4 IADD3 R42, P1, P6, R14, R20, R11 ;  /* 0x000000140e2ac210 */ /* 0x001fe40007e3e00b */
[----:B------:R-:W-:-:S06]  /*17bb0*/  PRMT R20, RZ, 0x7610, R20 ;  /* 0x00007610ff147816 */ /* 0x000fcc0000000014 */
[----:B------:R-:W2:Y:S01]  /*17bc0*/  @!P5 LDG.E.U8 R20, desc[UR6][R18.64+0x9] ;  /* 0x000009061214d981 */ /* 0x000ea2000c1e1100 */
[----:B------:R-:W-:Y:S02]  /*17bd0*/  @!P4 IADD3.X R43, R29, R21, R10, P1, P6 ;  /* 0x000000151d2bc210 */ /* 0x000fe40000fec40a */
[----:B--2---:R-:W-:-:S04]  /*17be0*/  LOP3.LUT R20, R20, 0xff, RZ, 0xc0, !PT ;  /* 0x000000ff14147812 */ /* 0x004fc800078ec0ff */
[----:B------:R-:W-:-:S05]  /*17bf0*/  F2FP.F16.E4M3.UNPACK_B R20, R20 ;  /* 0x00000014ff14723e */ /* 0x000fca00020006ff */
[----:B------:R-:W-:-:S05]  /*17c00*/  HADD2.F32 R20, -RZ, R20.H0_H0 ;  /* 0x20000014ff147230 */ /* 0x000fca0000004100 */
[----:B------:R-:W-:-:S04]  /*17c10*/  FMUL R20, R20, UR5 ;  /* 0x0000000514147c20 */ /* 0x000fc80008400000 */
[----:B------:R-:W-:Y:S01]  /*17c20*/  FFMA R233, R233, UR4, R20 ;  /* 0x00000004e9e97c23 */ /* 0x000fe20008000014 */
[----:B------:R-:W-:-:S05]  /*17c30*/  IADD3 R20, P1, R26, 0x80, RZ ;  /* 0x000000801a147810 */ /* 0x000fca0007f3e0ff */
[----:B------:R-:W-:-:S04]  /*17c40*/  IMAD.X R22, RZ, RZ, R57, P1 ;  /* 0x000000ffff167224 */ /* 0x000fc800008e0639 */
[----:B------:R-:W-:-:S04]  /*17c50*/  IMAD R22, R22, UR8, RZ ;  /* 0x0000000816167c24 */ /* 0x000fc8000f8e02ff */
[C---:B------:R-:W-:Y:S02]  /*17c60*/  IMAD R22, R20.reuse, UR9, R22 ;  /* 0x0000000914167c24 */ /* 0x040fe4000f8e0216 */
[----:B------:R-:W-:-:S03]  /*17c70*/  IMAD.WIDE.U32 R20, R20, UR8, R32 ;  /* 0x0000000814147c25 */ /* 0x000fc6000f8e0020 */
[----:B------:R-:W-:Y:S02]  /*17c80*/  IADD3 R20, P1, R20, UR12, RZ ;  /* 0x0000000c14147c10 */ /* 0x000fe4000ff3e0ff */
[----:B------:R-:W-:Y:S02]  /*17c90*/  F2FP.SATFINITE.E4M3.F32.PACK_AB_MERGE_C R233, RZ, R233, RZ ;  /* 0x000000e9ffe9723e */ /* 0x000fe400048070ff */
[--C-:B------:R-:W-:Y:S02]  /*17ca0*/  IADD3.X R21, R21, UR13, R22.reuse, P1, !PT ;  /* 0x0000000d15157c10 */ /* 0x100fe40008ffe416 */
[----:B------:R-:W-:Y:S01]  /*17cb0*/  PRMT R22, RZ, 0x7610, R22 ;  /* 0x00007610ff167816 */ /* 0x000fe20000000016 */
[----:B------:R0:W-:Y:S05]  /*17cc0*/  @!P5 STG.E.U8 desc[UR6][R44.64+0x9], R233 ;  /* 0x000009e92c00d986 */ /* 0x0001ea000c101106 */
[----:B------:R-:W2:Y:S01]  /*17cd0*/  @!P3 LDG.E.U8 R22, desc[UR6][R20.64] ;  /* 0x000000061416b981 */ /* 0x000ea2000c1e1100 */
[----:B------:R-:W-:-:S02]  /*17ce0*/  ISETP.LT.OR P6, PT, R28, 0x9, !P0 ;  /* 0x000000091c00780c */ /* 0x000fc400047c1670 */
[----:B--2---:R-:W-:-:S04]  /*17cf0*/  LOP3.LUT R22, R22, 0xff, RZ, 0xc0, !PT ;  /* 0x000000ff16167812 */ /* 0x004fc800078ec0ff */
[----:B------:R-:W-:-:S05]  /*17d00*/  F2FP.F16.E4M3.UNPACK_B R22, R22 ;  /* 0x00000016ff16723e */ /* 0x000fca00020006ff */
[----:B------:R-:W-:-:S05]  /*17d10*/  HADD2.F32 R22, -RZ, R22.H0_H0 ;  /* 0x20000016ff167230 */ /* 0x000fca0000004100 */
[----:B------:R-:W-:-:S04]  /*17d20*/  FMUL R22, R22, UR5 ;  /* 0x0000000516167c20 */ /* 0x000fc80008400000 */
[----:B------:R-:W-:Y:S02]  /*17d30*/  FFMA R234, R234, UR4, R22 ;  /* 0x00000004eaea7c23 */ /* 0x000fe40008000016 */
[----:B------:R-:W0:Y:S03]  /*17d40*/  @!P6 LDC.64 R22, c[0x0][0x5c0] ;  /* 0x00017000ff16eb82 */ /* 0x000e260000000a00 */
[----:B------:R-:W-:-:S05]  /*17d50*/  F2FP.SATFINITE.E4M3.F32.PACK_AB_MERGE_C R234, RZ, R234, RZ ;  /* 0x000000eaffea723e */ /* 0x000fca00048070ff */
[----:B------:R-:W-:Y:S01]  /*17d60*/  @!P3 STG.E.U8 desc[UR6][R36.64], R234 ;  /* 0x000000ea2400b986 */ /* 0x000fe2000c101106 */
[----:B0-----:R-:W-:Y:S02]  /*17d70*/  @!P6 IADD3 R44, P1, P5, R14, R22, R11 ;  /* 0x000000160e2ce210 */ /* 0x001fe40007d3e00b */
[----:B------:R-:W-:-:S06]  /*17d80*/  PRMT R22, RZ, 0x7610, R22 ;  /* 0x00007610ff167816 */ /* 0x000fcc0000000016 */
[----:B------:R-:W2:Y:S01]  /*17d90*/  @!P2 LDG.E.U8 R22, desc[UR6][R20.64+0x1] ;  /* 0x000001061416a981 */ /* 0x000ea2000c1e1100 */
[----:B------:R-:W-:Y:S02]  /*17da0*/  @!P6 IADD3.X R45, R29, R23, R10, P1, P5 ;  /* 0x000000171d2de210 */ /* 0x000fe40000fea40a */
[----:B------:R-:W-:-:S04]  /*17db0*/  ISETP.GE.AND P1, PT, R13, 0x89, PT ;  /* 0x000000890d00780c */ /* 0x000fc80003f26270 */
[----:B------:R-:W-:Y:S02]  /*17dc0*/  ISETP.LT.OR P3, PT, R28, 0x1, !P1 ;  /* 0x000000011c00780c */ /* 0x000fe40004f61670 */
[----:B------:R-:W-:-:S04]  /*17dd0*/  LOP3.LUT R0, R0, 0xfffffffd, RZ, 0xc0, !PT ;  /* 0xfffffffd00007812 */ /* 0x000fc800078ec0ff */
[----:B------:R-:W-:-:S04]  /*17de0*/  @P4 LOP3.LUT R0, R0, 0x2, RZ, 0xfc, !PT ;  /* 0x0000000200004812 */ /* 0x000fc800078efcff */
[----:B------:R-:W-:-:S04]  /*17df0*/  LOP3.LUT R0, R0, 0xffffffef, RZ, 0xc0, !PT ;  /* 0xffffffef00007812 */ /* 0x000fc800078ec0ff */
[----:B------:R-:W-:Y:S02]  /*17e00*/  @P6 LOP3.LUT R0, R0, 0x10, RZ, 0xfc, !PT ;  /* 0x0000001000006812 */ /* 0x000fe400078efcff */
[----:B------:R-:W-:Y:S02]  /*17e10*/  @!P3 IADD3 R27, P5, P6, R3, R14, R9 ;  /* 0x0000000e031bb210 */ /* 0x000fe40007ebe009 */
        /* <DEDUP_REMOVED lines=13> */
[----:B------:R-:W-:Y:S02]  /*17ef0*/  IADD3.X R23, R23, UR13, R24, P2, !PT ;  /* 0x0000000d17177c10 */ /* 0x000fe400097fe418 */
[----:B------:R-:W0:Y:S02]  /*17f00*/  @!P3 LDC.64 R24, c[0x0][0x5c0] ;  /* 0x00017000ff18bb82 */ /* 0x000e240000000a00 */
[----:B0-----:R-:W-:Y:S02]  /*17f10*/  @!P3 IADD3 R24, P2, R27, R24, RZ ;  /* 0x000000181b18b210 */ /* 0x001fe40007f5e0ff */
[----:B------:R-:W-:-:S06]  /*17f20*/  PRMT R27, RZ, 0x7610, R27 ;  /* 0x00007610ff1b7816 */ /* 0x000fcc000000001b */
[----:B------:R-:W2:Y:S01]  /*17f30*/  @!P3 LDG.E.U8 R27, desc[UR6][R22.64] ;  /* 0x00000006161bb981 */ /* 0x000ea2000c1e1100 */
[----:B------:R-:W-:-:S05]  /*17f40*/  @!P3 IADD3.X R31, R2, R29, R8, P5, P6 ;  /* 0x0000001d021fb210 */ /* 0x000fca0002fec408 */
[----:B------:R-:W-:Y:S01]  /*17f50*/  @!P3 IMAD.X R25, R31, 0x1, R25, P2 ;  /* 0x000000011f19b824 */ /* 0x000fe200010e0619 */
[----:B------:R-:W-:Y:S02]  /*17f60*/  ISETP.LT.OR P2, PT, R28, 0x2, !P1 ;  /* 0x000000021c00780c */ /* 0x000fe40004f41670 */
[----:B------:R-:W-:Y:S02]  /*17f70*/  LOP3.LUT P4, RZ, R30, 0x4000, RZ, 0xc0, !PT ;  /* 0x000040001eff7812 */ /* 0x000fe4000788c0ff */
[----:B--2---:R-:W-:-:S09]  /*17f80*/  LOP3.LUT R27, R27, 0xff, RZ, 0xc0, !PT ;  /* 0x000000ff1b1b7812 */ /* 0x004fd200078ec0ff */
[----:B------:R-:W0:Y:S01]  /*17f90*/  @!P2 LDC.64 R34, c[0x0][0x5c0] ;  /* 0x00017000ff22ab82 */ /* 0x000e220000000a00 */
[----:B------:R-:W-:-:S05]  /*17fa0*/  F2FP.F16.E4M3.UNPACK_B R27, R27 ;  /* 0x0000001bff1b723e */ /* 0x000fca00020006ff */
[----:B------:R-:W-:-:S05]  /*17fb0*/  HADD2.F32 R27, -RZ, R27.H0_H0 ;  /* 0x2000001bff1b7230 */ /* 0x000fca0000004100 */
[----:B------:R-:W-:-:S04]  /*17fc0*/  FMUL R27, R27, UR5 ;  /* 0x000000051b1b7c20 */ /* 0x000fc80008400000 */
[----:B------:R-:W-:-:S05]  /*17fd0*/  FFMA R236, R236, UR4, R27 ;  /* 0x00000004ecec7c23 */ /* 0x000fca000800001b */
[----:B------:R-:W-:-:S05]  /*17fe0*/  F2FP.SATFINITE.E4M3.F32.PACK_AB_MERGE_C R236, RZ, R236, RZ ;  /* 0x000000ecffec723e */ /* 0x000fca00048070ff */
[----:B------:R1:W-:Y:S01]  /*17ff0*/  @!P3 STG.E.U8 desc[UR6][R24.64], R236 ;  /* 0x000000ec1800b986 */ /* 0x0003e2000c101106 */
[----:B------:R-:W-:-:S13]  /*18000*/  ISETP.LT.OR P3, PT, R28, 0xa, !P0 ;  /* 0x0000000a1c00780c */ /* 0x000fda0004761670 */
[----:B-1----:R-:W1:Y:S01]  /*18010*/  @!P3 LDC.64 R24, c[0x0][0x5c0] ;  /* 0x00017000ff18bb82 */ /* 0x002e620000000a00 */
[----:B------:R-:W-:-:S04]  /*18020*/  @!P2 IADD3 R27, P5, P6, R3, R14, R9 ;  /* 0x0000000e031ba210 */ /* 0x000fc80007ebe009 */
[----:B------:R-:W-:Y:S02]  /*18030*/  @!P2 IADD3.X R31, R2, R29, R8, P5, P6 ;  /* 0x0000001d021fa210 */ /* 0x000fe40002fec408 */
[----:B-1----:R-:W-:Y:S02]  /*18040*/  @!P3 IADD3 R36, P5, P6, R14, R24, R11 ;  /* 0x000000180e24b210 */ /* 0x002fe40007ebe00b */
[----:B------:R-:W-:-:S06]  /*18050*/  PRMT R24, RZ, 0x7610, R24 ;  /* 0x00007610ff187816 */ /* 0x000fcc0000000018 */
[----:B------:R-:W2:Y:S01]  /*18060*/  @!P2 LDG.E.U8 R24, desc[UR6][R22.64+0x1] ;  /* 0x000001061618a981 */ /* 0x000ea2000c1e1100 */
[----:B------:R-:W-:Y:S02]  /*18070*/  LOP3.LUT R30, R30, 0xfffffbff, RZ, 0xc0, !PT ;  /* 0xfffffbff1e1e7812 */ /* 0x000fe400078ec0ff */
[----:B------:R-:W-:Y:S02]  /*18080*/  @!P3 IADD3.X R37, R29, R25, R10, P5, P6 ;  /* 0x000000191d25b210 */ /* 0x000fe40002fec40a */
[----:B------:R-:W-:Y:S02]  /*18090*/  @P3 LOP3.LUT R30, R30, 0x400, RZ, 0xfc, !PT ;  /* 0x000004001e1e3812 */ /* 0x000fe400078efcff */
[----:B------:R-:W-:Y:S02]  /*180a0*/  ISETP.LT.OR P3, PT, R28, 0x11, !P4 ;  /* 0x000000111c00780c */ /* 0x000fe40006761670 */
[----:B0-----:R-:W-:Y:S02]  /*180b0*/  @!P2 IADD3 R34, P0, R27, R34, RZ ;  /* 0x000000221b22a210 */ /* 0x001fe40007f1e0ff */
[----:B------:R-:W-:-:S03]  /*180c0*/  LOP3.LUT P6, RZ, R0, 0x4, RZ, 0xc0, !PT ;  /* 0x0000000400ff7812 */ /* 0x000fc600078cc0ff */
[----:B------:R-:W-:Y:S01]  /*180d0*/  @!P2 IMAD.X R35, R31, 0x1, R35, P0 ;  /* 0x000000011f23a824 */ /* 0x000fe200000e0623 */
        /* <DEDUP_REMOVED lines=12> */
[----:B------:R-:W-:Y:S02]  /*181a0*/  ISETP.LT.OR P3, PT, R28, 0x12, !P4 ;  /* 0x000000121c00780c */ /* 0x000fe40006761670 */
[----:B------:R-:W-:Y:S02]  /*181b0*/  LOP3.LUT P0, RZ, R30, 0x2000, RZ, 0xc0, !PT ;  /* 0x000020001eff7812 */ /* 0x000fe4000780c0ff */
        /* <DEDUP_REMOVED lines=10> */
[----:B------:R-:W-:-:S05]  /*18260*/  F2FP.SATFINITE.E4M3.F32.PACK_AB_MERGE_C R27, RZ, R27, RZ ;  /* 0x0000001bff1b723e */ /* 0x000fca00048070ff */
[----:B------:R-:W-:Y:S01]  /*18270*/  @!P6 STG.E.U8 desc[UR6][R40.64+0x8], R27 ;  /* 0x0000081b2800e986 */ /* 0x000fe2000c101106 */
[----:B0-----:R-:W-:Y:S02]  /*18280*/  @!P3 IADD3 R60, P2, P5, R14, R24, R3 ;  /* 0x000000180e3cb210 */ /* 0x001fe40007d5e003 */
[----:B------:R-:W-:-:S06]  /*18290*/  PRMT R24, RZ, 0x7610, R24 ;  /* 0x00007610ff187816 */ /* 0x000fcc0000000018 */
[----:B------:R-:W2:Y:S01]  /*182a0*/  @!P0 LDG.E.U8 R24, desc[UR6][R20.64+0x9] ;  /* 0x0000090614188981 */ /* 0x000ea2000c1e1100 */
[----:B------:R-:W-:Y:S02]  /*182b0*/  @!P3 IADD3.X R61, R29, R25, R2, P2, P5 ;  /* 0x000000191d3db210 */ /* 0x000fe400017ea402 */
[----:B------:R-:W-:Y:S02]  /*182c0*/  ISETP.LT.OR P2, PT, R28, 0x9, !P1 ;  /* 0x000000091c00780c */ /* 0x000fe40004f41670 */
[----:B--2---:R-:W-:-:S04]  /*182d0*/  LOP3.LUT R24, R24, 0xff, RZ, 0xc0, !PT ;  /* 0x000000ff18187812 */ /* 0x004fc800078ec0ff */
[----:B------:R-:W-:-:S05]  /*182e0*/  F2FP.F16.E4M3.UNPACK_B R24, R24 ;  /* 0x00000018ff18723e */ /* 0x000fca00020006ff */
[----:B------:R-:W-:-:S05]  /*182f0*/  HADD2.F32 R24, -RZ, R24.H0_H0 ;  /* 0x20000018ff187230 */ /* 0x000fca0000004100 */
[----:B------:R-:W-:-:S04]  /*18300*/  FMUL R24, R24, UR5 ;  /* 0x0000000518187c20 */ /* 0x000fc80008400000 */
[----:B---3--:R-:W-:-:S05]  /*18310*/  FFMA R24, R53, UR4, R24 ;  /* 0x0000000435187c23 */ /* 0x008fca0008000018 */
[----:B------:R-:W-:-:S05]  /*18320*/  F2FP.SATFINITE.E4M3.F32.PACK_AB_MERGE_C R24, RZ, R24, RZ ;  /* 0x00000018ff18723e */ /* 0x000fca00048070ff */
[----:B------:R0:W-:Y:S02]  /*18330*/  @!P0 STG.E.U8 desc[UR6][R38.64+0x9], R24 ;  /* 0x0000091826008986 */ /* 0x0001e4000c101106 */
[----:B0-----:R-:W0:Y:S01]  /*18340*/  @!P2 LDC.64 R24, c[0x0][0x5c0] ;  /* 0x00017000ff18ab82 */ /* 0x001e220000000a00 */
[----:B------:R-:W-:-:S04]  /*18350*/  @!P2 IADD3 R27, P0, P5, R3, R14, R9 ;  /* 0x0000000e031ba210 */ /* 0x000fc80007d1e009 */
[----:B------:R-:W-:Y:S02]  /*18360*/  @!P2 IADD3.X R31, R2, R29, R8, P0, P5 ;  /* 0x0000001d021fa210 */ /* 0x000fe400007ea408 */
[----:B0-----:R-:W-:Y:S02]  /*18370*/  @!P2 IADD3 R24, P0, R27, R24, RZ ;  /* 0x000000181b18a210 */ /* 0x001fe40007f1e0ff */
[----:B------:R-:W-:-:S06]  /*18380*/  PRMT R27, RZ, 0x7610, R27 ;  /* 0x00007610ff1b7816 */ /* 0x000fcc000000001b */
[----:B------:R-:W2:Y:S01]  /*18390*/  @!P2 LDG.E.U8 R27, desc[UR6][R22.64+0x8] ;  /* 0x00000806161ba981 */ /* 0x000ea2000c1e1100 */
[C---:B------:R-:W-:Y:S01]  /*183a0*/  ISETP.LT.OR P3, PT, R28.reuse, 0x1a, !P4 ;  /* 0x0000001a1c00780c */ /* 0x040fe20006761670 */
[----:B------:R-:W-:Y:S01]  /*183b0*/  @!P2 IMAD.X R25, R31, 0x1, R25, P0 ;  /* 0x000000011f19a824 */ /* 0x000fe200000e0619 */
[----:B------:R-:W-:-:S13]  /*183c0*/  ISETP.LT.OR P0, PT, R28, 0xa, !P1 ;  /* 0x0000000a1c00780c */ /* 0x000fda0004f01670 */
[----:B------:R-:W-:Y:S01]  /*183d0*/  @!P0 IADD3 R31, P5, P6, R3, R14, R9 ;  /* 0x0000000e031f8210 */ /* 0x000fe20007ebe009 */
[----:B------:R-:W0:Y:S03]  /*183e0*/  @!P0 LDC.64 R34, c[0x0][0x5c0] ;  /* 0x00017000ff228b82 */ /* 0x000e260000000a00 */
[----:B------:R-:W-:Y:S02]  /*183f0*/  @!P0 IADD3.X R38, R2, R29, R8, P5, P6 ;  /* 0x0000001d02268210 */ /* 0x000fe40002fec408 */
[----:B--2---:R-:W-:-:S04]  /*18400*/  LOP3.LUT R27, R27, 0xff, RZ, 0xc0, !PT ;  /* 0x000000ff1b1b7812 */ /* 0x004fc800078ec0ff */
[----:B------:R-:W-:-:S05]  /*18410*/  F2FP.F16.E4M3.UNPACK_B R27, R27 ;  /* 0x0000001bff1b723e */ /* 0x000fca00020006ff */
[----:B------:R-:W-:-:S05]  /*18420*/  HADD2.F32 R27, -RZ, R27.H0_H0 ;  /* 0x2000001bff1b7230 */ /* 0x000fca0000004100 */
[----:B------:R-:W-:-:S04]  /*18430*/  FMUL R27, R27, UR5 ;  /* 0x000000051b1b7c20 */ /* 0x000fc80008400000 */
[----:B----4-:R-:W-:-:S05]  /*18440*/  FFMA R27, R52, UR4, R27 ;  /* 0x00000004341b7c23 */ /* 0x010fca000800001b */
[----:B------:R-:W-:-:S05]  /*18450*/  F2FP.SATFINITE.E4M3.F32.PACK_AB_MERGE_C R27, RZ, R27, RZ ;  /* 0x0000001bff1b723e */ /* 0x000fca00048070ff */
[----:B------:R1:W-:Y:S02]  /*18460*/  @!P2 STG.E.U8 desc[UR6][R24.64+0x8], R27 ;  /* 0x0000081b1800a986 */ /* 0x0003e4000c101106 */
[----:B-1----:R-:W1:Y:S02]  /*18470*/  @!P3 LDC.64 R24, c[0x0][0x5c0] ;  /* 0x00017000ff18bb82 */ /* 0x002e640000000a00 */
[----:B-1----:R-:W-:Y:S02]  /*18480*/  @!P3 IADD3 R52, P5, P6, R14, R24, R3 ;  /* 0x000000180e34b210 */ /* 0x002fe40007ebe003 */
[----:B------:R-:W-:-:S06]  /*18490*/  PRMT R24, RZ, 0x7610, R24 ;  /* 0x00007610ff187816 */ /* 0x000fcc0000000018 */
[----:B------:R-:W2:Y:S01]  /*184a0*/  @!P0 LDG.E.U8 R24, desc[UR6][R22.64+0x9] ;  /* 0x0000090616188981 */ /* 0x000ea2000c1e1100 */
[----:B0-----:R-:W-:-:S05]  /*184b0*/  @!P0 IADD3 R34, P2, R31, R34, RZ ;  /* 0x000000221f228210 */ /* 0x001fca0007f5e0ff */
[----:B------:R-:W-:Y:S01]  /*184c0*/  @!P0 IMAD.X R35, R38, 0x1, R35, P2 ;  /* 0x0000000126238824 */ /* 0x000fe200010e0623 */
[----:B------:R-:W-:Y:S02]  /*184d0*/  @!P3 IADD3.X R53, R29, R25, R2, P5, P6 ;  /* 0x000000191d35b210 */ /* 0x000fe40002fec402 */
[----:B------:R-:W-:Y:S02]  /*184e0*/  LOP3.LUT P6, RZ, R0, 0x8, RZ, 0xc0, !PT ;  /* 0x0000000800ff7812 */ /* 0x000fe400078cc0ff */
[----:B--2---:R-:W-:-:S04]  /*184f0*/  LOP3.LUT R24, R24, 0xff, RZ, 0xc0, !PT ;  /* 0x000000ff18187812 */ /* 0x004fc800078ec0ff */
[----:B------:R-:W-:-:S05]  /*18500*/  F2FP.F16.E4M3.UNPACK_B R24, R24 ;  /* 0x00000018ff18723e */ /* 0x000fca00020006ff */
[----:B------:R-:W-:-:S05]  /*18510*/  HADD2.F32 R24, -RZ, R24.H0_H0 ;  /* 0x20000018ff187230 */ /* 0x000fca0000004100 */
[----:B------:R-:W-:-:S04]  /*18520*/  FMUL R24, R24, UR5 ;  /* 0x0000000518187c20 */ /* 0x000fc80008400000 */
[----:B-----5:R-:W-:Y:S01]  /*18530*/  FFMA R24, R54, UR4, R24 ;  /* 0x0000000436187c23 */ /* 0x020fe20008000018 */
[----:B------:R-:W-:Y:S01]  /*18540*/  LOP3.LUT R30, R30, 0xffffff7f, RZ, 0xc0, !PT ;  /* 0xffffff7f1e1e7812 */ /* 0x000fe200078ec0ff */
[----:B------:R-:W2:Y:S03]  /*18550*/  LDL.LU R54, [R1+0x274] ;  /* 0x0002740001367983 */ /* 0x000ea60000300800 */
[----:B------:R-:W-:Y:S01]  /*18560*/  F2FP.SATFINITE.E4M3.F32.PACK_AB_MERGE_C R24, RZ, R24, RZ ;  /* 0x00000018ff18723e */ /* 0x000fe200048070ff */
[----:B------:R-:W3:Y:S04]  /*18570*/  LDL.LU R58, [R1+0x278] ;  /* 0x00027800013a7983 */ /* 0x000ee80000300800 */
[----:B------:R0:W-:Y:S01]  /*18580*/  @!P0 STG.E.U8 desc[UR6][R34.64+0x9], R24 ;  /* 0x0000091822008986 */ /* 0x0001e2000c101106 */
[----:B------:R-:W-:-:S02]  /*18590*/  @P1 LOP3.LUT R30, R30, 0x80, RZ, 0xfc, !PT ;  /* 0x000000801e1e1812 */ /* 0x000fc400078efcff */
[----:B------:R-:W-:Y:S01]  /*185a0*/  ISETP.GE.AND P3, PT, R13, 0x81, PT ;  /* 0x000000810d00780c */ /* 0x000fe20003f66270 */
[----:B------:R-:W4:Y:S01]  /*185b0*/  LDL.LU R59, [R1+0x27c] ;  /* 0x00027c00013b7983 */ /* 0x000f220000300800 */
[----:B0-----:R-:W-:-:S05]  /*185c0*/  IADD3 R24, P0, R26, 0x100, RZ ;  /* 0x000001001a187810 */ /* 0x001fca0007f1e0ff */
[----:B------:R-:W-:-:S04]  /*185d0*/  IMAD.X R27, RZ, RZ, R57, P0 ;  /* 0x000000ffff1b7224 */ /* 0x000fc800000e0639 */
[----:B------:R-:W-:-:S04]  /*185e0*/  IMAD R27, R27, UR8, RZ ;  /* 0x000000081b1b7c24 */ /* 0x000fc8000f8e02ff */
[C---:B------:R-:W-:Y:S02]  /*185f0*/  IMAD R27, R24.reuse, UR9, R27 ;  /* 0x00000009181b7c24 */ /* 0x040fe4000f8e021b */
[----:B------:R-:W-:-:S03]  /*18600*/  IMAD.WIDE.U32 R24, R24, UR8, R32 ;  /* 0x0000000818187c25 */ /* 0x000fc6000f8e0020 */
[----:B------:R-:W-:-:S04]  /*18610*/  IADD3 R24, P0, R24, UR12, RZ ;  /* 0x0000000c18187c10 */ /* 0x000fc8000ff1e0ff */
[--C-:B------:R-:W-:Y:S02]  /*18620*/  IADD3.X R25, R25, UR13, R27.reuse, P0, !PT ;  /* 0x0000000d19197c10 */ /* 0x100fe400087fe41b */
[----:B------:R-:W-:-:S06]  /*18630*/  PRMT R27, RZ, 0x7610, R27 ;  /* 0x00007610ff1b7816 */ /* 0x000fcc000000001b */
[----:B------:R-:W5:Y:S01]  /*18640*/  @!P6 LDG.E.U8 R27, desc[UR6][R24.64] ;  /* 0x00000006181be981 */ /* 0x000f62000c1e1100 */
[----:B------:R-:W-:-:S04]  /*18650*/  LOP3.LUT R30, R30, 0xfffff7ff, RZ, 0xc0, !PT ;  /* 0xfffff7ff1e1e7812 */ /* 0x000fc800078ec0ff */
[----:B------:R-:W-:Y:S02]  /*18660*/  @P4 LOP3.LUT R30, R30, 0x800, RZ, 0xfc, !PT ;  /* 0x000008001e1e4812 */ /* 0x000fe400078efcff */
[----:B------:R-:W-:Y:S02]  /*18670*/  LOP3.LUT P4, RZ, R0, 0x2, RZ, 0xc0, !PT ;  /* 0x0000000200ff7812 */ /* 0x000fe4000788c0ff */
[----:B------:R-:W-:-:S13]  /*18680*/  ISETP.LT.OR P1, PT, R28, 0x11, !P3 ;  /* 0x000000111c00780c */ /* 0x000fda0005f21670 */
[----:B------:R-:W0:Y:S02]  /*18690*/  @!P1 LDC.64 R34, c[0x0][0x5c0] ;  /* 0x00017000ff229b82 */ /* 0x000e240000000a00 */
[----:B0-----:R-:W-:-:S04]  /*186a0*/  @!P1 IADD3 R40, P0, P2, R14, R34, R9 ;  /* 0x000000220e289210 */ /* 0x001fc80007a1e009 */
[----:B------:R-:W-:Y:S02]  /*186b0*/  @!P1 IADD3.X R41, R29, R35, R8, P0, P2 ;  /* 0x000000231d299210 */ /* 0x000fe400007e4408 */
[----:B------:R-:W-:Y:S02]  /*186c0*/  ISETP.LT.OR P2, PT, R28, 0x12, !P3 ;  /* 0x000000121c00780c */ /* 0x000fe40005f41670 */
[----:B-----5:R-:W-:-:S11]  /*186d0*/  LOP3.LUT R27, R27, 0xff, RZ, 0xc0, !PT ;  /* 0x000000ff1b1b7812 */ /* 0x020fd600078ec0ff */
[----:B------:R-:W0:Y:S01]  /*186e0*/  @!P2 LDC.64 R34, c[0x0][0x5c0] ;  /* 0x00017000ff22ab82 */ /* 0x000e220000000a00 */
[----:B------:R-:W-:-:S05]  /*186f0*/  F2FP.F16.E4M3.UNPACK_B R27, R27 ;  /* 0x0000001bff1b723e */ /* 0x000fca00020006ff */
[----:B------:R-:W-:-:S05]  /*18700*/  HADD2.F32 R27, -RZ, R27.H0_H0 ;  /* 0x2000001bff1b7230 */ /* 0x000fca0000004100 */
[----:B------:R-:W-:-:S04]  /*18710*/  FMUL R27, R27, UR5 ;  /* 0x000000051b1b7c20 */ /* 0x000fc80008400000 */
[----:B------:R-:W-:-:S05]  /*18720*/  FFMA R27, R55, UR4, R27 ;  /* 0x00000004371b7c23 */ /* 0x000fca000800001b */
[----:B------:R-:W-:-:S05]  /*18730*/  F2FP.SATFINITE.E4M3.F32.PACK_AB_MERGE_C R27, RZ, R27, RZ ;  /* 0x0000001bff1b723e */ /* 0x000fca00048070ff */
[----:B------:R1:W-:Y:S02]  /*18740*/  @!P6 STG.E.U8 desc[UR6][R46.64], R27 ;  /* 0x0000001b2e00e986 */ /* 0x0003e4000c101106 */
[----:B-1----:R-:W-:-:S06]  /*18750*/  PRMT R27, RZ, 0x7610, R27 ;  /* 0x00007610ff1b7816 */ /* 0x002fcc000000001b */
[----:B------:R-:W5:Y:S01]  /*18760*/  @!P4 LDG.E.U8 R27, desc[UR6][R24.64+0x1] ;  /* 0x00000106181bc981 */ /* 0x000f62000c1e1100 */
[----:B------:R-:W-:-:S04]  /*18770*/  LOP3.LUT R30, R30, 0xfffffeff, RZ, 0xc0, !PT ;  /* 0xfffffeff1e1e7812 */ /* 0x000fc800078ec0ff */
[----:B------:R-:W-:Y:S02]  /*18780*/  @P1 LOP3.LUT R30, R30, 0x100, RZ, 0xfc, !PT ;  /* 0x000001001e1e1812 */ /* 0x000fe400078efcff */
[----:B------:R-:W-:Y:S02]  /*18790*/  ISETP.LT.OR P1, PT, R28, 0x19, !P3 ;  /* 0x000000191c00780c */ /* 0x000fe40005f21670 */
[----:B0-----:R-:W-:-:S04]  /*187a0*/  @!P2 IADD3 R38, P0, P5, R14, R34, R9 ;  /* 0x000000220e26a210 */ /* 0x001fc80007d1e009 */
[----:B------:R-:W-:-:S07]  /*187b0*/  @!P2 IADD3.X R39, R29, R35, R8, P0, P5 ;  /* 0x000000231d27a210 */ /* 0x000fce00007ea408 */
[----:B------:R-:W0:Y:S01]  /*187c0*/  @!P1 LDC.64 R34, c[0x0][0x5c0] ;  /* 0x00017000ff229b82 */ /* 0x000e220000000a00 */
[----:B------:R-:W-:-:S04]  /*187d0*/  LOP3.LUT R0, R0, 0xfffffdff, RZ, 0xc0, !PT ;  /* 0xfffffdff00007812 */ /* 0x000fc800078ec0ff */
[----:B------:R-:W-:Y:S02]  /*187e0*/  @P1 LOP3.LUT R0, R0, 0x200, RZ, 0xfc, !PT ;  /* 0x0000020000001812 */ /* 0x000fe400078efcff */
[----:B0-----:R-:W-:-:S04]  /*187f0*/  @!P1 IADD3 R46, P0, P5, R14, R34, R9 ;  /* 0x000000220e2e9210 */ /* 0x001fc80007d1e009 */
[----:B------:R-:W-:Y:S02]  /*18800*/  @!P1 IADD3.X R47, R29, R35, R8, P0, P5 ;  /* 0x000000231d2f9210 */ /* 0x000fe400007ea408 */
[----:B------:R-:W-:-:S13]  /*18810*/  ISETP.LT.OR P1, PT, R28, 0x1a, !P3 ;  /* 0x0000001a1c00780c */ /* 0x000fda0005f21670 */
[----:B------:R-:W0:Y:S01]  /*18820*/  @!P1 LDC.64 R34, c[0x0][0x5c0] ;  /* 0x00017000ff229b82 */ /* 0x000e220000000a00 */
[----:B------:R-:W-:-:S04]  /*18830*/  LOP3.LUT R0, R0, 0xfffffff7, RZ, 0xc0, !PT ;  /* 0xfffffff700007812 */ /* 0x000fc800078ec0ff */
[----:B------:R-:W-:Y:S02]  /*18840*/  @P1 LOP3.LUT R0, R0, 0x8, RZ, 0xfc, !PT ;  /* 0x0000000800001812 */ /* 0x000fe400078efcff */
[----:B-----5:R-:W-:-:S04]  /*18850*/  LOP3.LUT R27, R27, 0xff, RZ, 0xc0, !PT ;  /* 0x000000ff1b1b7812 */ /* 0x020fc800078ec0ff */
[----:B------:R-:W-:-:S05]  /*18860*/  F2FP.F16.E4M3.UNPACK_B R27, R27 ;  /* 0x0000001bff1b723e */ /* 0x000fca00020006ff */
[----:B------:R-:W-:-:S05]  /*18870*/  HADD2.F32 R27, -RZ, R27.H0_H0 ;  /* 0x2000001bff1b7230 */ /* 0x000fca0000004100 */
[----:B------:R-:W-:-:S04]  /*18880*/  FMUL R27, R27, UR5 ;  /* 0x000000051b1b7c20 */ /* 0x000fc80008400000 */
[----:B--2---:R-:W-:Y:S01]  /*18890*/  FFMA R27, R54, UR4, R27 ;  /* 0x00000004361b7c23 */ /* 0x004fe2000800001b */
[----:B0-----:R-:W-:-:S04]  /*188a0*/  @!P1 IADD3 R54, P0, P5, R14, R34, R9 ;  /* 0x000000220e369210 */ /* 0x001fc80007d1e009 */
[----:B------:R-:W-:Y:S02]  /*188b0*/  F2FP.SATFINITE.E4M3.F32.PACK_AB_MERGE_C R27, RZ, R27, RZ ;  /* 0x0000001bff1b723e */ /* 0x000fe400048070ff */
[----:B------:R-:W-:Y:S02]  /*188c0*/  @!P1 IADD3.X R55, R29, R35, R8, P0, P5 ;  /* 0x000000231d379210 */ /* 0x000fe400007ea408 */
[----:B------:R-:W-:Y:S01]  /*188d0*/  IADD3 R26, P0, R26, 0x108, RZ ;  /* 0x000001081a1a7810 */ /* 0x000fe20007f1e0ff */
[----:B------:R0:W-:Y:S04]  /*188e0*/  @!P4 STG.E.U8 desc[UR6][R42.64+0x1], R27 ;  /* 0x0000011b2a00c986 */ /* 0x0001e8000c101106 */
[----:B0-----:R-:W-:Y:S01]  /*188f0*/  IMAD.X R27, RZ, RZ, R57, P0 ;  /* 0x000000ffff1b7224 */ /* 0x001fe200000e0639 */
[----:B------:R-:W-:-:S04]  /*18900*/  ISETP.GE.AND P0, PT, R13, 0x109, PT ;  /* 0x000001090d00780c */ /* 0x000fc80003f06270 */
[----:B------:R-:W-:Y:S01]  /*18910*/  ISETP.LT.OR P6, PT, R28, 0x1, !P0 ;  /* 0x000000011c00780c */ /* 0x000fe200047c1670 */
[----:B------:R-:W-:Y:S02]  /*18920*/  IMAD R27, R27, UR8, RZ ;  /* 0x000000081b1b7c24 */ /* 0x000fe4000f8e02ff */
[----:B------:R-:W-:-:S04]  /*18930*/  IMAD.WIDE.U32 R32, R26, UR8, R32 ;  /* 0x000000081a207c25 */ /* 0x000fc8000f8e0020 */
[----:B------:R-:W-:-:S06]  /*18940*/  IMAD R27, R26, UR9, R27 ;  /* 0x000000091a1b7c24 */ /* 0x000fcc000f8e021b */
[----:B------:R-:W-:-:S04]  /*18950*/  @!P6 IADD3 R31, P1, P5, R3, R14, R11 ;  /* 0x0000000e031fe210 */ /* 0x000fc80007d3e00b */
[----:B------:R-:W-:Y:S02]  /*18960*/  @!P6 IADD3.X R34, R2, R29, R10, P1, P5 ;  /* 0x0000001d0222e210 */ /* 0x000fe40000fea40a */
[----:B------:R-:W-:-:S04]  /*18970*/  IADD3 R26, P5, R32, UR12, RZ ;  /* 0x0000000c201a7c10 */ /* 0x000fc8000ffbe0ff */
[----:B------:R-:W-:Y:S02]  /*18980*/  IADD3.X R27, R33, UR13, R27, P5, !PT ;  /* 0x0000000d211b7c10 */ /* 0x000fe4000affe41b */
[----:B------:R-:W0:Y:S02]  /*18990*/  @!P6 LDC.64 R32, c[0x0][0x5c0] ;  /* 0x00017000ff20eb82 */ /* 0x000e240000000a00 */
[----:B0-----:R-:W-:Y:S02]  /*189a0*/  @!P6 IADD3 R32, P5, R31, R32, RZ ;  /* 0x000000201f20e210 */ /* 0x001fe40007fbe0ff */
[----:B------:R-:W-:-:S06]  /*189b0*/  PRMT R31, RZ, 0x7610, R31 ;  /* 0x00007610ff1f7816 */ /* 0x000fcc000000001f */
[----:B------:R-:W2:Y:S01]  /*189c0*/  @!P6 LDG.E.U8 R31, desc[UR6][R26.64] ;  /* 0x000000061a1fe981 */ /* 0x000ea2000c1e1100 */
[----:B------:R-:W-:Y:S01]  /*189d0*/  @!P6 IMAD.X R33, R34, 0x1, R33, P5 ;  /* 0x000000012221e824 */ /* 0x000fe200028e0621 */
[----:B------:R-:W-:Y:S02]  /*189e0*/  ISETP.LT.OR P5, PT, R28, 0x2, !P0 ;  /* 0x000000021c00780c */ /* 0x000fe400047a1670 */
[----:B------:R-:W-:Y:S02]  /*189f0*/  LOP3.LUT R30, R30, 0xfffffdff, RZ, 0xc0, !PT ;  /* 0xfffffdff1e1e7812 */ /* 0x000fe400078ec0ff */
[----:B--2---:R-:W-:-:S09]  /*18a00*/  LOP3.LUT R31, R31, 0xff, RZ, 0xc0, !PT ;  /* 0x000000ff1f1f7812 */ /* 0x004fd200078ec0ff */
[----:B------:R-:W0:Y:S01]  /*18a10*/  @!P5 LDC.64 R34, c[0x0][0x5c0] ;  /* 0x00017000ff22db82 */ /* 0x000e220000000a00 */
[----:B------:R-:W-:-:S05]  /*18a20*/  F2FP.F16.E4M3.UNPACK_B R31, R31 ;  /* 0x0000001fff1f723e */ /* 0x000fca00020006ff */
[----:B------:R-:W-:-:S05]  /*18a30*/  HADD2.F32 R31, -RZ, R31.H0_H0 ;  /* 0x2000001fff1f7230 */ /* 0x000fca0000004100 */
[----:B------:R-:W-:-:S04]  /*18a40*/  FMUL R31, R31, UR5 ;  /* 0x000000051f1f7c20 */ /* 0x000fc80008400000 */
[----:B---3--:R-:W-:Y:S01]  /*18a50*/  FFMA R31, R58, UR4, R31 ;  /* 0x000000043a1f7c23 */ /* 0x008fe2000800001f */
[----:B------:R-:W-:Y:S01]  /*18a60*/  @P2 LOP3.LUT R30, R30, 0x200, RZ, 0xfc, !PT ;  /* 0x000002001e1e2812 */ /* 0x000fe200078efcff */
[----:B------:R-:W2:Y:S03]  /*18a70*/  LDL.LU R58, [R1+0x280] ;  /* 0x00028000013a7983 */ /* 0x000ea60000300800 */
[----:B------:R-:W-:Y:S01]  /*18a80*/  F2FP.SATFINITE.E4M3.F32.PACK_AB_MERGE_C R31, RZ, R31, RZ ;  /* 0x0000001fff1f723e */ /* 0x000fe200048070ff */
[----:B------:R-:W3:Y:S04]  /*18a90*/  LDL.LU R63, [R1+0x284] ;  /* 0x00028400013f7983 */ /* 0x000ee80000300800 */
[----:B------:R1:W-:Y:S01]  /*18aa0*/  @!P6 STG.E.U8 desc[UR6][R32.64], R31 ;  /* 0x0000001f2000e986 */ /* 0x0003e2000c101106 */
[----:B------:R-:W-:-:S02]  /*18ab0*/  LOP3.LUT P2, RZ, R0, 0x10, RZ, 0xc0, !PT ;  /* 0x0000001000ff7812 */ /* 0x000fc4000784c0ff */
[----:B------:R-:W-:Y:S01]  /*18ac0*/  @!P5 IADD3 R42, P1, P3, R3, R14, R11 ;  /* 0x0000000e032ad210 */ /* 0x000fe20007b3e00b */
[----:B------:R-:W5:Y:S01]  /*18ad0*/  LDL.LU R62, [R1+0x288] ;  /* 0x00028800013e7983 */ /* 0x000f620000300800 */
[----:B-1----:R-:W-:-:S03]  /*18ae0*/  PRMT R31, RZ, 0x7610, R31 ;  /* 0x00007610ff1f7816 */ /* 0x002fc6000000001f */
[----:B------:R-:W5:Y:S01]  /*18af0*/  LDL.LU R65, [R1+0x28c] ;  /* 0x00028c0001417983 */ /* 0x000f620000300800 */
[----:B------:R-:W-:Y:S02]  /*18b00*/  LOP3.LUT R30, R30, 0xffffefff, RZ, 0xc0, !PT ;  /* 0xffffefff1e1e7812 */ /* 0x000fe400078ec0ff */
[----:B------:R-:W-:Y:S01]  /*18b10*/  @!P5 IADD3.X R43, R2, R29, R10, P1, P3 ;  /* 0x0000001d022bd210 */ /* 0x000fe20000fe640a */
[----:B------:R-:W5:Y:S04]  /*18b20*/  LDL.LU R64, [R1+0x290] ;  /* 0x0002900001407983 */ /* 0x000f680000300800 */
[----:B------:R-:W4:Y:S01]  /*18b30*/  @!P5 LDG.E.U8 R31, desc[UR6][R26.64+0x1] ;  /* 0x000001061a1fd981 */ /* 0x000f22000c1e1100 */
[----:B------:R-:W-:Y:S02]  /*18b40*/  ISETP.GE.AND P1, PT, R13, 0x101, PT ;  /* 0x000001010d00780c */ /* 0x000fe40003f26270 */
[----:B------:R-:W-:-:S02]  /*18b50*/  @P2 LOP3.LUT R30, R30, 0x1000, RZ, 0xfc, !PT ;  /* 0x000010001e1e2812 */ /* 0x000fc400078efcff */
[----:B------:R-:W-:-:S13]  /*18b60*/  ISETP.LT.OR P2, PT, R28, 0x11, !P1 ;  /* 0x000000111c00780c */ /* 0x000fda0004f41670 */
[----:B------:R-:W1:Y:S01]  /*18b70*/  @!P2 LDC.64 R32, c[0x0][0x5c0] ;  /* 0x00017000ff20ab82 */ /* 0x000e620000000a00 */
[----:B------:R-:W-:Y:S02]  /*18b80*/  LOP3.LUT R0, R0, 0xfffffbff, RZ, 0xc0, !PT ;  /* 0xfffffbff00007812 */ /* 0x000fe400078ec0ff */
[----:B0-----:R-:W-:Y:S02]  /*18b90*/  @!P5 IADD3 R34, P3, R42, R34, RZ ;  /* 0x000000222a22d210 */ /* 0x001fe40007f7e0ff */
[----:B------:R-:W-:-:S03]  /*18ba0*/  @P2 LOP3.LUT R0, R0, 0x400, RZ, 0xfc, !PT ;  /* 0x0000040000002812 */ /* 0x000fc600078efcff */
[----:B------:R-:W-:Y:S01]  /*18bb0*/  @!P5 IMAD.X R35, R43, 0x1, R35, P3 ;  /* 0x000000012b23d824 */ /* 0x000fe200018e0623 */
[----:B-1----:R-:W-:-:S04]  /*18bc0*/  @!P2 IADD3 R56, P4, P6, R14, R32, R11 ;  /* 0x000000200e38a210 */ /* 0x002fc80007e9e00b */
[----:B------:R-:W-:Y:S02]  /*18bd0*/  @!P2 IADD3.X R57, R29, R33, R10, P4, P6 ;  /* 0x000000211d39a210 */ /* 0x000fe400027ec40a */
[----:B------:R-:W-:Y:S02]  /*18be0*/  LOP3.LUT P2, RZ, R30, 0x1000, RZ, 0xc0, !PT ;  /* 0x000010001eff7812 */ /* 0x000fe4000784c0ff */
[----:B----4-:R-:W-:-:S04]  /*18bf0*/  LOP3.LUT R31, R31, 0xff, RZ, 0xc0, !PT ;  /* 0x000000ff1f1f7812 */ /* 0x010fc800078ec0ff */
[----:B------:R-:W-:-:S05]  /*18c00*/  F2FP.F16.E4M3.UNPACK_B R31, R31 ;  /* 0x0000001fff1f723e */ /* 0x000fca00020006ff */
[----:B------:R-:W-:-:S05]  /*18c10*/  HADD2.F32 R31, -RZ, R31.H0_H0 ;  /* 0x2000001fff1f7230 */ /* 0x000fca0000004100 */
[----:B------:R-:W-:-:S04]  /*18c20*/  FMUL R31, R31, UR5 ;  /* 0x000000051f1f7c20 */ /* 0x000fc80008400000 */
[----:B------:R-:W-:-:S05]  /*18c30*/  FFMA R31, R59, UR4, R31 ;  /* 0x000000043b1f7c23 */ /* 0x000fca000800001f */
[----:B------:R-:W-:-:S05]  /*18c40*/  F2FP.SATFINITE.E4M3.F32.PACK_AB_MERGE_C R31, RZ, R31, RZ ;  /* 0x0000001fff1f723e */ /* 0x000fca00048070ff */
[----:B------:R0:W-:Y:S02]  /*18c50*/  @!P5 STG.E.U8 desc[UR6][R34.64+0x1], R31 ;  /* 0x0000011f2200d986 */ /* 0x0001e4000c101106 */
[----:B0-----:R-:W-:-:S06]  /*18c60*/  PRMT R31, RZ, 0x7610, R31 ;  /* 0x00007610ff1f7816 */ /* 0x001fcc000000001f */
[----:B------:R-:W4:Y:S01]  /*18c70*/  @!P2 LDG.E.U8 R31, desc[UR6][R24.64+0x8] ;  /* 0x00000806181fa981 */ /* 0x000f22000c1e1100 */
[----:B------:R-:W-:-:S13]  /*18c80*/  ISETP.LT.OR P3, PT, R28, 0x12, !P1 ;  /* 0x000000121c00780c */ /* 0x000fda0004f61670 */
        /* <DEDUP_REMOVED lines=9> */
[----:B----4-:R-:W-:-:S04]  /*18d20*/  LOP3.LUT R31, R31, 0xff, RZ, 0xc0, !PT ;  /* 0x000000ff1f1f7812 */ /* 0x010fc800078ec0ff */
[----:B------:R-:W-:-:S05]  /*18d30*/  F2FP.F16.E4M3.UNPACK_B R31, R31 ;  /* 0x0000001fff1f723e */ /* 0x000fca00020006ff */
[----:B------:R-:W-:-:S05]  /*18d40*/  HADD2.F32 R31, -RZ, R31.H0_H0 ;  /* 0x2000001fff1f7230 */ /* 0x000fca0000004100 */
[----:B------:R-:W-:-:S04]  /*18d50*/  FMUL R31, R31, UR5 ;  /* 0x000000051f1f7c20 */ /* 0x000fc80008400000 */
[----:B--2---:R-:W-:Y:S01]  /*18d60*/  FFMA R31, R58, UR4, R31 ;  /* 0x000000043a1f7c23 */ /* 0x004fe2000800001f */
[----:B0-----:R-:W-:-:S04]  /*18d70*/  @!P3 IADD3 R58, P5, P6, R14, R32, R11 ;  /* 0x000000200e3ab210 */ /* 0x001fc80007ebe00b */
[----:B------:R-:W-:Y:S02]  /*18d80*/  @!P3 IADD3.X R59, R29, R33, R10, P5, P6 ;  /* 0x000000211d3bb210 */ /* 0x000fe40002fec40a */
[----:B------:R-:W-:Y:S02]  /*18d90*/  LOP3.LUT P3, RZ, R30, 0x400, RZ, 0xc0, !PT ;  /* 0x000004001eff7812 */ /* 0x000fe4000786c0ff */
[----:B------:R-:W-:-:S05]  /*18da0*/  F2FP.SATFINITE.E4M3.F32.PACK_AB_MERGE_C R31, RZ, R31, RZ ;  /* 0x0000001fff1f723e */ /* 0x000fca00048070ff */
[----:B------:R0:W-:Y:S02]  /*18db0*/  @!P2 STG.E.U8 desc[UR6][R44.64+0x8], R31 ;  /* 0x0000081f2c00a986 */ /* 0x0001e4000c101106 */
[----:B0-----:R-:W-:-:S06]  /*18dc0*/  PRMT R31, RZ, 0x7610, R31 ;  /* 0x00007610ff1f7816 */ /* 0x001fcc000000001f */
[----:B------:R-:W2:Y:S01]  /*18dd0*/  @!P3 LDG.E.U8 R31, desc[UR6][R24.64+0x9] ;  /* 0x00000906181fb981 */ /* 0x000ea2000c1e1100 */
[----:B------:R-:W-:-:S13]  /*18de0*/  ISETP.LT.OR P1, PT, R28, 0x1a, !P1 ;  /* 0x0000001a1c00780c */ /* 0x000fda0004f21670 */
[----:B------:R-:W0:Y:S02]  /*18df0*/  @!P1 LDC.64 R32, c[0x0][0x5c0] ;  /* 0x00017000ff209b82 */ /* 0x000e240000000a00 */
[----:B0-----:R-:W-:-:S04]  /*18e00*/  @!P1 IADD3 R44, P5, P6, R14, R32, R11 ;  /* 0x000000200e2c9210 */ /* 0x001fc80007ebe00b */
[----:B------:R-:W-:Y:S02]  /*18e10*/  @!P1 IADD3.X R45, R29, R33, R10, P5, P6 ;  /* 0x000000211d2d9210 */ /* 0x000fe40002fec40a */
[----:B------:R-:W-:-:S13]  /*18e20*/  ISETP.LT.OR P5, PT, R28, 0x9, !P0 ;  /* 0x000000091c00780c */ /* 0x000fda00047a1670 */
[----:B------:R-:W0:Y:S01]  /*18e30*/  @!P5 LDC.64 R32, c[0x0][0x5c0] ;  /* 0x00017000ff20db82 */ /* 0x000e220000000a00 */
[----:B--2---:R-:W-:-:S04]  /*18e40*/  LOP3.LUT R31, R31, 0xff, RZ, 0xc0, !PT ;  /* 0x000000ff1f1f7812 */ /* 0x004fc800078ec0ff */
[----:B------:R-:W-:-:S05]  /*18e50*/  F2FP.F16.E4M3.UNPACK_B R31, R31 ;  /* 0x0000001fff1f723e */ /* 0x000fca00020006ff */
[----:B------:R-:W-:-:S05]  /*18e60*/  HADD2.F32 R31, -RZ, R31.H0_H0 ;  /* 0x2000001fff1f7230 */ /* 0x000fca0000004100 */
[----:B------:R-:W-:-:S04]  /*18e70*/  FMUL R31, R31, UR5 ;  /* 0x000000051f1f7c20 */ /* 0x000fc80008400000 */
[----:B---3--:R-:W-:-:S05]  /*18e80*/  FFMA R31, R63, UR4, R31 ;  /* 0x000000043f1f7c23 */ /* 0x008fca000800001f */
[----:B------:R-:W-:-:S05]  /*18e90*/  F2FP.SATFINITE.E4M3.F32.PACK_AB_MERGE_C R31, RZ, R31, RZ ;  /* 0x0000001fff1f723e */ /* 0x000fca00048070ff */
[----:B------:R1:W-:Y:S02]  /*18ea0*/  @!P3 STG.E.U8 desc[UR6][R36.64+0x9], R31 ;  /* 0x0000091f2400b986 */ /* 0x0003e4000c101106 */
[----:B-1----:R-:W-:-:S04]  /*18eb0*/  @!P5 IADD3 R31, P3, P6, R3, R14, R11 ;  /* 0x0000000e031fd210 */ /* 0x002fc80007e7e00b */
[----:B------:R-:W-:Y:S02]  /*18ec0*/  @!P5 IADD3.X R34, R2, R29, R10, P3, P6 ;  /* 0x0000001d0222d210 */ /* 0x000fe40001fec40a */
[----:B0-----:R-:W-:Y:S02]  /*18ed0*/  @!P5 IADD3 R32, P3, R31, R32, RZ ;  /* 0x000000201f20d210 */ /* 0x001fe40007f7e0ff */
[----:B------:R-:W-:-:S06]  /*18ee0*/  PRMT R31, RZ, 0x7610, R31 ;  /* 0x00007610ff1f7816 */ /* 0x000fcc000000001f */
[----:B------:R-:W2:Y:S01]  /*18ef0*/  @!P5 LDG.E.U8 R31, desc[UR6][R26.64+0x8] ;  /* 0x000008061a1fd981 */ /* 0x000ea2000c1e1100 */
[----:B------:R-:W-:Y:S01]  /*18f00*/  @!P5 IMAD.X R33, R34, 0x1, R33, P3 ;  /* 0x000000012221d824 */ /* 0x000fe200018e0621 */
[----:B------:R-:W-:Y:S02]  /*18f10*/  ISETP.LT.OR P3, PT, R28, 0xa, !P0 ;  /* 0x0000000a1c00780c */ /* 0x000fe40004761670 */
[----:B------:R-:W-:Y:S02]  /*18f20*/  LOP3.LUT R0, R0, 0xffffffef, RZ, 0xc0, !PT ;  /* 0xffffffef00007812 */ /* 0x000fe400078ec0ff */
[----:B------:R-:W-:Y:S02]  /*18f30*/  LOP3.LUT P4, RZ, R30, 0x800, RZ, 0xc0, !PT ;  /* 0x000008001eff7812 */ /* 0x000fe4000788c0ff */
[----:B------:R-:W-:Y:S02]  /*18f40*/  @P1 LOP3.LUT R0, R0, 0x10, RZ, 0xfc, !PT ;  /* 0x0000001000001812 */ /* 0x000fe400078efcff */
[----:B--2---:R-:W-:-:S05]  /*18f50*/  LOP3.LUT R31, R31, 0xff, RZ, 0xc0, !PT ;  /* 0x000000ff1f1f7812 */ /* 0x004fca00078ec0ff */
[----:B------:R-:W0:Y:S01]  /*18f60*/  @!P3 LDC.64 R34, c[0x0][0x5c0] ;  /* 0x00017000ff22bb82 */ /* 0x000e220000000a00 */
[----:B------:R-:W-:-:S05]  /*18f70*/  F2FP.F16.E4M3.UNPACK_B R31, R31 ;  /* 0x0000001fff1f723e */ /* 0x000fca00020006ff */
[----:B------:R-:W-:-:S05]  /*18f80*/  HADD2.F32 R31, -RZ, R31.H0_H0 ;  /* 0x2000001fff1f7230 */ /* 0x000fca0000004100 */
[----:B------:R-:W-:-:S04]  /*18f90*/  FMUL R31, R31, UR5 ;  /* 0x000000051f1f7c20 */ /* 0x000fc80008400000 */
[----:B-----5:R-:W-:-:S05]  /*18fa0*/  FFMA R31, R62, UR4, R31 ;  /* 0x000000043e1f7c23 */ /* 0x020fca000800001f */
[----:B------:R-:W-:-:S05]  /*18fb0*/  F2FP.SATFINITE.E4M3.F32.PACK_AB_MERGE_C R31, RZ, R31, RZ ;  /* 0x0000001fff1f723e */ /* 0x000fca00048070ff */
[----:B------:R1:W-:Y:S02]  /*18fc0*/  @!P5 STG.E.U8 desc[UR6][R32.64+0x8], R31 ;  /* 0x0000081f2000d986 */ /* 0x0003e4000c101106 */
[----:B-1----:R-:W-:-:S06]  /*18fd0*/  PRMT R31, RZ, 0x7610, R31 ;  /* 0x00007610ff1f7816 */ /* 0x002fcc000000001f */
[----:B------:R-:W2:Y:S01]  /*18fe0*/  @!P3 LDG.E.U8 R31, desc[UR6][R26.64+0x9] ;  /* 0x000009061a1fb981 */ /* 0x000ea2000c1e1100 */
[----:B------:R-:W-:-:S04]  /*18ff0*/  @!P3 IADD3 R36, P1, P6, R3, R14, R11 ;  /* 0x0000000e0324b210 */ /* 0x000fc80007e3e00b */
[----:B------:R-:W-:Y:S02]  /*19000*/  @!P3 IADD3.X R37, R2, R29, R10, P1, P6 ;  /* 0x0000001d0225b210 */ /* 0x000fe40000fec40a */
[----:B------:R-:W-:Y:S02]  /*19010*/  ISETP.LT.OR P1, PT, R28, 0x21, !P4 ;  /* 0x000000211c00780c */ /* 0x000fe40006721670 */
[----:B------:R-:W-:-:S11]  /*19020*/  LOP3.LUT R30, R30, 0xffffffbf, RZ, 0xc0, !PT ;  /* 0xffffffbf1e1e7812 */ /* 0x000fd600078ec0ff */
[----:B------:R-:W1:Y:S01]  /*19030*/  @!P1 LDC.64 R32, c[0x0][0x5c0] ;  /* 0x00017000ff209b82 */ /* 0x000e620000000a00 */
[----:B------:R-:W-:Y:S02]  /*19040*/  @P0 LOP3.LUT R30, R30, 0x40, RZ, 0xfc, !PT ;  /* 0x000000401e1e0812 */ /* 0x000fe400078efcff */
[----:B0-----:R-:W-:-:S05]  /*19050*/  @!P3 IADD3 R34, P0, R36, R34, RZ ;  /* 0x000000222422b210 */ /* 0x001fca0007f1e0ff */
[----:B------:R-:W-:Y:S01]  /*19060*/  @!P3 IMAD.X R35, R37, 0x1, R35, P0 ;  /* 0x000000012523b824 */ /* 0x000fe200000e0623 */
[----:B------:R-:W-:Y:S02]  /*19070*/  ISETP.LT.OR P0, PT, R28, 0x22, !P4 ;  /* 0x000000221c00780c */ /* 0x000fe40006701670 */
[----:B-1----:R-:W-:-:S04]  /*19080*/  @!P1 IADD3 R62, P5, P6, R14, R32, R3 ;  /* 0x000000200e3e9210 */ /* 0x002fc80007ebe003 */
[----:B------:R-:W-:-:S07]  /*19090*/  @!P1 IADD3.X R63, R29, R33, R2, P5, P6 ;  /* 0x000000211d3f9210 */ /* 0x000fce0002fec402 */
[----:B------:R-:W0:Y:S01]  /*190a0*/  @!P0 LDC.64 R32, c[0x0][0x5c0] ;  /* 0x00017000ff208b82 */ /* 0x000e220000000a00 */
[----:B------:R-:W-:Y:S02]  /*190b0*/  ISETP.GE.AND P1, PT, R13, 0x1, PT ;  /* 0x000000010d00780c */ /* 0x000fe40003f26270 */
[----:B--2---:R-:W-:-:S04]  /*190c0*/  LOP3.LUT R31, R31, 0xff, RZ, 0xc0, !PT ;  /* 0x000000ff1f1f7812 */ /* 0x004fc800078ec0ff */
[----:B------:R-:W-:-:S05]  /*190d0*/  F2FP.F16.E4M3.UNPACK_B R31, R31 ;  /* 0x0000001fff1f723e */ /* 0x000fca00020006ff */
[----:B------:R-:W-:-:S05]  /*190e0*/  HADD2.F32 R31, -RZ, R31.H0_H0 ;  /* 0x2000001fff1f7230 */ /* 0x000fca0000004100 */
[----:B------:R-:W-:-:S04]  /*190f0*/  FMUL R31, R31, UR5 ;  /* 0x000000051f1f7c20 */ /* 0x000fc80008400000 */
[----:B------:R-:W-:Y:S02]  /*19100*/  FFMA R31, R65, UR4, R31 ;  /* 0x00000004411f7c23 */ /* 0x000fe4000800001f */
[----:B------:R-:W2:Y:S03]  /*19110*/  LDL.LU R65, [R1+0x294] ;  /* 0x0002940001417983 */ /* 0x000ea60000300800 */
[----:B------:R-:W-:-:S05]  /*19120*/  F2FP.SATFINITE.E4M3.F32.PACK_AB_MERGE_C R31, RZ, R31, RZ ;  /* 0x0000001fff1f723e */ /* 0x000fca00048070ff */
[----:B------:R1:W-:Y:S01]  /*19130*/  @!P3 STG.E.U8 desc[UR6][R34.64+0x9], R31 ;  /* 0x0000091f2200b986 */ /* 0x0003e2000c101106 */
[----:B0-----:R-:W-:-:S04]  /*19140*/  @!P0 IADD3 R36, P3, P5, R14, R32, R3 ;  /* 0x000000200e248210 */ /* 0x001fc80007d7e003 */
[----:B------:R-:W-:Y:S02]  /*19150*/  @!P0 IADD3.X R37, R29, R33, R2, P3, P5 ;  /* 0x000000211d258210 */ /* 0x000fe40001fea402 */
[----:B------:R-:W-:Y:S02]  /*19160*/  ISETP.LT.OR P3, PT, R28, 0x11, !P1 ;  /* 0x000000111c00780c */ /* 0x000fe40004f61670 */
[----:B-1----:R-:W-:-:S11]  /*19170*/  PRMT R31, RZ, 0x7610, R31 ;  /* 0x00007610ff1f7816 */ /* 0x002fd6000000001f */
[----:B------:R-:W3:Y:S01]  /*19180*/  @!P3 LDG.E.U8 R31, desc[UR6][R16.64+0x10] ;  /* 0x00001006101fb981 */ /* 0x000ee2000c1e1100 */
[----:B------:R-:W0:Y:S02]  /*19190*/  @!P3 LDC.64 R32, c[0x0][0x5c0] ;  /* 0x00017000ff20bb82 */ /* 0x000e240000000a00 */
[----:B0-----:R-:W-:-:S05]  /*191a0*/  @!P3 IADD3 R32, P5, R14, R32, RZ ;  /* 0x000000200e20b210 */ /* 0x001fca0007fbe0ff */
[----:B------:R-:W-:Y:S01]  /*191b0*/  @!P3 IMAD.X R33, R29, 0x1, R33, P5 ;  /* 0x000000011d21b824 */ /* 0x000fe200028e0621 */
[----:B---3--:R-:W-:-:S04]  /*191c0*/  LOP3.LUT R31, R31, 0xff, RZ, 0xc0, !PT ;  /* 0x000000ff1f1f7812 */ /* 0x008fc800078ec0ff */
[----:B------:R-:W-:-:S05]  /*191d0*/  F2FP.F16.E4M3.UNPACK_B R31, R31 ;  /* 0x0000001fff1f723e */ /* 0x000fca00020006ff */
[----:B------:R-:W-:-:S05]  /*191e0*/  HADD2.F32 R31, -RZ, R31.H0_H0 ;  /* 0x2000001fff1f7230 */ /* 0x000fca0000004100 */
[----:B------:R-:W-:-:S04]  /*191f0*/  FMUL R31, R31, UR5 ;  /* 0x000000051f1f7c20 */ /* 0x000fc80008400000 */
[----:B------:R-:W-:Y:S01]  /*19200*/  FFMA R31, R64, UR4, R31 ;  /* 0x00000004401f7c23 */ /* 0x000fe2000800001f */
[C---:B------:R-:W-:Y:S01]  /*19210*/  ISETP.LT.OR P2, PT, R28.reuse, 0x11, !P4 ;  /* 0x000000111c00780c */ /* 0x040fe20006741670 */
[----:B------:R-:W3:Y:S03]  /*19220*/  LDL.LU R64, [R1+0x298] ;  /* 0x0002980001407983 */ /* 0x000ee60000300800 */
[----:B------:R-:W-:Y:S01]  /*19230*/  F2FP.SATFINITE.E4M3.F32.PACK_AB_MERGE_C R31, RZ, R31, RZ ;  /* 0x0000001fff1f723e */ /* 0x000fe200048070ff */
[----:B------:R-:W4:Y:S04]  /*19240*/  LDL.LU R69, [R1+0x29c] ;  /* 0x00029c0001457983 */ /* 0x000f280000300800 */
[----:B------:R0:W-:Y:S01]  /*19250*/  @!P3 STG.E.U8 desc[UR6][R32.64+0x10], R31 ;  /* 0x0000101f2000b986 */ /* 0x0001e2000c101106 */
[----:B------:R-:W-:-:S02]  /*19260*/  ISETP.LT.OR P3, PT, R28, 0x12, !P1 ;  /* 0x000000121c00780c */ /* 0x000fc40004f61670 */
[----:B------:R-:W-:Y:S01]  /*19270*/  ISETP.LT.OR P0, PT, R28, 0x29, !P4 ;  /* 0x000000291c00780c */ /* 0x000fe20006701670 */
[----:B------:R-:W5:Y:S01]  /*19280*/  LDL.LU R68, [R1+0x2a0] ;  /* 0x0002a00001447983 */ /* 0x000f620000300800 */
[----:B0-----:R-:W-:-:S09]  /*19290*/  PRMT R31, RZ, 0x7610, R31 ;  /* 0x00007610ff1f7816 */ /* 0x001fd2000000001f */
        /* <DEDUP_REMOVED lines=10> */
[----:B------:R0:W-:Y:S02]  /*19340*/  @!P3 STG.E.U8 desc[UR6][R32.64+0x11], R31 ;  /* 0x0000111f2000b986 */ /* 0x0001e4000c101106 */
[----:B0-----:R-:W-:Y:S01]  /*19350*/  PRMT R31, RZ, 0x7610, R31 ;  /* 0x00007610ff1f7816 */ /* 0x001fe2000000001f */
[----:B------:R-:W0:Y:S05]  /*19360*/  @!P0 LDC.64 R32, c[0x0][0x5c0] ;  /* 0x00017000ff208b82 */ /* 0x000e2a0000000a00 */
[----:B------:R-:W2:Y:S01]  /*19370*/  @!P2 LDG.E.U8 R31, desc[UR6][R18.64+0x10] ;  /* 0x00001006121fa981 */ /* 0x000ea2000c1e1100 */
[----:B------:R-:W-:Y:S02]  /*19380*/  ISETP.LT.OR P6, PT, R28, 0x2a, !P4 ;  /* 0x0000002a1c00780c */ /* 0x000fe400067c1670 */
[----:B0-----:R-:W-:-:S04]  /*19390*/  @!P0 IADD3 R66, P3, P5, R14, R32, R3 ;  /* 0x000000200e428210 */ /* 0x001fc80007d7e003 */
[----:B------:R-:W-:-:S07]  /*193a0*/  @!P0 IADD3.X R67, R29, R33, R2, P3, P5 ;  /* 0x000000211d438210 */ /* 0x000fce0001fea402 */
[----:B------:R-:W0:Y:S01]  /*193b0*/  @!P6 LDC.64 R32, c[0x0][0x5c0] ;  /* 0x00017000ff20eb82 */ /* 0x000e220000000a00 */
[----:B--2---:R-:W-:-:S04]  /*193c0*/  LOP3.LUT R31, R31, 0xff, RZ, 0xc0, !PT ;  /* 0x000000ff1f1f7812 */ /* 0x004fc800078ec0ff */
[----:B------:R-:W-:-:S05]  /*193d0*/  F2FP.F16.E4M3.UNPACK_B R31, R31 ;  /* 0x0000001fff1f723e */ /* 0x000fca00020006ff */
[----:B------:R-:W-:-:S05]  /*193e0*/  HADD2.F32 R31, -RZ, R31.H0_H0 ;  /* 0x2000001fff1f7230 */ /* 0x000fca0000004100 */
[----:B------:R-:W-:-:S04]  /*193f0*/  FMUL R31, R31, UR5 ;  /* 0x000000051f1f7c20 */ /* 0x000fc80008400000 */
[----:B---3--:R-:W-:Y:S01]  /*19400*/  FFMA R31, R64, UR4, R31 ;  /* 0x00000004401f7c23 */ /* 0x008fe2000800001f */
[----:B0-----:R-:W-:-:S04]  /*19410*/  @!P6 IADD3 R64, P3, P5, R14, R32, R3 ;  /* 0x000000200e40e210 */ /* 0x001fc80007d7e003 */
[----:B------:R-:W-:Y:S02]  /*19420*/  @!P6 IADD3.X R65, R29, R33, R2, P3, P5 ;  /* 0x000000211d41e210 */ /* 0x000fe40001fea402 */
[----:B------:R-:W-:Y:S02]  /*19430*/  ISETP.LT.OR P6, PT, R28, 0x12, !P4 ;  /* 0x000000121c00780c */ /* 0x000fe400067c1670 */
[----:B------:R-:W-:-:S05]  /*19440*/  F2FP.SATFINITE.E4M3.F32.PACK_AB_MERGE_C R31, RZ, R31, RZ ;  /* 0x0000001fff1f723e */ /* 0x000fca00048070ff */
[----:B------:R0:W-:Y:S02]  /*19450*/  @!P2 STG.E.U8 desc[UR6][R50.64+0x10], R31 ;  /* 0x0000101f3200a986 */ /* 0x0001e4000c101106 */
[----:B0-----:R-:W-:-:S06]  /*19460*/  PRMT R31, RZ, 0x7610, R31 ;  /* 0x00007610ff1f7816 */ /* 0x001fcc000000001f */
[----:B------:R-:W2:Y:S01]  /*19470*/  @!P6 LDG.E.U8 R31, desc[UR6][R18.64+0x11] ;  /* 0x00001106121fe981 */ /* 0x000ea2000c1e1100 */
[----:B------:R-:W-:-:S04]  /*19480*/  ISETP.GE.AND P0, PT, R13, 0x81, PT ;  /* 0x000000810d00780c */ /* 0x000fc80003f06270 */
[----:B------:R-:W-:-:S13]  /*19490*/  ISETP.LT.OR P2, PT, R28, 0x21, !P0 ;  /* 0x000000211c00780c */ /* 0x000fda0004741670 */
[----:B------:R-:W0:Y:S02]  /*194a0*/  @!P2 LDC.64 R32, c[0x0][0x5c0] ;  /* 0x00017000ff20ab82 */ /* 0x000e240000000a00 */
[----:B0-----:R-:W-:-:S04]  /*194b0*/  @!P2 IADD3 R50, P3, P5, R14, R32, R9 ;  /* 0x000000200e32a210 */ /* 0x001fc80007d7e009 */
[----:B------:R-:W-:Y:S02]  /*194c0*/  @!P2 IADD3.X R51, R29, R33, R8, P3, P5 ;  /* 0x000000211d33a210 */ /* 0x000fe40001fea408 */
[----:B--2---:R-:W-:-:S04]  /*194d0*/  LOP3.LUT R31, R31, 0xff, RZ, 0xc0, !PT ;  /* 0x000000ff1f1f7812 */ /* 0x004fc800078ec0ff */
[----:B------:R-:W-:-:S05]  /*194e0*/  F2FP.F16.E4M3.UNPACK_B R31, R31 ;  /* 0x0000001fff1f723e */ /* 0x000fca00020006ff */
[----:B------:R-:W-:-:S05]  /*194f0*/  HADD2.F32 R31, -RZ, R31.H0_H0 ;  /* 0x2000001fff1f7230 */ /* 0x000fca0000004100 */
[----:B------:R-:W-:-:S04]  /*19500*/  FMUL R31, R31, UR5 ;  /* 0x000000051f1f7c20 */ /* 0x000fc80008400000 */
[----:B----4-:R-:W-:Y:S02]  /*19510*/  FFMA R31, R69, UR4, R31 ;  /* 0x00000004451f7c23 */ /* 0x010fe4000800001f */
[----:B------:R-:W2:Y:S03]  /*19520*/  LDL.LU R69, [R1+0x2a4] ;  /* 0x0002a40001457983 */ /* 0x000ea60000300800 */
[----:B------:R-:W-:-:S05]  /*19530*/  F2FP.SATFINITE.E4M3.F32.PACK_AB_MERGE_C R31, RZ, R31, RZ ;  /* 0x0000001fff1f723e */ /* 0x000fca00048070ff */
[----:B------:R0:W-:Y:S01]  /*19540*/  @!P6 STG.E.U8 desc[UR6][R48.64+0x11], R31 ;  /* 0x0000111f3000e986 */ /* 0x0001e2000c101106 */
[----:B------:R-:W-:-:S13]  /*19550*/  ISETP.LT.OR P6, PT, R28, 0x22, !P0 ;  /* 0x000000221c00780c */ /* 0x000fda00047c1670 */
[----:B------:R-:W1:Y:S01]  /*19560*/  @!P6 LDC.64 R32, c[0x0][0x5c0] ;  /* 0x00017000ff20eb82 */ /* 0x000e620000000a00 */
[----:B0-----:R-:W-:Y:S02]  /*19570*/  PRMT R31, RZ, 0x7610, R31 ;  /* 0x00007610ff1f7816 */ /* 0x001fe4000000001f */
[----:B-1----:R-:W-:-:S04]  /*19580*/  @!P6 IADD3 R48, P3, P5, R14, R32, R9 ;  /* 0x000000200e30e210 */ /* 0x002fc80007d7e009 */
[----:B------:R-:W-:Y:S02]  /*19590*/  @!P6 IADD3.X R49, R29, R33, R8, P3, P5 ;  /* 0x000000211d31e210 */ /* 0x000fe40001fea408 */
[----:B------:R-:W-:-:S13]  /*195a0*/  ISETP.LT.OR P3, PT, R28, 0x19, !P1 ;  /* 0x000000191c00780c */ /* 0x000fda0004f61670 */
        /* <DEDUP_REMOVED lines=8> */
[----:B-----5:R-:W-:Y:S02]  /*19630*/  FFMA R31, R68, UR4, R31 ;  /* 0x00000004441f7c23 */ /* 0x020fe4000800001f */
[----:B------:R-:W3:Y:S03]  /*19640*/  LDL.LU R68, [R1+0x2a8] ;  /* 0x0002a80001447983 */ /* 0x000ee60000300800 */
[----:B------:R-:W-:Y:S01]  /*19650*/  F2FP.SATFINITE.E4M3.F32.PACK_AB_MERGE_C R31, RZ, R31, RZ ;  /* 0x0000001fff1f723e */ /* 0x000fe200048070ff */
[----:B------:R-:W4:Y:S04]  /*19660*/  LDL.LU R73, [R1+0x2ac] ;  /* 0x0002ac0001497983 */ /* 0x000f280000300800 */
[----:B------:R0:W-:Y:S01]  /*19670*/  @!P3 STG.E.U8 desc[UR6][R32.64+0x18], R31 ;  /* 0x0000181f2000b986 */ /* 0x0001e2000c101106 */
[----:B------:R-:W-:-:S02]  /*19680*/  ISETP.LT.OR P3, PT, R28, 0x1a, !P1 ;  /* 0x0000001a1c00780c */ /* 0x000fc40004f61670 */
[----:B------:R-:W-:Y:S01]  /*19690*/  LOP3.LUT R0, R0, 0xffffff7f, RZ, 0xc0, !PT ;  /* 0xffffff7f00007812 */ /* 0x000fe200078ec0ff */
[----:B------:R-:W5:Y:S01]  /*196a0*/  LDL.LU R72, [R1+0x2b0] ;  /* 0x0002b00001487983 */ /* 0x000f620000300800 */
[----:B0-----:R-:W-:-:S03]  /*196b0*/  PRMT R31, RZ, 0x7610, R31 ;  /* 0x00007610ff1f7816 */ /* 0x001fc6000000001f */
[----:B------:R-:W5:Y:S06]  /*196c0*/  LDL.LU R74, [R1+0x2b4] ;  /* 0x0002b400014a7983 */ /* 0x000f6c0000300800 */
[----:B------:R-:W0:Y:S01]  /*196d0*/  @!P3 LDC.64 R32, c[0x0][0x5c0] ;  /* 0x00017000ff20bb82 */ /* 0x000e220000000a00 */
[----:B------:R-:W-:Y:S02]  /*196e0*/  ISETP.LT.OR P1, PT, R28, 0x19, !P4 ;  /* 0x000000191c00780c */ /* 0x000fe40006721670 */
[----:B------:R-:W-:Y:S01]  /*196f0*/  @P2 LOP3.LUT R0, R0, 0x80, RZ, 0xfc, !PT ;  /* 0x0000008000002812 */ /* 0x000fe200078efcff */
[----:B------:R-:W2:Y:S04]  /*19700*/  @!P3 LDG.E.U8 R31, desc[UR6][R16.64+0x19] ;  /* 0x00001906101fb981 */ /* 0x000ea8000c1e1100 */
[----:B------:R-:W5:Y:S01]  /*19710*/  LDL.LU R75, [R1+0x2b8] ;  /* 0x0002b800014b7983 */ /* 0x000f620000300800 */
[----:B0-----:R-:W-:-:S05]  /*19720*/  @!P3 IADD3 R32, P5, R14, R32, RZ ;  /* 0x000000200e20b210 */ /* 0x001fca0007fbe0ff */
[----:B------:R-:W-:Y:S01]  /*19730*/  @!P3 IMAD.X R33, R29, 0x1, R33, P5 ;  /* 0x000000011d21b824 */ /* 0x000fe200028e0621 */
[----:B------:R-:W-:Y:S02]  /*19740*/  LOP3.LUT R0, R0, 0xffffffbf, RZ, 0xc0, !PT ;  /* 0xffffffbf00007812 */ /* 0x000fe400078ec0ff */
[----:B--2---:R-:W-:-:S04]  /*19750*/  LOP3.LUT R31, R31, 0xff, RZ, 0xc0, !PT ;  /* 0x000000ff1f1f7812 */ /* 0x004fc800078ec0ff */
[----:B------:R-:W-:-:S05]  /*19760*/  F2FP.F16.E4M3.UNPACK_B R31, R31 ;  /* 0x0000001fff1f723e */ /* 0x000fca00020006ff */
[----:B------:R-:W-:-:S05]  /*19770*/  HADD2.F32 R31, -RZ, R31.H0_H0 ;  /* 0x2000001fff1f7230 */ /* 0x000fca0000004100 */
[----:B------:R-:W-:-:S04]  /*19780*/  FMUL R31, R31, UR5 ;  /* 0x000000051f1f7c20 */ /* 0x000fc80008400000 */
[----:B------:R-:W-:-:S05]  /*19790*/  FFMA R31, R69, UR4, R31 ;  /* 0x00000004451f7c23 */ /* 0x000fca000800001f */
[----:B------:R-:W-:-:S05]  /*197a0*/  F2FP.SATFINITE.E4M3.F32.PACK_AB_MERGE_C R31, RZ, R31, RZ ;  /* 0x0000001fff1f723e */ /* 0x000fca00048070ff */
[----:B------:R0:W-:Y:S02]  /*197b0*/  @!P3 STG.E.U8 desc[UR6][R32.64+0x19], R31 ;  /* 0x0000191f2000b986 */ /* 0x0001e4000c101106 */
[----:B0-----:R-:W-:-:S06]  /*197c0*/  PRMT R31, RZ, 0x7610, R31 ;  /* 0x00007610ff1f7816 */ /* 0x001fcc000000001f */
[----:B------:R-:W2:Y:S01]  /*197d0*/  @!P1 LDG.E.U8 R31, desc[UR6][R18.64+0x18] ;  /* 0x00001806121f9981 */ /* 0x000ea2000c1e1100 */
[----:B------:R-:W-:Y:S02]  /*197e0*/  @P6 LOP3.LUT R0, R0, 0x40, RZ, 0xfc, !PT ;  /* 0x0000004000006812 */ /* 0x000fe400078efcff */
        /* <DEDUP_REMOVED lines=24> */
[----:B------:R-:W0:Y:S01]  /*19970*/  @!P1 LDC.64 R32, c[0x0][0x5c0] ;  /* 0x00017000ff209b82 */ /* 0x000e220000000a00 */
[----:B------:R-:W-:-:S04]  /*19980*/  LOP3.LUT R0, R0, 0xfffffeff, RZ, 0xc0, !PT ;  /* 0xfffffeff00007812 */ /* 0x000fc800078ec0ff */
[----:B------:R-:W-:Y:S02]  /*19990*/  @P1 LOP3.LUT R0, R0, 0x100, RZ, 0xfc, !PT ;  /* 0x0000010000001812 */ /* 0x000fe400078efcff */
[----:B0-----:R-:W-:-:S04]  /*199a0*/  @!P1 IADD3 R60, P3, P5, R14, R32, R11 ;  /* 0x000000200e3c9210 */ /* 0x001fc80007d7e00b */
[----:B------:R-:W-:Y:S02]  /*199b0*/  @!P1 IADD3.X R61, R29, R33, R10, P3, P5 ;  /* 0x000000211d3d9210 */ /* 0x000fe40001fea40a */
[----:B------:R-:W-:Y:S02]  /*199c0*/  LOP3.LUT P1, RZ, R30, 0x100, RZ, 0xc0, !PT ;  /* 0x000001001eff7812 */ /* 0x000fe4000782c0ff */
[----:B--2---:R-:W-:-:S04]  /*199d0*/  LOP3.LUT R31, R31, 0xff, RZ, 0xc0, !PT ;  /* 0x000000ff1f1f7812 */ /* 0x004fc800078ec0ff */
[----:B------:R-:W-:-:S05]  /*199e0*/  F2FP.F16.E4M3.UNPACK_B R31, R31 ;  /* 0x0000001fff1f723e */ /* 0x000fca00020006ff */
[----:B------:R-:W-:-:S05]  /*199f0*/  HADD2.F32 R31, -RZ, R31.H0_H0 ;  /* 0x2000001fff1f7230 */ /* 0x000fca0000004100 */
[----:B------:R-:W-:-:S04]  /*19a00*/  FMUL R31, R31, UR5 ;  /* 0x000000051f1f7c20 */ /* 0x000fc80008400000 */
[----:B----4-:R-:W-:-:S05]  /*19a10*/  FFMA R31, R73, UR4, R31 ;  /* 0x00000004491f7c23 */ /* 0x010fca000800001f */
[----:B------:R-:W-:-:S05]  /*19a20*/  F2FP.SATFINITE.E4M3.F32.PACK_AB_MERGE_C R31, RZ, R31, RZ ;  /* 0x0000001fff1f723e */ /* 0x000fca00048070ff */
[----:B------:R0:W-:Y:S02]  /*19a30*/  @!P6 STG.E.U8 desc[UR6][R52.64+0x19], R31 ;  /* 0x0000191f3400e986 */ /* 0x0001e4000c101106 */
[----:B0-----:R-:W-:-:S06]  /*19a40*/  PRMT R31, RZ, 0x7610, R31 ;  /* 0x00007610ff1f7816 */ /* 0x001fcc000000001f */
[----:B------:R-:W2:Y:S01]  /*19a50*/  @!P1 LDG.E.U8 R31, desc[UR6][R20.64+0x10] ;  /* 0x00001006141f9981 */ /* 0x000ea2000c1e1100 */
[----:B------:R-:W-:Y:S02]  /*19a60*/  LOP3.LUT P2, RZ, R30, 0x200, RZ, 0xc0, !PT ;  /* 0x000002001eff7812 */ /* 0x000fe4000784c0ff */
[----:B------:R-:W-:-:S13]  /*19a70*/  ISETP.LT.OR P6, PT, R28, 0x22, !P0 ;  /* 0x000000221c00780c */ /* 0x000fda00047c1670 */
[----:B------:R-:W0:Y:S01]  /*19a80*/  @!P6 LDC.64 R32, c[0x0][0x5c0] ;  /* 0x00017000ff20eb82 */ /* 0x000e220000000a00 */
[----:B------:R-:W-:-:S04]  /*19a90*/  LOP3.LUT R0, R0, 0xffffffdf, RZ, 0xc0, !PT ;  /* 0xffffffdf00007812 */ /* 0x000fc800078ec0ff */
[----:B------:R-:W-:Y:S02]  /*19aa0*/  @P6 LOP3.LUT R0, R0, 0x20, RZ, 0xfc, !PT ;  /* 0x0000002000006812 */ /* 0x000fe400078efcff */
[----:B0-----:R-:W-:Y:S02]  /*19ab0*/  @!P6 IADD3 R52, P3, P5, R14, R32, R11 ;  /* 0x000000200e34e210 */ /* 0x001fe40007d7e00b */
[----:B--2---:R-:W-:-:S04]  /*19ac0*/  LOP3.LUT R31, R31, 0xff, RZ, 0xc0, !PT ;  /* 0x000000ff1f1f7812 */ /* 0x004fc800078ec0ff */
[----:B------:R-:W-:-:S05]  /*19ad0*/  F2FP.F16.E4M3.UNPACK_B R31, R31 ;  /* 0x0000001fff1f723e */ /* 0x000fca00020006ff */
[----:B------:R-:W-:-:S05]  /*19ae0*/  HADD2.F32 R31, -RZ, R31.H0_H0 ;  /* 0x2000001fff1f7230 */ /* 0x000fca0000004100 */
[----:B------:R-:W-:-:S04]  /*19af0*/  FMUL R31, R31, UR5 ;  /* 0x000000051f1f7c20 */ /* 0x000fc80008400000 */
[----:B-----5:R-:W-:-:S05]  /*19b00*/  FFMA R31, R72, UR4, R31 ;  /* 0x00000004481f7c23 */ /* 0x020fca000800001f */
[----:B------:R-:W-:-:S05]  /*19b10*/  F2FP.SATFINITE.E4M3.F32.PACK_AB_MERGE_C R31, RZ, R31, RZ ;  /* 0x0000001fff1f723e */ /* 0x000fca00048070ff */
[----:B------:R0:W-:Y:S02]  /*19b20*/  @!P1 STG.E.U8 desc[UR6][R40.64+0x10], R31 ;  /* 0x0000101f28009986 */ /* 0x0001e4000c101106 */
[----:B0-----:R-:W-:-:S06]  /*19b30*/  PRMT R31, RZ, 0x7610, R31 ;  /* 0x00007610ff1f7816 */ /* 0x001fcc000000001f */
[----:B------:R-:W2:Y:S01]  /*19b40*/  @!P2 LDG.E.U8 R31, desc[UR6][R20.64+0x11] ;  /* 0x00001106141fa981 */ /* 0x000ea2000c1e1100 */
[----:B------:R-:W-:Y:S02]  /*19b50*/  @!P6 IADD3.X R53, R29, R33, R10, P3, P5 ;  /* 0x000000211d35e210 */ /* 0x000fe40001fea40a */
[----:B------:R-:W-:-:S13]  /*19b60*/  ISETP.LT.OR P6, PT, R28, 0x29, !P0 ;  /* 0x000000291c00780c */ /* 0x000fda00047c1670 */
[----:B------:R-:W0:Y:S01]  /*19b70*/  @!P6 LDC.64 R32, c[0x0][0x5c0] ;  /* 0x00017000ff20eb82 */ /* 0x000e220000000a00 */
[----:B------:R-:W-:Y:S02]  /*19b80*/  ISETP.LT.OR P0, PT, R28, 0x2a, !P0 ;  /* 0x0000002a1c00780c */ /* 0x000fe40004701670 */
[----:B0-----:R-:W-:-:S04]  /*19b90*/  @!P6 IADD3 R72, P3, P5, R14, R32, R11 ;  /* 0x000000200e48e210 */ /* 0x001fc80007d7e00b */
[----:B------:R-:W-:-:S07]  /*19ba0*/  @!P6 IADD3.X R73, R29, R33, R10, P3, P5 ;  /* 0x000000211d49e210 */ /* 0x000fce0001fea40a */
[----:B------:R-:W0:Y:S01]  /*19bb0*/  @!P0 LDC.64 R32, c[0x0][0x5c0] ;  /* 0x00017000ff208b82 */ /* 0x000e220000000a00 */
[----:B------:R-:W-:Y:S02]  /*19bc0*/  LOP3.LUT P1, RZ, R30, 0x80, RZ, 0xc0, !PT ;  /* 0x000000801eff7812 */ /* 0x000fe4000782c0ff */
        /* <DEDUP_REMOVED lines=8> */
[----:B------:R-:W-:Y:S02]  /*19c50*/  FFMA R31, R74, UR4, R31 ;  /* 0x000000044a1f7c23 */ /* 0x000fe4000800001f */
[----:B------:R-:W2:Y:S03]  /*19c60*/  LDL.LU R74, [R1+0x2bc] ;  /* 0x0002bc00014a7983 */ /* 0x000ea60000300800 */
[----:B------:R-:W-:Y:S01]  /*19c70*/  F2FP.SATFINITE.E4M3.F32.PACK_AB_MERGE_C R31, RZ, R31, RZ ;  /* 0x0000001fff1f723e */ /* 0x000fe200048070ff */
[----:B------:R-:W3:Y:S04]  /*19c80*/  LDL.LU R78, [R1+0x2c0] ;  /* 0x0002c000014e7983 */ /* 0x000ee80000300800 */
[----:B------:R1:W-:Y:S01]  /*19c90*/  @!P2 STG.E.U8 desc[UR6][R38.64+0x11], R31 ;  /* 0x0000111f2600a986 */ /* 0x0003e2000c101106 */
[----:B------:R-:W-:-:S03]  /*19ca0*/  LOP3.LUT R0, R0, 0xfffdffff, RZ, 0xc0, !PT ;  /* 0xfffdffff00007812 */ /* 0x000fc600078ec0ff */
[----:B------:R-:W4:Y:S01]  /*19cb0*/  LDL.LU R83, [R1+0x2c4] ;  /* 0x0002c40001537983 */ /* 0x000f220000300800 */
[----:B-1----:R-:W-:-:S03]  /*19cc0*/  @!P3 IADD3 R31, P2, P5, R3, R14, R9 ;  /* 0x0000000e031fb210 */ /* 0x002fc60007d5e009 */
[----:B------:R-:W5:Y:S01]  /*19cd0*/  LDL.LU R82, [R1+0x2c8] ;  /* 0x0002c80001527983 */ /* 0x000f620000300800 */
[----:B------:R-:W-:Y:S02]  /*19ce0*/  @!P3 IADD3.X R34, R2, R29, R8, P2, P5 ;  /* 0x0000001d0222b210 */ /* 0x000fe400017ea408 */
[----:B0-----:R-:W-:Y:S02]  /*19cf0*/  @!P3 IADD3 R32, P2, R31, R32, RZ ;  /* 0x000000201f20b210 */ /* 0x001fe40007f5e0ff */
[----:B------:R-:W-:-:S06]  /*19d00*/  PRMT R31, RZ, 0x7610, R31 ;  /* 0x00007610ff1f7816 */ /* 0x000fcc000000001f */
[----:B------:R-:W2:Y:S01]  /*19d10*/  @!P3 LDG.E.U8 R31, desc[UR6][R22.64+0x10] ;  /* 0x00001006161fb981 */ /* 0x000ea2000c1e1100 */
[----:B------:R-:W-:Y:S01]  /*19d20*/  @!P3 IMAD.X R33, R34, 0x1, R33, P2 ;  /* 0x000000012221b824 */ /* 0x000fe200010e0621 */
[----:B------:R-:W-:Y:S02]  /*19d30*/  ISETP.LT.OR P2, PT, R28, 0x12, !P1 ;  /* 0x000000121c00780c */ /* 0x000fe40004f41670 */
[----:B------:R-:W-:Y:S02]  /*19d40*/  @P6 LOP3.LUT R0, R0, 0x20000, RZ, 0xfc, !PT ;  /* 0x0002000000006812 */ /* 0x000fe400078efcff */
[----:B--2---:R-:W-:-:S09]  /*19d50*/  LOP3.LUT R31, R31, 0xff, RZ, 0xc0, !PT ;  /* 0x000000ff1f1f7812 */ /* 0x004fd200078ec0ff */
        /* <DEDUP_REMOVED lines=8> */
[----:B------:R-:W2:Y:S01]  /*19de0*/  @!P2 LDG.E.U8 R31, desc[UR6][R22.64+0x11] ;  /* 0x00001106161fa981 */ /* 0x000ea2000c1e1100 */
[----:B------:R-:W-:-:S04]  /*19df0*/  LOP3.LUT R0, R0, 0xfffffffb, RZ, 0xc0, !PT ;  /* 0xfffffffb00007812 */ /* 0x000fc800078ec0ff */
[----:B------:R-:W-:Y:S02]  /*19e00*/  @P0 LOP3.LUT R0, R0, 0x4, RZ, 0xfc, !PT ;  /* 0x0000000400000812 */ /* 0x000fe400078efcff */
[----:B------:R-:W-:-:S13]  /*19e10*/  ISETP.LT.OR P0, PT, R28, 0x31, !P4 ;  /* 0x000000311c00780c */ /* 0x000fda0006701670 */
[----:B------:R-:W1:Y:S01]  /*19e20*/  @!P0 LDC.64 R32, c[0x0][0x5c0] ;  /* 0x00017000ff208b82 */ /* 0x000e620000000a00 */
[----:B------:R-:W-:-:S04]  /*19e30*/  @!P2 IADD3 R38, P5, P6, R3, R14, R9 ;  /* 0x0000000e0326a210 */ /* 0x000fc80007ebe009 */
[----:B------:R-:W-:Y:S02]  /*19e40*/  @!P2 IADD3.X R39, R2, R29, R8, P5, P6 ;  /* 0x0000001d0227a210 */ /* 0x000fe40002fec408 */
[----:B0-----:R-:W-:-:S05]  /*19e50*/  @!P2 IADD3 R34, P3, R38, R34, RZ ;  /* 0x000000222622a210 */ /* 0x001fca0007f7e0ff */
[----:B------:R-:W-:Y:S01]  /*19e60*/  @!P2 IMAD.X R35, R39, 0x1, R35, P3 ;  /* 0x000000012723a824 */ /* 0x000fe200018e0623 */
[----:B-1----:R-:W-:-:S04]  /*19e70*/  @!P0 IADD3 R76, P5, P6, R14, R32, R3 ;  /* 0x000000200e4c8210 */ /* 0x002fc80007ebe003 */
[----:B------:R-:W-:Y:S02]  /*19e80*/  @!P0 IADD3.X R77, R29, R33, R2, P5, P6 ;  /* 0x000000211d4d8210 */ /* 0x000fe40002fec402 */
[----:B------:R-:W-:Y:S02]  /*19e90*/  LOP3.LUT P5, RZ, R0, 0x200, RZ, 0xc0, !PT ;  /* 0x0000020000ff7812 */ /* 0x000fe400078ac0ff */
        /* <DEDUP_REMOVED lines=9> */
[----:B------:R-:W-:Y:S02]  /*19f30*/  LOP3.LUT P6, RZ, R0, 0x8, RZ, 0xc0, !PT ;  /* 0x0000000800ff7812 */ /* 0x000fe400078cc0ff */
[----:B------:R-:W-:-:S13]  /*19f40*/  ISETP.LT.OR P0, PT, R28, 0x32, !P4 ;  /* 0x000000321c00780c */ /* 0x000fda0006701670 */
[----:B------:R-:W0:Y:S02]  /*19f50*/  @!P0 LDC.64 R32, c[0x0][0x5c0] ;  /* 0x00017000ff208b82 */ /* 0x000e240000000a00 */
[----:B0-----:R-:W-:Y:S02]  /*19f60*/  @!P0 IADD3 R74, P2, P3, R14, R32, R3 ;  /* 0x000000200e4a8210 */ /* 0x001fe40007b5e003 */
[----:B--2---:R-:W-:-:S04]  /*19f70*/  LOP3.LUT R31, R31, 0xff, RZ, 0xc0, !PT ;  /* 0x000000ff1f1f7812 */ /* 0x004fc800078ec0ff */
[----:B------:R-:W-:-:S05]  /*19f80*/  F2FP.F16.E4M3.UNPACK_B R31, R31 ;  /* 0x0000001fff1f723e */ /* 0x000fca00020006ff */
[----:B------:R-:W-:-:S05]  /*19f90*/  HADD2.F32 R31, -RZ, R31.H0_H0 ;  /* 0x2000001fff1f7230 */ /* 0x000fca0000004100 */
[----:B------:R-:W-:-:S04]  /*19fa0*/  FMUL R31, R31, UR5 ;  /* 0x000000051f1f7c20 */ /* 0x000fc80008400000 */
[----:B---3--:R-:W-:-:S05]  /*19fb0*/  FFMA R31, R78, UR4, R31 ;  /* 0x000000044e1f7c23 */ /* 0x008fca000800001f */
        /* <DEDUP_REMOVED lines=19> */
[----:B----4-:R-:W-:Y:S02]  /*1a0f0*/  FFMA R31, R83, UR4, R31 ;  /* 0x00000004531f7c23 */ /* 0x010fe4000800001f */
[----:B------:R-:W2:Y:S03]  /*1a100*/  LDL.LU R83, [R1+0x2cc] ;  /* 0x0002cc0001537983 */ /* 0x000ea60000300800 */
[----:B------:R-:W-:-:S05]  /*1a110*/  F2FP.SATFINITE.E4M3.F32.PACK_AB_MERGE_C R31, RZ, R31, RZ ;  /* 0x0000001fff1f723e */ /* 0x000fca00048070ff */
[----:B------:R1:W-:Y:S02]  /*1a120*/  @!P6 STG.E.U8 desc[UR6][R54.64+0x19], R31 ;  /* 0x0000191f3600e986 */ /* 0x0003e4000c101106 */
[----:B-1----:R-:W-:-:S04]  /*1a130*/  @!P3 IADD3 R31, P2, P5, R3, R14, R9 ;  /* 0x0000000e031fb210 */ /* 0x002fc80007d5e009 */
[----:B------:R-:W-:Y:S02]  /*1a140*/  @!P3 IADD3.X R34, R2, R29, R8, P2, P5 ;  /* 0x0000001d0222b210 */ /* 0x000fe400017ea408 */
[----:B0-----:R-:W-:Y:S02]  /*1a150*/  @!P3 IADD3 R32, P2, R31, R32, RZ ;  /* 0x000000201f20b210 */ /* 0x001fe40007f5e0ff */
[----:B------:R-:W-:-:S06]  /*1a160*/  PRMT R31, RZ, 0x7610, R31 ;  /* 0x00007610ff1f7816 */ /* 0x000fcc000000001f */
[----:B------:R-:W3:Y:S01]  /*1a170*/  @!P3 LDG.E.U8 R31, desc[UR6][R22.64+0x18] ;  /* 0x00001806161fb981 */ /* 0x000ee2000c1e1100 */
[----:B------:R-:W-:Y:S01]  /*1a180*/  @!P3 IMAD.X R33, R34, 0x1, R33, P2 ;  /* 0x000000012221b824 */ /* 0x000fe200010e0621 */
[----:B------:R-:W-:Y:S02]  /*1a190*/  ISETP.LT.OR P2, PT, R28, 0x1a, !P1 ;  /* 0x0000001a1c00780c */ /* 0x000fe40004f41670 */
[----:B------:R-:W-:Y:S02]  /*1a1a0*/  LOP3.LUT P0, RZ, R30, 0x40, RZ, 0xc0, !PT ;  /* 0x000000401eff7812 */ /* 0x000fe4000780c0ff */
[----:B---3--:R-:W-:-:S09]  /*1a1b0*/  LOP3.LUT R31, R31, 0xff, RZ, 0xc0, !PT ;  /* 0x000000ff1f1f7812 */ /* 0x008fd200078ec0ff */
[----:B------:R-:W0:Y:S01]  /*1a1c0*/  @!P2 LDC.64 R34, c[0x0][0x5c0] ;  /* 0x00017000ff22ab82 */ /* 0x000e220000000a00 */
[----:B------:R-:W-:-:S05]  /*1a1d0*/  F2FP.F16.E4M3.UNPACK_B R31, R31 ;  /* 0x0000001fff1f723e */ /* 0x000fca00020006ff */
[----:B------:R-:W-:-:S05]  /*1a1e0*/  HADD2.F32 R31, -RZ, R31.H0_H0 ;  /* 0x2000001fff1f7230 */ /* 0x000fca0000004100 */
[----:B------:R-:W-:-:S04]  /*1a1f0*/  FMUL R31, R31, UR5 ;  /* 0x000000051f1f7c20 */ /* 0x000fc80008400000 */
[----:B-----5:R-:W-:Y:S01]  /*1a200*/  FFMA R31, R82, UR4, R31 ;  /* 0x00000004521f7c23 */ /* 0x020fe2000800001f */
[----:B------:R-:W-:Y:S01]  /*1a210*/  LOP3.LUT R30, R30, 0xffffffdf, RZ, 0xc0, !PT ;  /* 0xffffffdf1e1e7812 */ /* 0x000fe200078ec0ff */
[----:B------:R-:W3:Y:S03]  /*1a220*/  LDL.LU R82, [R1+0x2d0] ;  /* 0x0002d00001527983 */ /* 0x000ee60000300800 */
[----:B------:R-:W-:Y:S01]  /*1a230*/  F2FP.SATFINITE.E4M3.F32.PACK_AB_MERGE_C R31, RZ, R31, RZ ;  /* 0x0000001fff1f723e */ /* 0x000fe200048070ff */
[----:B------:R-:W4:Y:S04]  /*1a240*/  LDL.LU R85, [R1+0x2d4] ;  /* 0x0002d40001557983 */ /* 0x000f280000300800 */
[----:B------:R1:W-:Y:S01]  /*1a250*/  @!P3 STG.E.U8 desc[UR6][R32.64+0x18], R31 ;  /* 0x0000181f2000b986 */ /* 0x0003e2000c101106 */
[----:B------:R-:W-:-:S02]  /*1a260*/  @P4 LOP3.LUT R30, R30, 0x20, RZ, 0xfc, !PT ;  /* 0x000000201e1e4812 */ /* 0x000fc400078efcff */
[----:B------:R-:W-:Y:S01]  /*1a270*/  @!P2 IADD3 R38, P5, P6, R3, R14, R9 ;  /* 0x0000000e0326a210 */ /* 0x000fe20007ebe009 */
[----:B------:R-:W5:Y:S01]  /*1a280*/  LDL.LU R84, [R1+0x2d8] ;  /* 0x0002d80001547983 */ /* 0x000f620000300800 */
[----:B-1----:R-:W-:-:S03]  /*1a290*/  PRMT R31, RZ, 0x7610, R31 ;  /* 0x00007610ff1f7816 */ /* 0x002fc6000000001f */
[----:B------:R-:W5:Y:S01]  /*1a2a0*/  LDL.LU R87, [R1+0x2dc] ;  /* 0x0002dc0001577983 */ /* 0x000f620000300800 */
[----:B------:R-:W-:Y:S02]  /*1a2b0*/  LOP3.LUT R30, R30, 0xffffffef, RZ, 0xc0, !PT ;  /* 0xffffffef1e1e7812 */ /* 0x000fe400078ec0ff */
[----:B------:R-:W-:Y:S01]  /*1a2c0*/  LOP3.LUT R0, R0, 0xfffffdff, RZ, 0xc0, !PT ;  /* 0xfffffdff00007812 */ /* 0x000fe200078ec0ff */
[----:B------:R-:W5:Y:S04]  /*1a2d0*/  LDL.LU R86, [R1+0x2e0] ;  /* 0x0002e00001567983 */ /* 0x000f680000300800 */
[----:B------:R-:W2:Y:S01]  /*1a2e0*/  @!P2 LDG.E.U8 R31, desc[UR6][R22.64+0x19] ;  /* 0x00001906161fa981 */ /* 0x000ea2000c1e1100 */
[----:B------:R-:W-:Y:S02]  /*1a2f0*/  @P1 LOP3.LUT R30, R30, 0x10, RZ, 0xfc, !PT ;  /* 0x000000101e1e1812 */ /* 0x000fe400078efcff */
[----:B------:R-:W-:Y:S01]  /*1a300*/  ISETP.GE.AND P1, PT, R13, 0x81, PT ;  /* 0x000000810d00780c */ /* 0x000fe20003f26270 */
[----:B------:R-:W5:Y:S03]  /*1a310*/  LDL.LU R89, [R1+0x2e4] ;  /* 0x0002e40001597983 */ /* 0x000f660000300800 */
[----:B------:R-:W-:Y:S01]  /*1a320*/  ISETP.LT.OR P4, PT, R28, 0x31, !P1 ;  /* 0x000000311c00780c */ /* 0x000fe20004f81670 */
[----:B------:R-:W5:-:S12]  /*1a330*/  LDL.LU R88, [R1+0x2e8] ;  /* 0x0002e80001587983 */ /* 0x000f580000300800 */
[----:B------:R-:W1:Y:S01]  /*1a340*/  @!P4 LDC.64 R32, c[0x0][0x5c0] ;  /* 0x00017000ff20cb82 */ /* 0x000e620000000a00 */
[----:B------:R-:W-:Y:S02]  /*1a350*/  @!P2 IADD3.X R39, R2, R29, R8, P5, P6 ;  /* 0x0000001d0227a210 */ /* 0x000fe40002fec408 */
[----:B0-----:R-:W-:Y:S02]  /*1a360*/  @!P2 IADD3 R34, P3, R38, R34, RZ ;  /* 0x000000222622a210 */ /* 0x001fe40007f7e0ff */
[----:B------:R-:W-:-:S03]  /*1a370*/  @P4 LOP3.LUT R0, R0, 0x200, RZ, 0xfc, !PT ;  /* 0x0000020000004812 */ /* 0x000fc600078efcff */
        /* <DEDUP_REMOVED lines=45> */
[----:B----4-:R-:W-:-:S05]  /*1a650*/  FFMA R31, R85, UR4, R31 ;  /* 0x00000004551f7c23 */ /* 0x010fca000800001f */
        /* <DEDUP_REMOVED lines=20> */
[----:B------:R-:W-:Y:S02]  /*1a7a0*/  ISETP.GE.AND P4, PT, R13, 0x101, PT ;  /* 0x000001010d00780c */ /* 0x000fe40003f86270 */
[----:B------:R-:W-:Y:S02]  /*1a7b0*/  @P1 LOP3.LUT R0, R0, 0x400, RZ, 0xfc, !PT ;  /* 0x0000040000001812 */ /* 0x000fe400078efcff */
[----:B------:R-:W-:-:S13]  /*1a7c0*/  ISETP.LT.OR P1, PT, R28, 0x31, !P4 ;  /* 0x000000311c00780c */ /* 0x000fda0006721670 */
[----:B------:R-:W1:Y:S01]  /*1a7d0*/  @!P1 LDC.64 R32, c[0x0][0x5c0] ;  /* 0x00017000ff209b82 */ /* 0x000e620000000a00 */
[----:B------:R-:W-:Y:S02]  /*1a7e0*/  @!P2 IADD3 R38, P5, P6, R3, R14, R11 ;  /* 0x0000000e0326a210 */ /* 0x000fe40007ebe00b */
[----:B------:R-:W-:Y:S02]  /*1a7f0*/  LOP3.LUT R0, R0, 0xff7fffff, RZ, 0xc0, !PT ;  /* 0xff7fffff00007812 */ /* 0x000fe400078ec0ff */
        /* <DEDUP_REMOVED lines=17> */
[----:B------:R-:W-:-:S04]  /*1a910*/  ISETP.GE.AND P6, PT, R13, 0x101, PT ;  /* 0x000001010d00780c */ /* 0x000fc80003fc6270 */
        /* <DEDUP_REMOVED lines=23> */
[----:B------:R-:W-:Y:S02]  /*1aa90*/  ISETP.LT.OR P3, PT, R28, 0x19, !P0 ;  /* 0x000000191c00780c */ /* 0x000fe40004761670 */
[----:B------:R-:W-:-:S11]  /*1aaa0*/  LOP3.LUT R0, R0, 0xfeffffff, RZ, 0xc0, !PT ;  /* 0xfeffffff00007812 */ /* 0x000fd600078ec0ff */
[----:B------:R-:W0:Y:S01]  /*1aab0*/  @!P3 LDC.64 R32, c[0x0][0x5c0] ;  /* 0x00017000ff20bb82 */ /* 0x000e220000000a00 */
[----:B------:R-:W-:-:S04]  /*1aac0*/  @P4 LOP3.LUT R0, R0, 0x1000000, RZ, 0xfc, !PT ;  /* 0x0100000000004812 */ /* 0x000fc800078efcff */
[----:B------:R-:W-:-:S04]  /*1aad0*/  LOP3.LUT R0, R0, 0xfffff7ff, RZ, 0xc0, !PT ;  /* 0xfffff7ff00007812 */ /* 0x000fc800078ec0ff */
[----:B------:R-:W-:Y:S02]  /*1aae0*/  @P5 LOP3.LUT R0, R0, 0x800, RZ, 0xfc, !PT ;  /* 0x0000080000005812 */ /* 0x000fe400078efcff */
[----:B--2---:R-:W-:-:S04]  /*1aaf0*/  LOP3.LUT R31, R31, 0xff, RZ, 0xc0, !PT ;  /* 0x000000ff1f1f7812 */ /* 0x004fc800078ec0ff */
[----:B------:R-:W-:-:S05]  /*1ab00*/  F2FP.F16.E4M3.UNPACK_B R31, R31 ;  /* 0x0000001fff1f723e */ /* 0x000fca00020006ff */
[----:B------:R-:W-:-:S05]  /*1ab10*/  HADD2.F32 R31, -RZ, R31.H0_H0 ;  /* 0x2000001fff1f7230 */ /* 0x000fca0000004100 */
[----:B------:R-:W-:-:S04]  /*1ab20*/  FMUL R31, R31, UR5 ;  /* 0x000000051f1f7c20 */ /* 0x000fc80008400000 */
[----:B------:R-:W-:Y:S02]  /*1ab30*/  FFMA R31, R89, UR4, R31 ;  /* 0x00000004591f7c23 */ /* 0x000fe4000800001f */
        /* <DEDUP_REMOVED lines=16> */
[----:B------:R-:W-:Y:S01]  /*1ac40*/  FFMA R31, R88, UR4, R31 ;  /* 0x00000004581f7c23 */ /* 0x000fe2000800001f */
[----:B------:R-:W-:Y:S01]  /*1ac50*/  ISETP.LT.OR P1, PT, R28, 0x41, !P4 ;  /* 0x000000411c00780c */ /* 0x000fe20006721670 */
[----:B------:R-:W3:Y:S03]  /*1ac60*/  LDL.LU R88, [R1+0x2f0] ;  /* 0x0002f00001587983 */ /* 0x000ee60000300800 */
[----:B------:R-:W-:-:S05]  /*1ac70*/  F2FP.SATFINITE.E4M3.F32.PACK_AB_MERGE_C R31, RZ, R31, RZ ;  /* 0x0000001fff1f723e */ /* 0x000fca00048070ff */
[----:B------:R1:W-:Y:S02]  /*1ac80*/  @!P3 STG.E.U8 desc[UR6][R32.64+0x18], R31 ;  /* 0x0000181f2000b986 */ /* 0x0003e4000c101106 */
[----:B-1----:R-:W-:Y:S02]  /*1ac90*/  PRMT R31, RZ, 0x7610, R31 ;  /* 0x00007610ff1f7816 */ /* 0x002fe4000000001f */
[----:B------:R-:W1:Y:S04]  /*1aca0*/  @!P1 LDC.64 R32, c[0x0][0x5c0] ;  /* 0x00017000ff209b82 */ /* 0x000e680000000a00 */
[----:B------:R-:W4:Y:S01]  /*1acb0*/  @!P2 LDG.E.U8 R31, desc[UR6][R26.64+0x19] ;  /* 0x000019061a1fa981 */ /* 0x000f22000c1e1100 */
[----:B------:R-:W-:-:S04]  /*1acc0*/  LOP3.LUT R30, R30, 0xfffffff7, RZ, 0xc0, !PT ;  /* 0xfffffff71e1e7812 */ /* 0x000fc800078ec0ff */
[----:B------:R-:W-:Y:S02]  /*1acd0*/  @P0 LOP3.LUT R30, R30, 0x8, RZ, 0xfc, !PT ;  /* 0x000000081e1e0812 */ /* 0x000fe400078efcff */
[----:B------:R-:W-:Y:S02]  /*1ace0*/  ISETP.LT.OR P0, PT, R28, 0x42, !P4 ;  /* 0x000000421c00780c */ /* 0x000fe40006701670 */
[----:B------:R-:W-:-:S04]  /*1acf0*/  @!P2 IADD3 R38, P5, P6, R3, R14, R11 ;  /* 0x0000000e0326a210 */ /* 0x000fc80007ebe00b */
[----:B------:R-:W-:Y:S02]  /*1ad00*/  @!P2 IADD3.X R39, R2, R29, R10, P5, P6 ;  /* 0x0000001d0227a210 */ /* 0x000fe40002fec40a */
[----:B-1----:R-:W-:-:S04]  /*1ad10*/  @!P1 IADD3 R44, P5, P6, R14, R32, R3 ;  /* 0x000000200e2c9210 */ /* 0x002fc80007ebe003 */
[----:B------:R-:W-:Y:S02]  /*1ad20*/  @!P1 IADD3.X R45, R29, R33, R2, P5, P6 ;  /* 0x000000211d2d9210 */ /* 0x000fe40002fec402 */
[----:B------:R-:W1:Y:S01]  /*1ad30*/  @!P0 LDC.64 R32, c[0x0][0x5c0] ;  /* 0x00017000ff208b82 */ /* 0x000e620000000a00 */
[----:B0-----:R-:W-:-:S05]  /*1ad40*/  @!P2 IADD3 R34, P3, R38, R34, RZ ;  /* 0x000000222622a210 */ /* 0x001fca0007f7e0ff */
[----:B------:R-:W-:Y:S01]  /*1ad50*/  @!P2 IMAD.X R35, R39, 0x1, R35, P3 ;  /* 0x000000012723a824 */ /* 0x000fe200018e0623 */
[----:B------:R-:W-:Y:S02]  /*1ad60*/  ISETP.GE.AND P1, PT, R13, 0x1, PT ;  /* 0x000000010d00780c */ /* 0x000fe40003f26270 */
[----:B----4-:R-:W-:-:S04]  /*1ad70*/  LOP3.LUT R31, R31, 0xff, RZ, 0xc0, !PT ;  /* 0x000000ff1f1f7812 */ /* 0x010fc800078ec0ff */
[----:B------:R-:W-:-:S05]  /*1ad80*/  F2FP.F16.E4M3.UNPACK_B R31, R31 ;  /* 0x0000001fff1f723e */ /* 0x000fca00020006ff */
[----:B------:R-:W-:-:S05]  /*1ad90*/  HADD2.F32 R31, -RZ, R31.H0_H0 ;  /* 0x2000001fff1f7230 */ /* 0x000fca0000004100 */
[----:B------:R-:W-:-:S04]  /*1ada0*/  FMUL R31, R31, UR5 ;  /* 0x000000051f1f7c20 */ /* 0x000fc80008400000 */
[----:B--2---:R-:W-:Y:S02]  /*1adb0*/  FFMA R31, R89, UR4, R31 ;  /* 0x00000004591f7c23 */ /* 0x004fe4000800001f */
[----:B------:R-:W2:Y:S03]  /*1adc0*/  LDL.LU R89, [R1+0x2f4] ;  /* 0x0002f40001597983 */ /* 0x000ea60000300800 */
[----:B------:R-:W-:-:S05]  /*1add0*/  F2FP.SATFINITE.E4M3.F32.PACK_AB_MERGE_C R31, RZ, R31, RZ ;  /* 0x0000001fff1f723e */ /* 0x000fca00048070ff */
[----:B------:R0:W-:Y:S01]  /*1ade0*/  @!P2 STG.E.U8 desc[UR6][R34.64+0x19], R31 ;  /* 0x0000191f2200a986 */ /* 0x0001e2000c101106 */
[----:B-1----:R-:W-:-:S04]  /*1adf0*/  @!P0 IADD3 R38, P2, P3, R14, R32, R3 ;  /* 0x000000200e268210 */ /* 0x002fc80007b5e003 */
[----:B------:R-:W-:Y:S02]  /*1ae00*/  @!P0 IADD3.X R39, R29, R33, R2, P2, P3 ;  /* 0x000000211d278210 */ /* 0x000fe400017e6402 */
[----:B------:R-:W-:Y:S02]  /*1ae10*/  ISETP.LT.OR P2, PT, R28, 0x21, !P1 ;  /* 0x000000211c00780c */ /* 0x000fe40004f41670 */
[----:B0-----:R-:W-:-:S11]  /*1ae20*/  PRMT R31, RZ, 0x7610, R31 ;  /* 0x00007610ff1f7816 */ /* 0x001fd6000000001f */
[----:B------:R-:W4:Y:S01]  /*1ae30*/  @!P2 LDG.E.U8 R31, desc[UR6][R16.64+0x20] ;  /* 0x00002006101fa981 */ /* 0x000f22000c1e1100 */
[----:B------:R-:W0:Y:S02]  /*1ae40*/  @!P2 LDC.64 R32, c[0x0][0x5c0] ;  /* 0x00017000ff20ab82 */ /* 0x000e240000000a00 */
[----:B0-----:R-:W-:-:S05]  /*1ae50*/  @!P2 IADD3 R32, P3, R14, R32, RZ ;  /* 0x000000200e20a210 */ /* 0x001fca0007f7e0ff */
[----:B------:R-:W-:Y:S01]  /*1ae60*/  @!P2 IMAD.X R33, R29, 0x1, R33, P3 ;  /* 0x000000011d21a824 */ /* 0x000fe200018e0621 */
[----:B----4-:R-:W-:-:S04]  /*1ae70*/  LOP3.LUT R31, R31, 0xff, RZ, 0xc0, !PT ;  /* 0x000000ff1f1f7812 */ /* 0x010fc800078ec0ff */
[----:B------:R-:W-:-:S05]  /*1ae80*/  F2FP.F16.E4M3.UNPACK_B R31, R31 ;  /* 0x0000001fff1f723e */ /* 0x000fca00020006ff */
[----:B------:R-:W-:-:S05]  /*1ae90*/  HADD2.F32 R31, -RZ, R31.H0_H0 ;  /* 0x2000001fff1f7230 */ /* 0x000fca0000004100 */
[----:B------:R-:W-:-:S04]  /*1aea0*/  FMUL R31, R31, UR5 ;  /* 0x000000051f1f7c20 */ /* 0x000fc80008400000 */
[----:B---3--:R-:W-:Y:S01]  /*1aeb0*/  FFMA R31, R88, UR4, R31 ;  /* 0x00000004581f7c23 */ /* 0x008fe2000800001f */
        /* <DEDUP_REMOVED lines=31> */
[----:B---3--:R-:W-:-:S05]  /*1b0b0*/  FFMA R31, R88, UR4, R31 ;  /* 0x00000004581f7c23 */ /* 0x008fca000800001f */
[----:B------:R-:W-:-:S05]  /*1b0c0*/  F2FP.SATFINITE.E4M3.F32.PACK_AB_MERGE_C R31, RZ, R31, RZ ;  /* 0x0000001fff1f723e */ /* 0x000fca00048070ff */
[----:B------:R1:W-:Y:S01]  /*1b0d0*/  @!P6 STG.E.U8 desc[UR6][R62.64+0x20], R31 ;  /* 0x0000201f3e00e986 */ /* 0x0003e2000c101106 */
[----:B------:R-:W-:Y:S02]  /*1b0e0*/  ISETP.LT.OR P6, PT, R28, 0x22, !P4 ;  /* 0x000000221c00780c */ /* 0x000fe400067c1670 */
[----:B-1----:R-:W-:-:S11]  /*1b0f0*/  PRMT R31, RZ, 0x7610, R31 ;  /* 0x00007610ff1f7816 */ /* 0x002fd6000000001f */
[----:B------:R-:W2:Y:S01]  /*1b100*/  @!P6 LDG.E.U8 R31, desc[UR6][R18.64+0x21] ;  /* 0x00002106121fe981 */ /* 0x000ea2000c1e1100 */
[----:B0-----:R-:W-:Y:S02]  /*1b110*/  @!P5 IADD3 R88, P2, P3, R14, R32, R3 ;  /* 0x000000200e58d210 */ /* 0x001fe40007b5e003 */
[----:B------:R-:W-:Y:S02]  /*1b120*/  ISETP.GE.AND P0, PT, R13, 0x81, PT ;  /* 0x000000810d00780c */ /* 0x000fe40003f06270 */
[----:B------:R-:W-:Y:S02]  /*1b130*/  @!P5 IADD3.X R89, R29, R33, R2, P2, P3 ;  /* 0x000000211d59d210 */ /* 0x000fe400017e6402 */
[----:B------:R-:W-:-:S13]  /*1b140*/  ISETP.LT.OR P5, PT, R28, 0x41, !P0 ;  /* 0x000000411c00780c */ /* 0x000fda00047a1670 */
[----:B------:R-:W0:Y:S01]  /*1b150*/  @!P5 LDC.64 R32, c[0x0][0x5c0] ;  /* 0x00017000ff20db82 */ /* 0x000e220000000a00 */
[----:B------:R-:W-:-:S04]  /*1b160*/  LOP3.LUT R0, R0, 0xffffefff, RZ, 0xc0, !PT ;  /* 0xffffefff00007812 */ /* 0x000fc800078ec0ff */
[----:B------:R-:W-:Y:S02]  /*1b170*/  @P5 LOP3.LUT R0, R0, 0x1000, RZ, 0xfc, !PT ;  /* 0x0000100000005812 */ /* 0x000fe400078efcff */
[----:B0-----:R-:W-:-:S04]  /*1b180*/  @!P5 IADD3 R92, P2, P3, R14, R32, R9 ;  /* 0x000000200e5cd210 */ /* 0x001fc80007b5e009 */
[----:B------:R-:W-:Y:S02]  /*1b190*/  @!P5 IADD3.X R93, R29, R33, R8, P2, P3 ;  /* 0x000000211d5dd210 */ /* 0x000fe400017e6408 */
        /* <DEDUP_REMOVED lines=10> */
[----:B----4-:R-:W-:Y:S01]  /*1b240*/  FFMA R31, R94, UR4, R31 ;  /* 0x000000045e1f7c23 */ /* 0x010fe2000800001f */
[----:B0-----:R-:W-:Y:S01]  /*1b250*/  @!P2 IADD3 R32, P3, R14, R32, RZ ;  /* 0x000000200e20a210 */ /* 0x001fe20007f7e0ff */
[----:B------:R-:W2:Y:S03]  /*1b260*/  LDL.LU R94, [R1+0x304] ;  /* 0x00030400015e7983 */ /* 0x000ea60000300800 */
[----:B------:R-:W-:Y:S01]  /*1b270*/  F2FP.SATFINITE.E4M3.F32.PACK_AB_MERGE_C R31, RZ, R31, RZ ;  /* 0x0000001fff1f723e */ /* 0x000fe200048070ff */
[----:B------:R-:W-:Y:S01]  /*1b280*/  @!P2 IMAD.X R33, R29, 0x1, R33, P3 ;  /* 0x000000011d21a824 */ /* 0x000fe200018e0621 */
[----:B------:R-:W3:Y:S04]  /*1b290*/  LDL.LU R96, [R1+0x308] ;  /* 0x0003080001607983 */ /* 0x000ee80000300800 */
[----:B------:R0:W-:Y:S04]  /*1b2a0*/  @!P6 STG.E.U8 desc[UR6][R36.64+0x21], R31 ;  /* 0x0000211f2400e986 */ /* 0x0001e8000c101106 */
[----:B------:R-:W4:Y:S01]  /*1b2b0*/  LDL.LU R99, [R1+0x30c] ;  /* 0x00030c0001637983 */ /* 0x000f220000300800 */
[----:B------:R-:W-:-:S03]  /*1b2c0*/  LOP3.LUT R0, R0, 0xfffffffe, RZ, 0xc0, !PT ;  /* 0xfffffffe00007812 */ /* 0x000fc600078ec0ff */
[----:B------:R-:W4:Y:S01]  /*1b2d0*/  LDL.LU R98, [R1+0x310] ;  /* 0x0003100001627983 */ /* 0x000f220000300800 */
[----:B0-----:R-:W-:-:S03]  /*1b2e0*/  PRMT R31, RZ, 0x7610, R31 ;  /* 0x00007610ff1f7816 */ /* 0x001fc6000000001f */
[----:B------:R-:W4:Y:S01]  /*1b2f0*/  LDL.LU R101, [R1+0x314] ;  /* 0x0003140001657983 */ /* 0x000f220000300800 */
[----:B------:R-:W-:-:S03]  /*1b300*/  @P5 LOP3.LUT R0, R0, 0x1, RZ, 0xfc, !PT ;  /* 0x0000000100005812 */ /* 0x000fc600078efcff */
[----:B------:R-:W5:Y:S01]  /*1b310*/  @!P2 LDG.E.U8 R31, desc[UR6][R16.64+0x28] ;  /* 0x00002806101fa981 */ /* 0x000f62000c1e1100 */
[----:B------:R-:W-:-:S03]  /*1b320*/  ISETP.GE.AND P6, PT, R13, 0x101, PT ;  /* 0x000001010d00780c */ /* 0x000fc60003fc6270 */
[----:B------:R-:W4:Y:S01]  /*1b330*/  LDL.LU R100, [R1+0x318] ;  /* 0x0003180001647983 */ /* 0x000f220000300800 */
[----:B------:R-:W-:Y:S02]  /*1b340*/  ISETP.LT.OR P5, PT, R28, 0x49, !P0 ;  /* 0x000000491c00780c */ /* 0x000fe400047a1670 */
[----:B-----5:R-:W-:Y:S01]  /*1b350*/  LOP3.LUT R31, R31, 0xff, RZ, 0xc0, !PT ;  /* 0x000000ff1f1f7812 */ /* 0x020fe200078ec0ff */
[----:B------:R-:W5:Y:S03]  /*1b360*/  LDL.LU R103, [R1+0x31c] ;  /* 0x00031c0001677983 */ /* 0x000f660000300800 */
[----:B------:R-:W-:Y:S01]  /*1b370*/  F2FP.F16.E4M3.UNPACK_B R31, R31 ;  /* 0x0000001fff1f723e */ /* 0x000fe200020006ff */
[----:B------:R-:W5:Y:S04]  /*1b380*/  LDL.LU R102, [R1+0x320] ;  /* 0x0003200001667983 */ /* 0x000f680000300800 */
[----:B------:R-:W-:Y:S01]  /*1b390*/  HADD2.F32 R31, -RZ, R31.H0_H0 ;  /* 0x2000001fff1f7230 */ /* 0x000fe20000004100 */
[----:B------:R-:W-:Y:S01]  /*1b3a0*/  LOP3.LUT R0, R0, 0xdfffffff, RZ, 0xc0, !PT ;  /* 0xdfffffff00007812 */ /* 0x000fe200078ec0ff */
[----:B------:R-:W5:Y:S03]  /*1b3b0*/  LDL.LU R107, [R1+0x324] ;  /* 0x00032400016b7983 */ /* 0x000f660000300800 */
[----:B------:R-:W-:Y:S01]  /*1b3c0*/  FMUL R31, R31, UR5 ;  /* 0x000000051f1f7c20 */ /* 0x000fe20008400000 */
[----:B------:R-:W-:Y:S01]  /*1b3d0*/  @P5 LOP3.LUT R0, R0, 0x20000000, RZ, 0xfc, !PT ;  /* 0x2000000000005812 */ /* 0x000fe200078efcff */
[----:B------:R-:W5:Y:S02]  /*1b3e0*/  LDL.LU R106, [R1+0x328] ;  /* 0x00032800016a7983 */ /* 0x000f640000300800 */
[----:B------:R-:W-:-:S05]  /*1b3f0*/  FFMA R31, R95, UR4, R31 ;  /* 0x000000045f1f7c23 */ /* 0x000fca000800001f */
[----:B------:R-:W-:-:S05]  /*1b400*/  F2FP.SATFINITE.E4M3.F32.PACK_AB_MERGE_C R31, RZ, R31, RZ ;  /* 0x0000001fff1f723e */ /* 0x000fca00048070ff */
[----:B------:R0:W-:Y:S01]  /*1b410*/  @!P2 STG.E.U8 desc[UR6][R32.64+0x28], R31 ;  /* 0x0000281f2000a986 */ /* 0x0001e2000c101106 */
[----:B------:R-:W-:Y:S02]  /*1b420*/  ISETP.LT.OR P2, PT, R28, 0x2a, !P1 ;  /* 0x0000002a1c00780c */ /* 0x000fe40004f41670 */
[----:B0-----:R-:W-:-:S11]  /*1b430*/  PRMT R31, RZ, 0x7610, R31 ;  /* 0x00007610ff1f7816 */ /* 0x001fd6000000001f */
[----:B------:R-:W0:Y:S01]  /*1b440*/  @!P2 LDC.64 R32, c[0x0][0x5c0] ;  /* 0x00017000ff20ab82 */ /* 0x000e220000000a00 */
[----:B------:R-:W2:Y:S01]  /*1b450*/  @!P2 LDG.E.U8 R31, desc[UR6][R16.64+0x29] ;  /* 0x00002906101fa981 */ /* 0x000ea2000c1e1100 */
[----:B------:R-:W-:Y:S02]  /*1b460*/  ISETP.LT.OR P1, PT, R28, 0x29, !P4 ;  /* 0x000000291c00780c */ /* 0x000fe40006721670 */
        /* <DEDUP_REMOVED lines=11> */
[----:B------:R-:W2:Y:S02]  /*1b520*/  @!P1 LDG.E.U8 R31, desc[UR6][R18.64+0x28] ;  /* 0x00002806121f9981 */ /* 0x000ea4000c1e1100 */
        /* <DEDUP_REMOVED lines=10> */
[----:B0-----:R-:W-:-:S04]  /*1b5d0*/  @!P5 IADD3 R94, P2, P3, R14, R32, R9 ;  /* 0x000000200e5ed210 */ /* 0x001fc80007b5e009 */
[----:B------:R-:W-:Y:S02]  /*1b5e0*/  @!P5 IADD3.X R95, R29, R33, R8, P2, P3 ;  /* 0x000000211d5fd210 */ /* 0x000fe400017e6408 */
[----:B------:R-:W-:Y:S02]  /*1b5f0*/  LOP3.LUT P5, RZ, R0, 0x80, RZ, 0xc0, !PT ;  /* 0x0000008000ff7812 */ /* 0x000fe400078ac0ff */
[----:B------:R-:W-:-:S13]  /*1b600*/  ISETP.LT.OR P0, PT, R28, 0x4a, !P0 ;  /* 0x0000004a1c00780c */ /* 0x000fda0004701670 */
[----:B------:R-:W0:Y:S01]  /*1b610*/  @!P0 LDC.64 R32, c[0x0][0x5c0] ;  /* 0x00017000ff208b82 */ /* 0x000e220000000a00 */
[----:B--2---:R-:W-:-:S04]  /*1b620*/  LOP3.LUT R31, R31, 0xff, RZ, 0xc0, !PT ;  /* 0x000000ff1f1f7812 */ /* 0x004fc800078ec0ff */
[----:B------:R-:W-:-:S05]  /*1b630*/  F2FP.F16.E4M3.UNPACK_B R31, R31 ;  /* 0x0000001fff1f723e */ /* 0x000fca00020006ff */
[----:B------:R-:W-:-:S05]  /*1b640*/  HADD2.F32 R31, -RZ, R31.H0_H0 ;  /* 0x2000001fff1f7230 */ /* 0x000fca0000004100 */
[----:B------:R-:W-:-:S04]  /*1b650*/  FMUL R31, R31, UR5 ;  /* 0x000000051f1f7c20 */ /* 0x000fc80008400000 */
[----:B----4-:R-:W-:-:S05]  /*1b660*/  FFMA R31, R99, UR4, R31 ;  /* 0x00000004631f7c23 */ /* 0x010fca000800001f */
[----:B------:R-:W-:-:S05]  /*1b670*/  F2FP.SATFINITE.E4M3.F32.PACK_AB_MERGE_C R31, RZ, R31, RZ ;  /* 0x0000001fff1f723e */ /* 0x000fca00048070ff */
[----:B------:R1:W-:Y:S02]  /*1b680*/  @!P1 STG.E.U8 desc[UR6][R64.64+0x29], R31 ;  /* 0x0000291f40009986 */ /* 0x0003e4000c101106 */
[----:B-1----:R-:W-:-:S06]  /*1b690*/  PRMT R31, RZ, 0x7610, R31 ;  /* 0x00007610ff1f7816 */ /* 0x002fcc000000001f */
[----:B------:R-:W2:Y:S01]  /*1b6a0*/  @!P5 LDG.E.U8 R31, desc[UR6][R20.64+0x20] ;  /* 0x00002006141fd981 */ /* 0x000ea2000c1e1100 */
[----:B------:R-:W-:Y:S02]  /*1b6b0*/  LOP3.LUT R0, R0, 0xefffffff, RZ, 0xc0, !PT ;  /* 0xefffffff00007812 */ /* 0x000fe400078ec0ff */
[----:B0-----:R-:W-:Y:S02]  /*1b6c0*/  @!P0 IADD3 R96, P2, P3, R14, R32, R9 ;  /* 0x000000200e608210 */ /* 0x001fe40007b5e009 */
[----:B------:R-:W-:Y:S02]  /*1b6d0*/  @P0 LOP3.LUT R0, R0, 0x10000000, RZ, 0xfc, !PT ;  /* 0x1000000000000812 */ /* 0x000fe400078efcff */
[----:B------:R-:W-:Y:S02]  /*1b6e0*/  @!P0 IADD3.X R97, R29, R33, R8, P2, P3 ;  /* 0x000000211d618210 */ /* 0x000fe400017e6408 */
[----:B------:R-:W-:-:S13]  /*1b6f0*/  ISETP.LT.OR P0, PT, R28, 0x41, !P6 ;  /* 0x000000411c00780c */ /* 0x000fda0007701670 */
[----:B------:R-:W0:Y:S01]  /*1b700*/  @!P0 LDC.64 R32, c[0x0][0x5c0] ;  /* 0x00017000ff208b82 */ /* 0x000e220000000a00 */
[----:B------:R-:W-:-:S04]  /*1b710*/  LOP3.LUT R0, R0, 0xffffbfff, RZ, 0xc0, !PT ;  /* 0xffffbfff00007812 */ /* 0x000fc800078ec0ff */
[----:B------:R-:W-:Y:S02]  /*1b720*/  @P0 LOP3.LUT R0, R0, 0x4000, RZ, 0xfc, !PT ;  /* 0x0000400000000812 */ /* 0x000fe400078efcff */
        /* <DEDUP_REMOVED lines=20> */
[----:B------:R-:W-:Y:S02]  /*1b870*/  ISETP.LT.OR P5, PT, R28, 0x4a, !P6 ;  /* 0x0000004a1c00780c */ /* 0x000fe400077a1670 */
[----:B0-----:R-:W-:-:S04]  /*1b880*/  @!P1 IADD3 R98, P2, P3, R14, R32, R11 ;  /* 0x000000200e629210 */ /* 0x001fc80007b5e00b */
[----:B------:R-:W-:-:S07]  /*1b890*/  @!P1 IADD3.X R99, R29, R33, R10, P2, P3 ;  /* 0x000000211d639210 */ /* 0x000fce00017e640a */
[----:B------:R-:W0:Y:S01]  /*1b8a0*/  @!P5 LDC.64 R32, c[0x0][0x5c0] ;  /* 0x00017000ff20db82 */ /* 0x000e220000000a00 */
[----:B------:R-:W-:-:S04]  /*1b8b0*/  LOP3.LUT R0, R0, 0xbfffffff, RZ, 0xc0, !PT ;  /* 0xbfffffff00007812 */ /* 0x000fc800078ec0ff */
[----:B------:R-:W-:Y:S02]  /*1b8c0*/  @P1 LOP3.LUT R0, R0, 0x40000000, RZ, 0xfc, !PT ;  /* 0x4000000000001812 */ /* 0x000fe400078efcff */
[----:B------:R-:W-:Y:S02]  /*1b8d0*/  LOP3.LUT P1, RZ, R30, 0x10, RZ, 0xc0, !PT ;  /* 0x000000101eff7812 */ /* 0x000fe4000782c0ff */
        /* <DEDUP_REMOVED lines=10> */
[----:B------:R-:W-:-:S05]  /*1b980*/  FFMA R31, R101, UR4, R31 ;  /* 0x00000004651f7c23 */ /* 0x000fca000800001f */
        /* <DEDUP_REMOVED lines=8> */
[C---:B------:R-:W-:Y:S02]  /*1ba10*/  ISETP.LT.OR P2, PT, R28.reuse, 0x22, !P1 ;  /* 0x000000221c00780c */ /* 0x040fe40004f41670 */
[----:B------:R-:W-:-:S11]  /*1ba20*/  ISETP.LT.OR P0, PT, R28, 0x51, !P4 ;  /* 0x000000511c00780c */ /* 0x000fd60006701670 */
        /* <DEDUP_REMOVED lines=8> */
[----:B-1----:R-:W-:Y:S01]  /*1bab0*/  PRMT R31, RZ, 0x7610, R31 ;  /* 0x00007610ff1f7816 */ /* 0x002fe2000000001f */
[----:B------:R-:W1:Y:S05]  /*1bac0*/  @!P0 LDC.64 R32, c[0x0][0x5c0] ;  /* 0x00017000ff208b82 */ /* 0x000e6a0000000a00 */
[----:B------:R-:W2:Y:S01]  /*1bad0*/  @!P2 LDG.E.U8 R31, desc[UR6][R22.64+0x21] ;  /* 0x00002106161fa981 */ /* 0x000ea2000c1e1100 */
        /* <DEDUP_REMOVED lines=80> */
[----:B------:R-:W5:Y:S01]  /*1bfe0*/  LDL.LU R112, [R1+0x348] ;  /* 0x0003480001707983 */ /* 0x000f620000300800 */
[----:B------:R-:W-:-:S02]  /*1bff0*/  @!P2 IADD3.X R37, R2, R29, R8, P5, P6 ;  /* 0x0000001d0225a210 */ /* 0x000fc40002fec408 */
[----:B0-----:R-:W-:Y:S01]  /*1c000*/  @!P2 IADD3 R34, P3, R36, R34, RZ ;  /* 0x000000222422a210 */ /* 0x001fe20007f7e0ff */
[----:B------:R-:W5:Y:S08]  /*1c010*/  LDL.LU R114, [R1+0x34c] ;  /* 0x00034c0001727983 */ /* 0x000f700000300800 */
[----:B------:R-:W0:Y:S01]  /*1c020*/  @!P4 LDC.64 R32, c[0x0][0x5c0] ;  /* 0x00017000ff20cb82 */ /* 0x000e220000000a00 */
[----:B------:R-:W-:Y:S01]  /*1c030*/  @P4 LOP3.LUT R0, R0, 0x8000, RZ, 0xfc, !PT ;  /* 0x0000800000004812 */ /* 0x000fe200078efcff */
[----:B------:R-:W-:Y:S01]  /*1c040*/  @!P2 IMAD.X R35, R37, 0x1, R35, P3 ;  /* 0x000000012523a824 */ /* 0x000fe200018e0623 */
[----:B------:R-:W-:Y:S01]  /*1c050*/  LOP3.LUT R4, R4, 0xfffffff7, RZ, 0xc0, !PT ;  /* 0xfffffff704047812 */ /* 0x000fe200078ec0ff */
[----:B------:R-:W5:Y:S01]  /*1c060*/  LDL.LU R115, [R1+0x350] ;  /* 0x0003500001737983 */ /* 0x000f620000300800 */
[----:B0-----:R-:W-:-:S04]  /*1c070*/  @!P4 IADD3 R70, P5, P6, R14, R32, R9 ;  /* 0x000000200e46c210 */ /* 0x001fc80007ebe009 */
        /* <DEDUP_REMOVED lines=83> */
[----:B------:R-:W-:-:S04]  /*1c5b0*/  LOP3.LUT R4, R4, 0xffffffef, RZ, 0xc0, !PT ;  /* 0xffffffef04047812 */ /* 0x000fc800078ec0ff */
[----:B------:R-:W-:Y:S02]  /*1c5c0*/  @P1 LOP3.LUT R4, R4, 0x10, RZ, 0xfc, !PT ;  /* 0x0000001004041812 */ /* 0x000fe400078efcff */
[----:B------:R-:W-:Y:S02]  /*1c5d0*/  LOP3.LUT P1, RZ, R0, 0x4, RZ, 0xc0, !PT ;  /* 0x0000000400ff7812 */ /* 0x000fe4000782c0ff */
[----:B------:R-:W-:-:S04]  /*1c5e0*/  ISETP.GE.AND P6, PT, R13, 0x101, PT ;  /* 0x000001010d00780c */ /* 0x000fc80003fc6270 */
        /* <DEDUP_REMOVED lines=13> */
[----:B0-----:R-:W-:-:S04]  /*1c6c0*/  @!P4 IADD3 R52, P2, P3, R14, R32, R11 ;  /* 0x000000200e34c210 */ /* 0x001fc80007b5e00b */
        /* <DEDUP_REMOVED lines=38> */
[----:B------:R-:W-:Y:S02]  /*1c930*/  @P4 LOP3.LUT R4, R4, 0x20, RZ, 0xfc, !PT ;  /* 0x0000002004044812 */ /* 0x000fe400078efcff */
[----:B------:R-:W-:-:S04]  /*1c940*/  LOP3.LUT P4, RZ, R30, 0x4, RZ, 0xc0, !PT ;  /* 0x000000041eff7812 */ /* 0x000fc8000788c0ff */
[----:B------:R-:W-:Y:S02]  /*1c950*/  ISETP.LT.OR P1, PT, R28, 0x61, !P4 ;  /* 0x000000611c00780c */ /* 0x000fe40006721670 */
[----:B------:R-:W-:-:S11]  /*1c960*/  LOP3.LUT R30, R30, 0xfffffffe, RZ, 0xc0, !PT ;  /* 0xfffffffe1e1e7812 */ /* 0x000fd600078ec0ff */
[----:B------:R-:W1:Y:S01]  /*1c970*/  @!P1 LDC.64 R32, c[0x0][0x5c0] ;  /* 0x00017000ff209b82 */ /* 0x000e620000000a00 */
        /* <DEDUP_REMOVED lines=19> */
[----:B-1----:R-:W-:-:S02]  /*1cab0*/  @!P0 IADD3 R40, P2, P3, R14, R32, R3 ;  /* 0x000000200e288210 */ /* 0x002fc40007b5e003 */
[C---:B------:R-:W-:Y:S01]  /*1cac0*/  ISETP.LT.OR P6, PT, R28.reuse, 0x31, !P4 ;  /* 0x000000311c00780c */ /* 0x040fe200067c1670 */
[----:B------:R-:W4:Y:S01]  /*1cad0*/  LDL.LU R118, [R1+0x35c] ;  /* 0x00035c0001767983 */ /* 0x000f220000300800 */
[----:B------:R-:W-:Y:S02]  /*1cae0*/  @!P0 IADD3.X R41, R29, R33, R2, P2, P3 ;  /* 0x000000211d298210 */ /* 0x000fe400017e6402 */
[----:B------:R-:W-:Y:S01]  /*1caf0*/  ISETP.LT.OR P2, PT, R28, 0x31, !P1 ;  /* 0x000000311c00780c */ /* 0x000fe20004f41670 */
[----:B------:R-:W5:Y:S01]  /*1cb00*/  LDL.LU R119, [R1+0x360] ;  /* 0x0003600001777983 */ /* 0x000f620000300800 */
[----:B0-----:R-:W-:-:S11]  /*1cb10*/  PRMT R31, RZ, 0x7610, R31 ;  /* 0x00007610ff1f7816 */ /* 0x001fd6000000001f */
[----:B------:R-:W2:Y:S01]  /*1cb20*/  @!P2 LDG.E.U8 R31, desc[UR6][R16.64+0x30] ;  /* 0x00003006101fa981 */ /* 0x000ea2000c1e1100 */
[----:B------:R-:W0:Y:S02]  /*1cb30*/  @!P2 LDC.64 R32, c[0x0][0x5c0] ;  /* 0x00017000ff20ab82 */ /* 0x000e240000000a00 */
        /* <DEDUP_REMOVED lines=24> */
[----:B------:R-:W-:-:S13]  /*1ccc0*/  ISETP.LT.OR P0, PT, R28, 0x69, !P4 ;  /* 0x000000691c00780c */ /* 0x000fda0006701670 */
[----:B------:R-:W0:Y:S01]  /*1ccd0*/  @!P0 LDC.64 R32, c[0x0][0x5c0] ;  /* 0x00017000ff208b82 */ /* 0x000e220000000a00 */
[----:B------:R-:W-:Y:S02]  /*1cce0*/  ISETP.LT.OR P5, PT, R28, 0x6a, !P4 ;  /* 0x0000006a1c00780c */ /* 0x000fe400067a1670 */
[----:B0-----:R-:W-:Y:S02]  /*1ccf0*/  @!P0 IADD3 R114, P2, P3, R14, R32, R3 ;  /* 0x000000200e728210 */ /* 0x001fe40007b5e003 */
        /* <DEDUP_REMOVED lines=8> */
[----:B0-----:R-:W-:-:S11]  /*1cd80*/  PRMT R31, RZ, 0x7610, R31 ;  /* 0x00007610ff1f7816 */ /* 0x001fd6000000001f */
[----:B------:R-:W2:Y:S01]  /*1cd90*/  @!P6 LDG.E.U8 R31, desc[UR6][R18.64+0x31] ;  /* 0x00003106121fe981 */ /* 0x000ea2000c1e1100 */
[----:B------:R-:W-:Y:S02]  /*1cda0*/  @!P0 IADD3.X R115, R29, R33, R2, P2, P3 ;  /* 0x000000211d738210 */ /* 0x000fe400017e6402 */
[----:B------:R-:W0:Y:S01]  /*1cdb0*/  @!P5 LDC.64 R32, c[0x0][0x5c0] ;  /* 0x00017000ff20db82 */ /* 0x000e220000000a00 */
[----:B------:R-:W-:Y:S02]  /*1cdc0*/  ISETP.GE.AND P0, PT, R13, 0x81, PT ;  /* 0x000000810d00780c */ /* 0x000fe40003f06270 */
[----:B0-----:R-:W-:-:S04]  /*1cdd0*/  @!P5 IADD3 R116, P2, P3, R14, R32, R3 ;  /* 0x000000200e74d210 */ /* 0x001fc80007b5e003 */
        /* <DEDUP_REMOVED lines=15> */
[----:B------:R-:W-:Y:S01]  /*1ced0*/  F2FP.SATFINITE.E4M3.F32.PACK_AB_MERGE_C R31, RZ, R31, RZ ;  /* 0x0000001fff1f723e */ /* 0x000fe200048070ff */
[----:B------:R-:W3:Y:S04]  /*1cee0*/  LDL.LU R120, [R1+0x368] ;  /* 0x0003680001787983 */ /* 0x000ee80000300800 */
[----:B------:R0:W-:Y:S04]  /*1cef0*/  @!P6 STG.E.U8 desc[UR6][R74.64+0x31], R31 ;  /* 0x0000311f4a00e986 */ /* 0x0001e8000c101106 */
[----:B------:R-:W4:Y:S01]  /*1cf00*/  LDL.LU R122, [R1+0x36c] ;  /* 0x00036c00017a7983 */ /* 0x000f220000300800 */
[----:B------:R-:W-:-:S02]  /*1cf10*/  LOP3.LUT R0, R0, 0xfffbffff, RZ, 0xc0, !PT ;  /* 0xfffbffff00007812 */ /* 0x000fc400078ec0ff */
[----:B------:R-:W-:Y:S01]  /*1cf20*/  LOP3.LUT R4, R4, 0xffffefff, RZ, 0xc0, !PT ;  /* 0xffffefff04047812 */ /* 0x000fe200078ec0ff */
[----:B------:R-:W4:Y:S01]  /*1cf30*/  LDL.LU R123, [R1+0x370] ;  /* 0x00037000017b7983 */ /* 0x000f220000300800 */
[----:B0-----:R-:W-:-:S04]  /*1cf40*/  @!P5 IADD3 R74, P2, P3, R14, R32, R9 ;  /* 0x000000200e4ad210 */ /* 0x001fc80007b5e009 */
[----:B------:R-:W-:Y:S02]  /*1cf50*/  @!P5 IADD3.X R75, R29, R33, R8, P2, P3 ;  /* 0x000000211d4bd210 */ /* 0x000fe400017e6408 */
[----:B------:R-:W-:Y:S02]  /*1cf60*/  ISETP.LT.OR P2, PT, R28, 0x39, !P1 ;  /* 0x000000391c00780c */ /* 0x000fe40004f41670 */
[----:B------:R-:W-:-:S11]  /*1cf70*/  PRMT R31, RZ, 0x7610, R31 ;  /* 0x00007610ff1f7816 */ /* 0x000fd6000000001f */
[----:B------:R-:W5:Y:S01]  /*1cf80*/  @!P2 LDG.E.U8 R31, desc[UR6][R16.64+0x38] ;  /* 0x00003806101fa981 */ /* 0x000f62000c1e1100 */
[----:B------:R-:W0:Y:S02]  /*1cf90*/  @!P2 LDC.64 R32, c[0x0][0x5c0] ;  /* 0x00017000ff20ab82 */ /* 0x000e240000000a00 */
[----:B0-----:R-:W-:-:S05]  /*1cfa0*/  @!P2 IADD3 R32, P3, R14, R32, RZ ;  /* 0x000000200e20a210 */ /* 0x001fca0007f7e0ff */
[----:B------:R-:W-:Y:S01]  /*1cfb0*/  @!P2 IMAD.X R33, R29, 0x1, R33, P3 ;  /* 0x000000011d21a824 */ /* 0x000fe200018e0621 */
[----:B-----5:R-:W-:-:S04]  /*1cfc0*/  LOP3.LUT R31, R31, 0xff, RZ, 0xc0, !PT ;  /* 0x000000ff1f1f7812 */ /* 0x020fc800078ec0ff */
        /* <DEDUP_REMOVED lines=9> */
[----:B------:R-:W5:Y:S01]  /*1d060*/  @!P2 LDG.E.U8 R31, desc[UR6][R16.64+0x39] ;  /* 0x00003906101fa981 */ /* 0x000f62000c1e1100 */
[----:B------:R-:W-:Y:S02]  /*1d070*/  ISETP.LT.OR P1, PT, R28, 0x39, !P4 ;  /* 0x000000391c00780c */ /* 0x000fe40006721670 */
[----:B0-----:R-:W-:-:S05]  /*1d080*/  @!P2 IADD3 R32, P3, R14, R32, RZ ;  /* 0x000000200e20a210 */ /* 0x001fca0007f7e0ff */
[----:B------:R-:W-:Y:S01]  /*1d090*/  @!P2 IMAD.X R33, R29, 0x1, R33, P3 ;  /* 0x000000011d21a824 */ /* 0x000fe200018e0621 */
[----:B-----5:R-:W-:-:S04]  /*1d0a0*/  LOP3.LUT R31, R31, 0xff, RZ, 0xc0, !PT ;  /* 0x000000ff1f1f7812 */ /* 0x020fc800078ec0ff */
[----:B------:R-:W-:-:S05]  /*1d0b0*/  F2FP.F16.E4M3.UNPACK_B R31, R31 ;  /* 0x0000001fff1f723e */ /* 0x000fca00020006ff */
[----:B------:R-:W-:-:S05]  /*1d0c0*/  HADD2.F32 R31, -RZ, R31.H0_H0 ;  /* 0x2000001fff1f7230 */ /* 0x000fca0000004100 */
[----:B------:R-:W-:-:S04]  /*1d0d0*/  FMUL R31, R31, UR5 ;  /* 0x000000051f1f7c20 */ /* 0x000fc80008400000 */
[----:B--2---:R-:W-:-:S05]  /*1d0e0*/  FFMA R31, R118, UR4, R31 ;  /* 0x00000004761f7c23 */ /* 0x004fca000800001f */
[----:B------:R-:W-:-:S05]  /*1d0f0*/  F2FP.SATFINITE.E4M3.F32.PACK_AB_MERGE_C R31, RZ, R31, RZ ;  /* 0x0000001fff1f723e */ /* 0x000fca00048070ff */
[----:B------:R0:W-:Y:S02]  /*1d100*/  @!P2 STG.E.U8 desc[UR6][R32.64+0x39], R31 ;  /* 0x0000391f2000a986 */ /* 0x0001e4000c101106 */
[----:B0-----:R-:W-:-:S06]  /*1d110*/  PRMT R31, RZ, 0x7610, R31 ;  /* 0x00007610ff1f7816 */ /* 0x001fcc000000001f */
        /* <DEDUP_REMOVED lines=11> */
[----:B------:R-:W-:Y:S02]  /*1d1d0*/  @P5 LOP3.LUT R0, R0, 0x40000, RZ, 0xfc, !PT ;  /* 0x0004000000005812 */ /* 0x000fe400078efcff */
[----:B------:R-:W-:-:S13]  /*1d1e0*/  ISETP.LT.OR P5, PT, R28, 0x69, !P0 ;  /* 0x000000691c00780c */ /* 0x000fda00047a1670 */
[----:B------:R-:W0:Y:S01]  /*1d1f0*/  @!P5 LDC.64 R32, c[0x0][0x5c0] ;  /* 0x00017000ff20db82 */ /* 0x000e220000000a00 */
        /* <DEDUP_REMOVED lines=8> */
[----:B----4-:R-:W-:Y:S01]  /*1d280*/  FFMA R31, R122, UR4, R31 ;  /* 0x000000047a1f7c23 */ /* 0x010fe2000800001f */
[----:B------:R-:W-:Y:S01]  /*1d290*/  ISETP.LT.OR P0, PT, R28, 0x6a, !P0 ;  /* 0x0000006a1c00780c */ /* 0x000fe20004701670 */
[----:B------:R-:W2:Y:S03]  /*1d2a0*/  LDL.LU R122, [R1+0x374] ;  /* 0x00037400017a7983 */ /* 0x000ea60000300800 */
[----:B------:R-:W-:-:S05]  /*1d2b0*/  F2FP.SATFINITE.E4M3.F32.PACK_AB_MERGE_C R31, RZ, R31, RZ ;  /* 0x0000001fff1f723e */ /* 0x000fca00048070ff */
[----:B------:R0:W-:Y:S04]  /*1d2c0*/  @!P1 STG.E.U8 desc[UR6][R80.64+0x39], R31 ;  /* 0x0000391f50009986 */ /* 0x0001e8000c101106 */
[----:B------:R-:W1:Y:S01]  /*1d2d0*/  @!P0 LDC.64 R32, c[0x0][0x5c0] ;  /* 0x00017000ff208b82 */ /* 0x000e620000000a00 */
[----:B0-----:R-:W-:-:S06]  /*1d2e0*/  PRMT R31, RZ, 0x7610, R31 ;  /* 0x00007610ff1f7816 */ /* 0x001fcc000000001f */
[----:B------:R-:W3:Y:S01]  /*1d2f0*/  @!P5 LDG.E.U8 R31, desc[UR6][R20.64+0x30] ;  /* 0x00003006141fd981 */ /* 0x000ee2000c1e1100 */
[----:B------:R-:W-:Y:S02]  /*1d300*/  LOP3.LUT R4, R4, 0xfffff7ff, RZ, 0xc0, !PT ;  /* 0xfffff7ff04047812 */ /* 0x000fe400078ec0ff */
[----:B------:R-:W-:Y:S02]  /*1d310*/  ISETP.GE.AND P6, PT, R13, 0x101, PT ;  /* 0x000001010d00780c */ /* 0x000fe40003fc6270 */
[----:B------:R-:W-:Y:S02]  /*1d320*/  @P0 LOP3.LUT R4, R4, 0x800, RZ, 0xfc, !PT ;  /* 0x0000080004040812 */ /* 0x000fe400078efcff */
[----:B-1----:R-:W-:-:S04]  /*1d330*/  @!P0 IADD3 R120, P2, P3, R14, R32, R9 ;  /* 0x000000200e788210 */ /* 0x002fc80007b5e009 */
        /* <DEDUP_REMOVED lines=10> */
[----:B---3--:R-:W-:-:S04]  /*1d3e0*/  LOP3.LUT R31, R31, 0xff, RZ, 0xc0, !PT ;  /* 0x000000ff1f1f7812 */ /* 0x008fc800078ec0ff */
[----:B------:R-:W-:-:S05]  /*1d3f0*/  F2FP.F16.E4M3.UNPACK_B R31, R31 ;  /* 0x0000001fff1f723e */ /* 0x000fca00020006ff */
[----:B------:R-:W-:-:S05]  /*1d400*/  HADD2.F32 R31, -RZ, R31.H0_H0 ;  /* 0x2000001fff1f7230 */ /* 0x000fca0000004100 */
[----:B------:R-:W-:-:S04]  /*1d410*/  FMUL R31, R31, UR5 ;  /* 0x000000051f1f7c20 */ /* 0x000fc80008400000 */
[----:B------:R-:W-:Y:S01]  /*1d420*/  FFMA R31, R123, UR4, R31 ;  /* 0x000000047b1f7c23 */ /* 0x000fe2000800001f */
[----:B------:R-:W-:Y:S01]  /*1d430*/  LOP3.LUT R0, R0, 0xffefffff, RZ, 0xc0, !PT ;  /* 0xffefffff00007812 */ /* 0x000fe200078ec0ff */
[----:B------:R-:W3:Y:S03]  /*1d440*/  LDL.LU R123, [R1+0x378] ;  /* 0x00037800017b7983 */ /* 0x000ee60000300800 */
[----:B------:R-:W-:-:S05]  /*1d450*/  F2FP.SATFINITE.E4M3.F32.PACK_AB_MERGE_C R31, RZ, R31, RZ ;  /* 0x0000001fff1f723e */ /* 0x000fca00048070ff */
[----:B------:R1:W-:Y:S02]  /*1d460*/  @!P5 STG.E.U8 desc[UR6][R54.64+0x30], R31 ;  /* 0x0000301f3600d986 */ /* 0x0003e4000c101106 */
[----:B-1----:R-:W-:-:S06]  /*1d470*/  PRMT R31, RZ, 0x7610, R31 ;  /* 0x00007610ff1f7816 */ /* 0x002fcc000000001f */
[----:B------:R-:W4:Y:S01]  /*1d480*/  @!P0 LDG.E.U8 R31, desc[UR6][R20.64+0x31] ;  /* 0x00003106141f8981 */ /* 0x000f22000c1e1100 */
        /* <DEDUP_REMOVED lines=22> */
[----:B--2---:R-:W-:Y:S02]  /*1d5f0*/  FFMA R31, R122, UR4, R31 ;  /* 0x000000047a1f7c23 */ /* 0x004fe4000800001f */
[----:B------:R-:W2:Y:S03]  /*1d600*/  LDL.LU R122, [R1+0x37c] ;  /* 0x00037c00017a7983 */ /* 0x000ea60000300800 */
[----:B------:R-:W-:-:S05]  /*1d610*/  F2FP.SATFINITE.E4M3.F32.PACK_AB_MERGE_C R31, RZ, R31, RZ ;  /* 0x0000001fff1f723e */ /* 0x000fca00048070ff */
[----:B------:R1:W-:Y:S02]  /*1d620*/  @!P0 STG.E.U8 desc[UR6][R46.64+0x31], R31 ;  /* 0x0000311f2e008986 */ /* 0x0003e4000c101106 */
[----:B-1----:R-:W-:-:S04]  /*1d630*/  @!P3 IADD3 R31, P2, P5, R3, R14, R9 ;  /* 0x0000000e031fb210 */ /* 0x002fc80007d5e009 */
[----:B------:R-:W-:Y:S02]  /*1d640*/  @!P3 IADD3.X R34, R2, R29, R8, P2, P5 ;  /* 0x0000001d0222b210 */ /* 0x000fe400017ea408 */
[----:B0-----:R-:W-:Y:S02]  /*1d650*/  @!P3 IADD3 R32, P2, R31, R32, RZ ;  /* 0x000000201f20b210 */ /* 0x001fe40007f5e0ff */
[----:B------:R-:W-:-:S06]  /*1d660*/  PRMT R31, RZ, 0x7610, R31 ;  /* 0x00007610ff1f7816 */ /* 0x000fcc000000001f */
[----:B------:R-:W4:Y:S01]  /*1d670*/  @!P3 LDG.E.U8 R31, desc[UR6][R22.64+0x30] ;  /* 0x00003006161fb981 */ /* 0x000f22000c1e1100 */
[----:B------:R-:W-:Y:S01]  /*1d680*/  @!P3 IMAD.X R33, R34, 0x1, R33, P2 ;  /* 0x000000012221b824 */ /* 0x000fe200010e0621 */
[C---:B------:R-:W-:Y:S02]  /*1d690*/  ISETP.LT.OR P2, PT, R28.reuse, 0x32, !P1 ;  /* 0x000000321c00780c */ /* 0x040fe40004f41670 */
[----:B------:R-:W-:-:S11]  /*1d6a0*/  ISETP.LT.OR P0, PT, R28, 0x71, !P4 ;  /* 0x000000711c00780c */ /* 0x000fd60006701670 */
[----:B------:R-:W0:Y:S01]  /*1d6b0*/  @!P2 LDC.64 R34, c[0x0][0x5c0] ;  /* 0x00017000ff22ab82 */ /* 0x000e220000000a00 */
[----:B----4-:R-:W-:-:S04]  /*1d6c0*/  LOP3.LUT R31, R31, 0xff, RZ, 0xc0, !PT ;  /* 0x000000ff1f1f7812 */ /* 0x010fc800078ec0ff */
[----:B------:R-:W-:-:S05]  /*1d6d0*/  F2FP.F16.E4M3.UNPACK_B R31, R31 ;  /* 0x0000001fff1f723e */ /* 0x000fca00020006ff */
[----:B------:R-:W-:-:S05]  /*1d6e0*/  HADD2.F32 R31, -RZ, R31.H0_H0 ;  /* 0x2000001fff1f7230 */ /* 0x000fca0000004100 */
[----:B------:R-:W-:-:S04]  /*1d6f0*/  FMUL R31, R31, UR5 ;  /* 0x000000051f1f7c20 */ /* 0x000fc80008400000 */
[----:B---3--:R-:W-:Y:S01]  /*1d700*/  FFMA R31, R123, UR4, R31 ;  /* 0x000000047b1f7c23 */ /* 0x008fe2000800001f */
[----:B------:R-:W-:Y:S01]  /*1d710*/  @!P2 IADD3 R36, P5, P6, R3, R14, R9 ;  /* 0x0000000e0324a210 */ /* 0x000fe20007ebe009 */
[----:B------:R-:W3:Y:S03]  /*1d720*/  LDL.LU R123, [R1+0x380] ;  /* 0x00038000017b7983 */ /* 0x000ee60000300800 */
[----:B------:R-:W-:-:S05]  /*1d730*/  F2FP.SATFINITE.E4M3.F32.PACK_AB_MERGE_C R31, RZ, R31, RZ ;  /* 0x0000001fff1f723e */ /* 0x000fca00048070ff */
[----:B------:R1:W-:Y:S02]  /*1d740*/  @!P3 STG.E.U8 desc[UR6][R32.64+0x30], R31 ;  /* 0x0000301f2000b986 */ /* 0x0003e4000c101106 */
[----:B-1----:R-:W-:Y:S01]  /*1d750*/  PRMT R31, RZ, 0x7610, R31 ;  /* 0x00007610ff1f7816 */ /* 0x002fe2000000001f */
[----:B------:R-:W1:Y:S05]  /*1d760*/  @!P0 LDC.64 R32, c[0x0][0x5c0] ;  /* 0x00017000ff208b82 */ /* 0x000e6a0000000a00 */
[----:B------:R-:W4:Y:S01]  /*1d770*/  @!P2 LDG.E.U8 R31, desc[UR6][R22.64+0x31] ;  /* 0x00003106161fa981 */ /* 0x000f22000c1e1100 */
[----:B------:R-:W-:Y:S02]  /*1d780*/  @!P2 IADD3.X R37, R2, R29, R8, P5, P6 ;  /* 0x0000001d0225a210 */ /* 0x000fe40002fec408 */
[----:B0-----:R-:W-:-:S05]  /*1d790*/  @!P2 IADD3 R34, P3, R36, R34, RZ ;  /* 0x000000222422a210 */ /* 0x001fca0007f7e0ff */
        /* <DEDUP_REMOVED lines=8> */
[----:B--2---:R-:W-:Y:S01]  /*1d820*/  FFMA R31, R122, UR4, R31 ;  /* 0x000000047a1f7c23 */ /* 0x004fe2000800001f */
[----:B------:R-:W-:Y:S01]  /*1d830*/  ISETP.LT.OR P0, PT, R28, 0x72, !P4 ;  /* 0x000000721c00780c */ /* 0x000fe20006701670 */
[----:B------:R-:W2:Y:S03]  /*1d840*/  LDL.LU R122, [R1+0x384] ;  /* 0x00038400017a7983 */ /* 0x000ea60000300800 */
[----:B------:R-:W-:-:S05]  /*1d850*/  F2FP.SATFINITE.E4M3.F32.PACK_AB_MERGE_C R31, RZ, R31, RZ ;  /* 0x0000001fff1f723e */ /* 0x000fca00048070ff */
[----:B------:R0:W-:Y:S04]  /*1d860*/  @!P2 STG.E.U8 desc[UR6][R34.64+0x31], R31 ;  /* 0x0000311f2200a986 */ /* 0x0001e8000c101106 */
[----:B------:R-:W1:Y:S01]  /*1d870*/  @!P0 LDC.64 R32, c[0x0][0x5c0] ;  /* 0x00017000ff208b82 */ /* 0x000e620000000a00 */
[----:B0-----:R-:W-:-:S06]  /*1d880*/  PRMT R31, RZ, 0x7610, R31 ;  /* 0x00007610ff1f7816 */ /* 0x001fcc000000001f */
[----:B------:R-:W4:Y:S01]  /*1d890*/  @!P5 LDG.E.U8 R31, desc[UR6][R20.64+0x38] ;  /* 0x00003806141fd981 */ /* 0x000f22000c1e1100 */
[C---:B------:R-:W-:Y:S02]  /*1d8a0*/  LOP3.LUT P6, RZ, R0.reuse, 0x400, RZ, 0xc0, !PT ;  /* 0x0000040000ff7812 */ /* 0x040fe400078cc0ff */
[----:B------:R-:W-:Y:S02]  /*1d8b0*/  LOP3.LUT R0, R0, 0xfffffff7, RZ, 0xc0, !PT ;  /* 0xfffffff700007812 */ /* 0x000fe400078ec0ff */
[----:B-1----:R-:W-:Y:S02]  /*1d8c0*/  @!P0 IADD3 R130, P2, P3, R14, R32, R3 ;  /* 0x000000200e828210 */ /* 0x002fe40007b5e003 */
        /* <DEDUP_REMOVED lines=9> */
[----:B----4-:R-:W-:-:S04]  /*1d960*/  LOP3.LUT R31, R31, 0xff, RZ, 0xc0, !PT ;  /* 0x000000ff1f1f7812 */ /* 0x010fc800078ec0ff */
[----:B------:R-:W-:-:S05]  /*1d970*/  F2FP.F16.E4M3.UNPACK_B R31, R31 ;  /* 0x0000001fff1f723e */ /* 0x000fca00020006ff */
[----:B------:R-:W-:-:S05]  /*1d980*/  HADD2.F32 R31, -RZ, R31.H0_H0 ;  /* 0x2000001fff1f7230 */ /* 0x000fca0000004100 */
[----:B------:R-:W-:-:S04]  /*1d990*/  FMUL R31, R31, UR5 ;  /* 0x000000051f1f7c20 */ /* 0x000fc80008400000 */
[----:B---3--:R-:W-:Y:S01]  /*1d9a0*/  FFMA R31, R123, UR4, R31 ;  /* 0x000000047b1f7c23 */ /* 0x008fe2000800001f */
[----:B------:R-:W-:Y:S01]  /*1d9b0*/  LOP3.LUT R5, R5, 0xfffff7ff, RZ, 0xc0, !PT ;  /* 0xfffff7ff05057812 */ /* 0x000fe200078ec0ff */
[----:B------:R-:W3:Y:S03]  /*1d9c0*/  LDL.LU R123, [R1+0x388] ;  /* 0x00038800017b7983 */ /* 0x000ee60000300800 */
[----:B------:R-:W-:-:S05]  /*1d9d0*/  F2FP.SATFINITE.E4M3.F32.PACK_AB_MERGE_C R31, RZ, R31, RZ ;  /* 0x0000001fff1f723e */ /* 0x000fca00048070ff */
[----:B------:R0:W-:Y:S01]  /*1d9e0*/  @!P5 STG.E.U8 desc[UR6][R82.64+0x38], R31 ;  /* 0x0000381f5200d986 */ /* 0x0001e2000c101106 */
[----:B------:R-:W-:-:S13]  /*1d9f0*/  ISETP.LT.OR P5, PT, R28, 0x7a, !P4 ;  /* 0x0000007a1c00780c */ /* 0x000fda00067a1670 */
[----:B0-----:R-:W0:Y:S02]  /*1da00*/  @!P5 LDC.64 R30, c[0x0][0x5c0] ;  /* 0x00017000ff1edb82 */ /* 0x001e240000000a00 */
[----:B0-----:R-:W-:Y:S02]  /*1da10*/  @!P5 IADD3 R148, P2, P3, R14, R30, R3 ;  /* 0x0000001e0e94d210 */ /* 0x001fe40007b5e003 */
[----:B------:R-:W-:-:S06]  /*1da20*/  PRMT R30, RZ, 0x7610, R30 ;  /* 0x00007610ff1e7816 */ /* 0x000fcc000000001e */
[----:B------:R-:W4:Y:S01]  /*1da30*/  @!P6 LDG.E.U8 R30, desc[UR6][R20.64+0x39] ;  /* 0x00003906141ee981 */ /* 0x000f22000c1e1100 */
[----:B------:R-:W-:Y:S02]  /*1da40*/  @!P5 IADD3.X R149, R29, R31, R2, P2, P3 ;  /* 0x0000001f1d95d210 */ /* 0x000fe400017e6402 */
[----:B------:R-:W-:Y:S02]  /*1da50*/  ISETP.LT.OR P3, PT, R28, 0x39, !P1 ;  /* 0x000000391c00780c */ /* 0x000fe40004f61670 */
[----:B------:R-:W-:-:S11]  /*1da60*/  @P5 LOP3.LUT R5, R5, 0x800, RZ, 0xfc, !PT ;  /* 0x0000080005055812 */ /* 0x000fd600078efcff */
[----:B------:R-:W-:-:S04]  /*1da70*/  @!P3 IADD3 R32, P2, P5, R3, R14, R9 ;  /* 0x0000000e0320b210 */ /* 0x000fc80007d5e009 */
[----:B------:R-:W-:Y:S02]  /*1da80*/  @!P3 IADD3.X R33, R2, R29, R8, P2, P5 ;  /* 0x0000001d0221b210 */ /* 0x000fe400017ea408 */
[----:B----4-:R-:W-:-:S04]  /*1da90*/  LOP3.LUT R30, R30, 0xff, RZ, 0xc0, !PT ;  /* 0x000000ff1e1e7812 */ /* 0x010fc800078ec0ff */
[----:B------:R-:W-:-:S05]  /*1daa0*/  F2FP.F16.E4M3.UNPACK_B R30, R30 ;  /* 0x0000001eff1e723e */ /* 0x000fca00020006ff */
[----:B------:R-:W-:-:S05]  /*1dab0*/  HADD2.F32 R30, -RZ, R30.H0_H0 ;  /* 0x2000001eff1e7230 */ /* 0x000fca0000004100 */
[----:B------:R-:W-:-:S04]  /*1dac0*/  FMUL R30, R30, UR5 ;  /* 0x000000051e1e7c20 */ /* 0x000fc80008400000 */
[----:B--2---:R-:W-:Y:S01]  /*1dad0*/  FFMA R30, R122, UR4, R30 ;  /* 0x000000047a1e7c23 */ /* 0x004fe2000800001e */
[----:B------:R-:W-:Y:S01]  /*1dae0*/  LOP3.LUT R7, R7, 0x7fffffff, RZ, 0xc0, !PT ;  /* 0x7fffffff07077812 */ /* 0x000fe200078ec0ff */
[----:B------:R-:W2:Y:S03]  /*1daf0*/  LDL.LU R122, [R1+0x38c] ;  /* 0x00038c00017a7983 */ /* 0x000ea60000300800 */
[----:B------:R-:W-:-:S05]  /*1db00*/  F2FP.SATFINITE.E4M3.F32.PACK_AB_MERGE_C R30, RZ, R30, RZ ;  /* 0x0000001eff1e723e */ /* 0x000fca00048070ff */
[----:B------:R0:W-:Y:S02]  /*1db10*/  @!P6 STG.E.U8 desc[UR6][R56.64+0x39], R30 ;  /* 0x0000391e3800e986 */ /* 0x0001e4000c101106 */
[----:B0-----:R-:W0:Y:S02]  /*1db20*/  @!P3 LDC.64 R30, c[0x0][0x5c0] ;  /* 0x00017000ff1ebb82 */ /* 0x001e240000000a00 */
[----:B0-----:R-:W-:Y:S02]  /*1db30*/  @!P3 IADD3 R30, P2, R32, R30, RZ ;  /* 0x0000001e201eb210 */ /* 0x001fe40007f5e0ff */
[----:B------:R-:W-:-:S06]  /*1db40*/  PRMT R32, RZ, 0x7610, R32 ;  /* 0x00007610ff207816 */ /* 0x000fcc0000000020 */
[----:B------:R-:W4:Y:S01]  /*1db50*/  @!P3 LDG.E.U8 R32, desc[UR6][R22.64+0x38] ;  /* 0x000038061620b981 */ /* 0x000f22000c1e1100 */
[----:B------:R-:W-:Y:S01]  /*1db60*/  @P4 LOP3.LUT R7, R7, 0x80000000, RZ, 0xfc, !PT ;  /* 0x8000000007074812 */ /* 0x000fe200078efcff */
[----:B------:R-:W-:-:S03]  /*1db70*/  @!P3 IMAD.X R31, R33, 0x1, R31, P2 ;  /* 0x00000001211fb824 */ /* 0x000fc600010e061f */
[----:B------:R-:W-:Y:S02]  /*1db80*/  LOP3.LUT R7, R7, 0xbfffffff, RZ, 0xc0, !PT ;  /* 0xbfffffff07077812 */ /* 0x000fe400078ec0ff */
[----:B------:R-:W-:Y:S02]  /*1db90*/  ISETP.LT.OR P2, PT, R28, 0x3a, !P1 ;  /* 0x0000003a1c00780c */ /* 0x000fe40004f41670 */
[----:B------:R-:W-:Y:S02]  /*1dba0*/  @P1 LOP3.LUT R7, R7, 0x40000000, RZ, 0xfc, !PT ;  /* 0x4000000007071812 */ /* 0x000fe400078efcff */
[----:B------:R-:W-:-:S04]  /*1dbb0*/  ISETP.GE.AND P1, PT, R13, 0x81, PT ;  /* 0x000000810d00780c */ /* 0x000fc80003f26270 */
[----:B------:R-:W-:-:S05]  /*1dbc0*/  ISETP.LT.OR P4, PT, R28, 0x71, !P1 ;  /* 0x000000711c00780c */ /* 0x000fca0004f81670 */
[----:B------:R-:W-:-:S04]  /*1dbd0*/  @!P2 IADD3 R34, P5, P6, R3, R14, R9 ;  /* 0x0000000e0322a210 */ /* 0x000fc80007ebe009 */
[----:B------:R-:W-:Y:S02]  /*1dbe0*/  @!P2 IADD3.X R35, R2, R29, R8, P5, P6 ;  /* 0x0000001d0223a210 */ /* 0x000fe40002fec408 */
        /* <DEDUP_REMOVED lines=8> */
[----:B------:R0:W-:Y:S02]  /*1dc70*/  @!P3 STG.E.U8 desc[UR6][R30.64+0x38], R32 ;  /* 0x000038201e00b986 */ /* 0x0001e4000c101106 */
[----:B0-----:R-:W0:Y:S08]  /*1dc80*/  @!P4 LDC.64 R30, c[0x0][0x5c0] ;  /* 0x00017000ff1ecb82 */ /* 0x001e300000000a00 */
[----:B------:R-:W1:Y:S01]  /*1dc90*/  @!P2 LDC.64 R32, c[0x0][0x5c0] ;  /* 0x00017000ff20ab82 */ /* 0x000e620000000a00 */
[----:B0-----:R-:W-:-:S02]  /*1dca0*/  @!P4 IADD3 R134, P5, P6, R14, R30, R9 ;  /* 0x0000001e0e86c210 */ /* 0x001fc40007ebe009 */
[----:B------:R-:W-:-:S06]  /*1dcb0*/  PRMT R30, RZ, 0x7610, R30 ;  /* 0x00007610ff1e7816 */ /* 0x000fcc000000001e */
[----:B------:R-:W4:Y:S01]  /*1dcc0*/  @!P2 LDG.E.U8 R30, desc[UR6][R22.64+0x39] ;  /* 0x00003906161ea981 */ /* 0x000f22000c1e1100 */
[----:B------:R-:W-:Y:S02]  /*1dcd0*/  @!P4 IADD3.X R135, R29, R31, R8, P5, P6 ;  /* 0x0000001f1d87c210 */ /* 0x000fe40002fec408 */
[----:B------:R-:W-:Y:S02]  /*1dce0*/  ISETP.LT.OR P5, PT, R28, 0x72, !P1 ;  /* 0x000000721c00780c */ /* 0x000fe40004fa1670 */
[----:B-1----:R-:W-:-:S05]  /*1dcf0*/  @!P2 IADD3 R32, P3, R34, R32, RZ ;  /* 0x000000202220a210 */ /* 0x002fca0007f7e0ff */
[----:B------:R-:W-:Y:S01]  /*1dd00*/  @!P2 IMAD.X R33, R35, 0x1, R33, P3 ;  /* 0x000000012321a824 */ /* 0x000fe200018e0621 */
[----:B------:R-:W-:-:S04]  /*1dd10*/  @P4 LOP3.LUT R0, R0, 0x400000, RZ, 0xfc, !PT ;  /* 0x0040000000004812 */ /* 0x000fc800078efcff */
[----:B------:R-:W-:Y:S02]  /*1dd20*/  LOP3.LUT P6, RZ, R0, 0x800000, RZ, 0xc0, !PT ;  /* 0x0080000000ff7812 */ /* 0x000fe400078cc0ff */
[----:B----4-:R-:W-:-:S04]  /*1dd30*/  LOP3.LUT R30, R30, 0xff, RZ, 0xc0, !PT ;  /* 0x000000ff1e1e7812 */ /* 0x010fc800078ec0ff */
[----:B------:R-:W-:-:S05]  /*1dd40*/  F2FP.F16.E4M3.UNPACK_B R30, R30 ;  /* 0x0000001eff1e723e */ /* 0x000fca00020006ff */
[----:B------:R-:W-:-:S05]  /*1dd50*/  HADD2.F32 R30, -RZ, R30.H0_H0 ;  /* 0x2000001eff1e7230 */ /* 0x000fca0000004100 */
[----:B------:R-:W-:-:S04]  /*1dd60*/  FMUL R30, R30, UR5 ;  /* 0x000000051e1e7c20 */ /* 0x000fc80008400000 */
[----:B--2---:R-:W-:Y:S01]  /*1dd70*/  FFMA R30, R122, UR4, R30 ;  /* 0x000000047a1e7c23 */ /* 0x004fe2000800001e */
[----:B------:R-:W-:Y:S01]  /*1dd80*/  LOP3.LUT P4, RZ, R0, 0x2, RZ, 0xc0, !PT ;  /* 0x0000000200ff7812 */ /* 0x000fe2000788c0ff */
[----:B------:R-:W2:Y:S03]  /*1dd90*/  LDL.LU R122, [R1+0x394] ;  /* 0x00039400017a7983 */ /* 0x000ea60000300800 */
[----:B------:R-:W-:-:S05]  /*1dda0*/  F2FP.SATFINITE.E4M3.F32.PACK_AB_MERGE_C R30, RZ, R30, RZ ;  /* 0x0000001eff1e723e */ /* 0x000fca00048070ff */
[----:B------:R0:W-:Y:S02]  /*1ddb0*/  @!P2 STG.E.U8 desc[UR6][R32.64+0x39], R30 ;  /* 0x0000391e2000a986 */ /* 0x0001e4000c101106 */
[----:B0-----:R-:W0:Y:S02]  /*1ddc0*/  @!P5 LDC.64 R30, c[0x0][0x5c0] ;  /* 0x00017000ff1edb82 */ /* 0x001e240000000a00 */
[----:B0-----:R-:W-:Y:S02]  /*1ddd0*/  @!P5 IADD3 R82, P2, P3, R14, R30, R9 ;  /* 0x0000001e0e52d210 */ /* 0x001fe40007b5e009 */
[----:B------:R-:W-:-:S06]  /*1dde0*/  PRMT R30, RZ, 0x7610, R30 ;  /* 0x00007610ff1e7816 */ /* 0x000fcc000000001e */
[----:B------:R-:W4:Y:S01]  /*1ddf0*/  @!P6 LDG.E.U8 R30, desc[UR6][R24.64+0x30] ;  /* 0x00003006181ee981 */ /* 0x000f22000c1e1100 */
[----:B------:R-:W-:Y:S02]  /*1de00*/  LOP3.LUT R0, R0, 0xfffffbff, RZ, 0xc0, !PT ;  /* 0xfffffbff00007812 */ /* 0x000fe400078ec0ff */
[----:B------:R-:W-:Y:S02]  /*1de10*/  @!P5 IADD3.X R83, R29, R31, R8, P2, P3 ;  /* 0x0000001f1d53d210 */ /* 0x000fe400017e6408 */
[----:B------:R-:W-:Y:S02]  /*1de20*/  @P5 LOP3.LUT R0, R0, 0x400, RZ, 0xfc, !PT ;  /* 0x0000040000005812 */ /* 0x000fe400078efcff */
[C---:B------:R-:W-:Y:S02]  /*1de30*/  ISETP.LT.OR P5, PT, R28.reuse, 0x79, !P1 ;  /* 0x000000791c00780c */ /* 0x040fe40004fa1670 */
[----:B------:R-:W-:Y:S02]  /*1de40*/  ISETP.LT.OR P1, PT, R28, 0x7a, !P1 ;  /* 0x0000007a1c00780c */ /* 0x000fe40004f21670 */
[----:B----4-:R-:W-:-:S04]  /*1de50*/  LOP3.LUT R30, R30, 0xff, RZ, 0xc0, !PT ;  /* 0x000000ff1e1e7812 */ /* 0x010fc800078ec0ff */
[----:B------:R-:W-:-:S05]  /*1de60*/  F2FP.F16.E4M3.UNPACK_B R30, R30 ;  /* 0x0000001eff1e723e */ /* 0x000fca00020006ff */
[----:B------:R-:W-:-:S05]  /*1de70*/  HADD2.F32 R30, -RZ, R30.H0_H0 ;  /* 0x2000001eff1e7230 */ /* 0x000fca0000004100 */
[----:B------:R-:W-:-:S04]  /*1de80*/  FMUL R30, R30, UR5 ;  /* 0x000000051e1e7c20 */ /* 0x000fc80008400000 */
[----:B---3--:R-:W-:Y:S02]  /*1de90*/  FFMA R32, R123, UR4, R30 ;  /* 0x000000047b207c23 */ /* 0x008fe4000800001e */
[----:B------:R-:W0:Y:S01]  /*1dea0*/  @!P5 LDC.64 R30, c[0x0][0x5c0] ;  /* 0x00017000ff1edb82 */ /* 0x000e220000000a00 */
[----:B------:R-:W-:Y:S01]  /*1deb0*/  LOP3.LUT R5, R5, 0xfffdffff, RZ, 0xc0, !PT ;  /* 0xfffdffff05057812 */ /* 0x000fe200078ec0ff */
[----:B------:R-:W3:Y:S01]  /*1dec0*/  LDL.LU R123, [R1+0x398] ;  /* 0x00039800017b7983 */ /* 0x000ee20000300800 */
[----:B0-----:R-:W-:-:S04]  /*1ded0*/  @!P5 IADD3 R150, P2, P3, R14, R30, R9 ;  /* 0x0000001e0e96d210 */ /* 0x001fc80007b5e009 */
[----:B------:R-:W-:Y:S02]  /*1dee0*/  @!P5 IADD3.X R151, R29, R31, R8, P2, P3 ;  /* 0x0000001f1d97d210 */ /* 0x000fe400017e6408 */
[----:B------:R-:W0:Y:S01]  /*1def0*/  @!P1 LDC.64 R30, c[0x0][0x5c0] ;  /* 0x00017000ff1e9b82 */ /* 0x000e220000000a00 */
[----:B------:R-:W-:-:S05]  /*1df00*/  F2FP.SATFINITE.E4M3.F32.PACK_AB_MERGE_C R32, RZ, R32, RZ ;  /* 0x00000020ff20723e */ /* 0x000fca00048070ff */
[----:B------:R0:W-:Y:S02]  /*1df10*/  @!P6 STG.E.U8 desc[UR6][R84.64+0x30], R32 ;  /* 0x000030205400e986 */ /* 0x0001e4000c101106 */
        /* <DEDUP_REMOVED lines=21> */
[----:B------:R-:W-:Y:S02]  /*1e070*/  ISETP.GE.AND P4, PT, R13, 0x101, PT ;  /* 0x000001010d00780c */ /* 0x000fe40003f86270 */
[----:B------:R-:W-:Y:S02]  /*1e080*/  @P1 LOP3.LUT R0, R0, 0x800000, RZ, 0xfc, !PT ;  /* 0x0080000000001812 */ /* 0x000fe400078efcff */
[C---:B------:R-:W-:Y:S01]  /*1e090*/  ISETP.LT.OR P1, PT, R28.reuse, 0x71, !P4 ;  /* 0x000000711c00780c */ /* 0x040fe20006721670 */
[----:B------:R-:W-:Y:S01]  /*1e0a0*/  @!P3 IMAD.X R31, R33, 0x1, R31, P2 ;  /* 0x00000001211fb824 */ /* 0x000fe200010e061f */
[----:B------:R-:W-:-:S13]  /*1e0b0*/  ISETP.LT.OR P2, PT, R28, 0x32, !P0 ;  /* 0x000000321c00780c */ /* 0x000fda0004741670 */
[----:B------:R-:W-:-:S04]  /*1e0c0*/  @!P2 IADD3 R34, P5, P6, R3, R14, R11 ;  /* 0x0000000e0322a210 */ /* 0x000fc80007ebe00b */
[----:B------:R-:W-:Y:S02]  /*1e0d0*/  @!P2 IADD3.X R35, R2, R29, R10, P5, P6 ;  /* 0x0000001d0223a210 */ /* 0x000fe40002fec40a */
[----:B----4-:R-:W-:-:S04]  /*1e0e0*/  LOP3.LUT R32, R32, 0xff, RZ, 0xc0, !PT ;  /* 0x000000ff20207812 */ /* 0x010fc800078ec0ff */
[----:B------:R-:W-:-:S05]  /*1e0f0*/  F2FP.F16.E4M3.UNPACK_B R32, R32 ;  /* 0x00000020ff20723e */ /* 0x000fca00020006ff */
[----:B------:R-:W-:-:S05]  /*1e100*/  HADD2.F32 R32, -RZ, R32.H0_H0 ;  /* 0x20000020ff207230 */ /* 0x000fca0000004100 */
[----:B------:R-:W-:-:S04]  /*1e110*/  FMUL R32, R32, UR5 ;  /* 0x0000000520207c20 */ /* 0x000fc80008400000 */
[----:B---3--:R-:W-:Y:S02]  /*1e120*/  FFMA R32, R123, UR4, R32 ;  /* 0x000000047b207c23 */ /* 0x008fe40008000020 */
        /* <DEDUP_REMOVED lines=9> */
[----:B------:R-:W-:Y:S02]  /*1e1c0*/  ISETP.GE.AND P6, PT, R13, 0x101, PT ;  /* 0x000001010d00780c */ /* 0x000fe40003fc6270 */
[----:B-1----:R-:W-:Y:S02]  /*1e1d0*/  @!P2 IADD3 R32, P3, R34, R32, RZ ;  /* 0x000000202220a210 */ /* 0x002fe40007f7e0ff */
[----:B------:R-:W-:-:S03]  /*1e1e0*/  ISETP.LT.OR P4, PT, R28, 0x72, !P6 ;  /* 0x000000721c00780c */ /* 0x000fc60007781670 */
[----:B------:R-:W-:Y:S01]  /*1e1f0*/  @!P2 IMAD.X R33, R35, 0x1, R33, P3 ;  /* 0x000000012321a824 */ /* 0x000fe200018e0621 */
[----:B------:R-:W-:Y:S02]  /*1e200*/  LOP3.LUT P5, RZ, R0, 0x1000000, RZ, 0xc0, !PT ;  /* 0x0100000000ff7812 */ /* 0x000fe400078ac0ff */
        /* <DEDUP_REMOVED lines=10> */
[----:B0-----:R-:W-:Y:S02]  /*1e2b0*/  @!P4 IADD3 R154, P2, P3, R14, R30, R11 ;  /* 0x0000001e0e9ac210 */ /* 0x001fe40007b5e00b */
[----:B------:R-:W-:-:S06]  /*1e2c0*/  PRMT R30, RZ, 0x7610, R30 ;  /* 0x00007610ff1e7816 */ /* 0x000fcc000000001e */
[----:B------:R-:W4:Y:S01]  /*1e2d0*/  @!P5 LDG.E.U8 R30, desc[UR6][R24.64+0x38] ;  /* 0x00003806181ed981 */ /* 0x000f22000c1e1100 */
[----:B------:R-:W-:-:S04]  /*1e2e0*/  @P1 LOP3.LUT R5, R5, 0x400000, RZ, 0xfc, !PT ;  /* 0x0040000005051812 */ /* 0x000fc800078efcff */
[----:B------:R-:W-:Y:S02]  /*1e2f0*/  LOP3.LUT R5, R5, 0xfff7ffff, RZ, 0xc0, !PT ;  /* 0xfff7ffff05057812 */ /* 0x000fe400078ec0ff */
[----:B------:R-:W-:Y:S02]  /*1e300*/  @!P4 IADD3.X R155, R29, R31, R10, P2, P3 ;  /* 0x0000001f1d9bc210 */ /* 0x000fe400017e640a */
[----:B------:R-:W-:Y:S02]  /*1e310*/  @P4 LOP3.LUT R5, R5, 0x80000, RZ, 0xfc, !PT ;  /* 0x0008000005054812 */ /* 0x000fe400078efcff */
[----:B------:R-:W-:Y:S02]  /*1e320*/  ISETP.LT.OR P4, PT, R28, 0x79, !P6 ;  /* 0x000000791c00780c */ /* 0x000fe40007781670 */
[----:B------:R-:W-:Y:S02]  /*1e330*/  LOP3.LUT P1, RZ, R0, 0x800, RZ, 0xc0, !PT ;  /* 0x0000080000ff7812 */ /* 0x000fe4000782c0ff */
        /* <DEDUP_REMOVED lines=8> */
[----:B------:R-:W-:-:S05]  /*1e3c0*/  F2FP.SATFINITE.E4M3.F32.PACK_AB_MERGE_C R32, RZ, R32, RZ ;  /* 0x00000020ff20723e */ /* 0x000fca00048070ff */
[----:B------:R1:W-:Y:S01]  /*1e3d0*/  @!P5 STG.E.U8 desc[UR6][R86.64+0x38], R32 ;  /* 0x000038205600d986 */ /* 0x0003e2000c101106 */
[----:B------:R-:W-:Y:S02]  /*1e3e0*/  ISETP.LT.OR P5, PT, R28, 0x7a, !P6 ;  /* 0x0000007a1c00780c */ /* 0x000fe400077a1670 */
[----:B0-----:R-:W-:-:S04]  /*1e3f0*/  @!P4 IADD3 R158, P2, P3, R14, R30, R11 ;  /* 0x0000001e0e9ec210 */ /* 0x001fc80007b5e00b */
[----:B------:R-:W-:-:S07]  /*1e400*/  @!P4 IADD3.X R159, R29, R31, R10, P2, P3 ;  /* 0x0000001f1d9fc210 */ /* 0x000fce00017e640a */
[----:B------:R-:W1:Y:S02]  /*1e410*/  @!P5 LDC.64 R30, c[0x0][0x5c0] ;  /* 0x00017000ff1edb82 */ /* 0x000e640000000a00 */
[----:B-1----:R-:W-:Y:S02]  /*1e420*/  @!P5 IADD3 R86, P2, P3, R14, R30, R11 ;  /* 0x0000001e0e56d210 */ /* 0x002fe40007b5e00b */
[----:B------:R-:W-:-:S06]  /*1e430*/  PRMT R30, RZ, 0x7610, R30 ;  /* 0x00007610ff1e7816 */ /* 0x000fcc000000001e */
[----:B------:R-:W4:Y:S01]  /*1e440*/  @!P1 LDG.E.U8 R30, desc[UR6][R24.64+0x39] ;  /* 0x00003906181e9981 */ /* 0x000f22000c1e1100 */
[----:B------:R-:W-:Y:S02]  /*1e450*/  @!P5 IADD3.X R87, R29, R31, R10, P2, P3 ;  /* 0x0000001f1d57d210 */ /* 0x000fe400017e640a */
[----:B------:R-:W-:Y:S02]  /*1e460*/  ISETP.LT.OR P3, PT, R28, 0x39, !P0 ;  /* 0x000000391c00780c */ /* 0x000fe40004761670 */
[----:B------:R-:W-:-:S04]  /*1e470*/  @P4 LOP3.LUT R5, R5, 0x8000000, RZ, 0xfc, !PT ;  /* 0x0800000005054812 */ /* 0x000fc800078efcff */
[----:B------:R-:W-:-:S04]  /*1e480*/  LOP3.LUT R5, R5, 0xfbffffff, RZ, 0xc0, !PT ;  /* 0xfbffffff05057812 */ /* 0x000fc800078ec0ff */
[----:B------:R-:W-:-:S03]  /*1e490*/  @P5 LOP3.LUT R5, R5, 0x4000000, RZ, 0xfc, !PT ;  /* 0x0400000005055812 */ /* 0x000fc600078efcff */
[----:B------:R-:W-:-:S04]  /*1e4a0*/  @!P3 IADD3 R32, P2, P5, R3, R14, R11 ;  /* 0x0000000e0320b210 */ /* 0x000fc80007d5e00b */
[----:B------:R-:W-:Y:S02]  /*1e4b0*/  @!P3 IADD3.X R33, R2, R29, R10, P2, P5 ;  /* 0x0000001d0221b210 */ /* 0x000fe400017ea40a */
        /* <DEDUP_REMOVED lines=10> */
[----:B0-----:R-:W-:Y:S02]  /*1e560*/  @!P3 IADD3 R30, P2, R32, R30, RZ ;  /* 0x0000001e201eb210 */ /* 0x001fe40007f5e0ff */
[----:B------:R-:W-:-:S06]  /*1e570*/  PRMT R32, RZ, 0x7610, R32 ;  /* 0x00007610ff207816 */ /* 0x000fcc0000000020 */
[----:B------:R-:W4:Y:S01]  /*1e580*/  @!P3 LDG.E.U8 R32, desc[UR6][R26.64+0x38] ;  /* 0x000038061a20b981 */ /* 0x000f22000c1e1100 */
        /* <DEDUP_REMOVED lines=19> */
[----:B------:R-:W-:Y:S02]  /*1e6c0*/  @P0 LOP3.LUT R7, R7, 0x20000000, RZ, 0xfc, !PT ;  /* 0x2000000007070812 */ /* 0x000fe400078efcff */
[----:B------:R-:W-:Y:S02]  /*1e6d0*/  ISETP.LT.OR P0, PT, R28, 0x82, !P4 ;  /* 0x000000821c00780c */ /* 0x000fe40006701670 */
[----:B-1----:R-:W-:-:S05]  /*1e6e0*/  @!P2 IADD3 R32, P3, R34, R32, RZ ;  /* 0x000000202220a210 */ /* 0x002fca0007f7e0ff */
[----:B------:R-:W-:Y:S01]  /*1e6f0*/  @!P2 IMAD.X R33, R35, 0x1, R33, P3 ;  /* 0x000000012321a824 */ /* 0x000fe200018e0621 */
[----:B------:R-:W-:Y:S02]  /*1e700*/  @!P1 IADD3.X R169, R29, R31, R2, P5, P6 ;  /* 0x0000001f1da99210 */ /* 0x000fe40002fec402 */
[----:B------:R-:W-:-:S04]  /*1e710*/  LOP3.LUT R6, R6, 0xfffffff7, RZ, 0xc0, !PT ;  /* 0xfffffff706067812 */ /* 0x000fc800078ec0ff */
[----:B------:R-:W-:Y:S02]  /*1e720*/  @P1 LOP3.LUT R6, R6, 0x8, RZ, 0xfc, !PT ;  /* 0x0000000806061812 */ /* 0x000fe400078efcff */
        /* <DEDUP_REMOVED lines=9> */
[----:B0-----:R-:W0:Y:S02]  /*1e7c0*/  @!P0 LDC.64 R30, c[0x0][0x5c0] ;  /* 0x00017000ff1e8b82 */ /* 0x001e240000000a00 */
[----:B0-----:R-:W-:-:S04]  /*1e7d0*/  @!P0 IADD3 R166, P2, P3, R14, R30, R3 ;  /* 0x0000001e0ea68210 */ /* 0x001fc80007b5e003 */
[----:B------:R-:W-:Y:S02]  /*1e7e0*/  @!P0 IADD3.X R167, R29, R31, R2, P2, P3 ;  /* 0x0000001f1da78210 */ /* 0x000fe400017e6402 */
[----:B------:R-:W-:Y:S02]  /*1e7f0*/  ISETP.LT.OR P2, PT, R28, 0x41, !P1 ;  /* 0x000000411c00780c */ /* 0x000fe40004f41670 */
[----:B------:R-:W-:-:S11]  /*1e800*/  PRMT R30, RZ, 0x7610, R30 ;  /* 0x00007610ff1e7816 */ /* 0x000fd6000000001e */
[----:B------:R-:W4:Y:S02]  /*1e810*/  @!P2 LDG.E.U8 R30, desc[UR6][R16.64+0x40] ;  /* 0x00004006101ea981 */ /* 0x000f24000c1e1100 */
        /* <DEDUP_REMOVED lines=8> */
[----:B------:R-:W-:Y:S02]  /*1e8a0*/  F2FP.SATFINITE.E4M3.F32.PACK_AB_MERGE_C R32, RZ, R32, RZ ;  /* 0x00000020ff20723e */ /* 0x000fe400048070ff */
[----:B0-----:R-:W-:-:S05]  /*1e8b0*/  @!P2 IADD3 R30, P3, R14, R30, RZ ;  /* 0x0000001e0e1ea210 */ /* 0x001fca0007f7e0ff */
[----:B------:R-:W-:-:S05]  /*1e8c0*/  @!P2 IMAD.X R31, R29, 0x1, R31, P3 ;  /* 0x000000011d1fa824 */ /* 0x000fca00018e061f */
[----:B------:R0:W-:Y:S01]  /*1e8d0*/  @!P2 STG.E.U8 desc[UR6][R30.64+0x40], R32 ;  /* 0x000040201e00a986 */ /* 0x0001e2000c101106 */
[----:B------:R-:W-:Y:S02]  /*1e8e0*/  ISETP.LT.OR P2, PT, R28, 0x42, !P1 ;  /* 0x000000421c00780c */ /* 0x000fe40004f41670 */
[----:B0-----:R-:W-:-:S11]  /*1e8f0*/  PRMT R32, RZ, 0x7610, R32 ;  /* 0x00007610ff207816 */ /* 0x001fd60000000020 */
[----:B------:R-:W0:Y:S01]  /*1e900*/  @!P2 LDC.64 R30, c[0x0][0x5c0] ;  /* 0x00017000ff1eab82 */ /* 0x000e220000000a00 */
[----:B------:R-:W4:Y:S01]  /*1e910*/  @!P2 LDG.E.U8 R32, desc[UR6][R16.64+0x41] ;  /* 0x000041061020a981 */ /* 0x000f22000c1e1100 */
[----:B------:R-:W-:Y:S02]  /*1e920*/  @P0 LOP3.LUT R0, R0, 0x800, RZ, 0xfc, !PT ;  /* 0x0000080000000812 */ /* 0x000fe400078efcff */
[----:B------:R-:W-:Y:S02]  /*1e930*/  ISETP.LT.OR P0, PT, R28, 0x89, !P4 ;  /* 0x000000891c00780c */ /* 0x000fe40006701670 */
[----:B0-----:R-:W-:-:S05]  /*1e940*/  @!P2 IADD3 R30, P3, R14, R30, RZ ;  /* 0x0000001e0e1ea210 */ /* 0x001fca0007f7e0ff */
[----:B------:R-:W-:Y:S01]  /*1e950*/  @!P2 IMAD.X R31, R29, 0x1, R31, P3 ;  /* 0x000000011d1fa824 */ /* 0x000fe200018e061f */
[----:B------:R-:W-:Y:S02]  /*1e960*/  ISETP.LT.OR P6, PT, R28, 0x41, !P4 ;  /* 0x000000411c00780c */ /* 0x000fe400067c1670 */
        /* <DEDUP_REMOVED lines=8> */
[----:B------:R0:W-:Y:S02]  /*1e9f0*/  @!P2 STG.E.U8 desc[UR6][R30.64+0x41], R32 ;  /* 0x000041201e00a986 */ /* 0x0001e4000c101106 */
[----:B0-----:R-:W0:Y:S02]  /*1ea00*/  @!P0 LDC.64 R30, c[0x0][0x5c0] ;  /* 0x00017000ff1e8b82 */ /* 0x001e240000000a00 */
[----:B0-----:R-:W-:Y:S02]  /*1ea10*/  @!P0 IADD3 R174, P2, P3, R14, R30, R3 ;  /* 0x0000001e0eae8210 */ /* 0x001fe40007b5e003 */
[----:B------:R-:W-:-:S06]  /*1ea20*/  PRMT R30, RZ, 0x7610, R30 ;  /* 0x00007610ff1e7816 */ /* 0x000fcc000000001e */
[----:B------:R-:W4:Y:S01]  /*1ea30*/  @!P6 LDG.E.U8 R30, desc[UR6][R18.64+0x40] ;  /* 0x00004006121ee981 */ /* 0x000f22000c1e1100 */
[----:B------:R-:W-:Y:S02]  /*1ea40*/  @!P0 IADD3.X R175, R29, R31, R2, P2, P3 ;  /* 0x0000001f1daf8210 */ /* 0x000fe400017e6402 */
[----:B------:R-:W-:-:S04]  /*1ea50*/  LOP3.LUT R6, R6, 0xffffffbf, RZ, 0xc0, !PT ;  /* 0xffffffbf06067812 */ /* 0x000fc800078ec0ff */
[----:B------:R-:W-:Y:S02]  /*1ea60*/  @P0 LOP3.LUT R6, R6, 0x40, RZ, 0xfc, !PT ;  /* 0x0000004006060812 */ /* 0x000fe400078efcff */
[----:B------:R-:W-:Y:S02]  /*1ea70*/  ISETP.GE.AND P0, PT, R13, 0x81, PT ;  /* 0x000000810d00780c */ /* 0x000fe40003f06270 */
[----:B------:R-:W-:-:S04]  /*1ea80*/  LOP3.LUT R6, R6, 0xffffff7f, RZ, 0xc0, !PT ;  /* 0xffffff7f06067812 */ /* 0x000fc800078ec0ff */
[----:B------:R-:W-:Y:S02]  /*1ea90*/  @P5 LOP3.LUT R6, R6, 0x80, RZ, 0xfc, !PT ;  /* 0x0000008006065812 */ /* 0x000fe400078efcff */
        /* <DEDUP_REMOVED lines=10> */
[----:B------:R-:W-:-:S13]  /*1eb40*/  ISETP.LT.OR P5, PT, R28, 0x81, !P0 ;  /* 0x000000811c00780c */ /* 0x000fda00047a1670 */
[----:B------:R-:W0:Y:S01]  /*1eb50*/  @!P5 LDC.64 R30, c[0x0][0x5c0] ;  /* 0x00017000ff1edb82 */ /* 0x000e220000000a00 */
[----:B------:R-:W-:-:S05]  /*1eb60*/  F2FP.SATFINITE.E4M3.F32.PACK_AB_MERGE_C R32, RZ, R32, RZ ;  /* 0x00000020ff20723e */ /* 0x000fca00048070ff */
[----:B------:R-:W-:Y:S01]  /*1eb70*/  @!P6 STG.E.U8 desc[UR6][R44.64+0x40], R32 ;  /* 0x000040202c00e986 */ /* 0x000fe2000c101106 */
[----:B------:R-:W-:Y:S02]  /*1eb80*/  ISETP.LT.OR P6, PT, R28, 0x42, !P4 ;  /* 0x000000421c00780c */ /* 0x000fe400067c1670 */
[----:B0-----:R-:W-:Y:S02]  /*1eb90*/  @!P5 IADD3 R176, P2, P3, R14, R30, R9 ;  /* 0x0000001e0eb0d210 */ /* 0x001fe40007b5e009 */
[----:B------:R-:W-:-:S09]  /*1eba0*/  PRMT R30, RZ, 0x7610, R30 ;  /* 0x00007610ff1e7816 */ /* 0x000fd2000000001e */
[----:B------:R-:W4:Y:S01]  /*1ebb0*/  @!P6 LDG.E.U8 R30, desc[UR6][R18.64+0x41] ;  /* 0x00004106121ee981 */ /* 0x000f22000c1e1100 */
[----:B------:R-:W-:Y:S02]  /*1ebc0*/  @P5 LOP3.LUT R6, R6, 0x400, RZ, 0xfc, !PT ;  /* 0x0000040006065812 */ /* 0x000fe400078efcff */
[----:B------:R-:W-:Y:S02]  /*1ebd0*/  @!P5 IADD3.X R177, R29, R31, R8, P2, P3 ;  /* 0x0000001f1db1d210 */ /* 0x000fe400017e6408 */
[----:B------:R-:W-:Y:S02]  /*1ebe0*/  ISETP.LT.OR P5, PT, R28, 0x82, !P0 ;  /* 0x000000821c00780c */ /* 0x000fe400047a1670 */
        /* <DEDUP_REMOVED lines=60> */
[----:B------:R-:W-:Y:S01]  /*1efb0*/  LOP3.LUT P5, RZ, R0, 0x1000, RZ, 0xc0, !PT ;  /* 0x0000100000ff7812 */ /* 0x000fe200078ac0ff */
        /* <DEDUP_REMOVED lines=20> */
[----:B------:R0:W-:Y:S01]  /*1f100*/  @!P1 STG.E.U8 desc[UR6][R88.64+0x49], R30 ;  /* 0x0000491e58009986 */ /* 0x0001e2000c101106 */
[----:B------:R-:W-:-:S13]  /*1f110*/  ISETP.LT.OR P1, PT, R28, 0x82, !P6 ;  /* 0x000000821c00780c */ /* 0x000fda0007721670 */
        /* <DEDUP_REMOVED lines=23> */
[----:B------:R-:W0:Y:S02]  /*1f290*/  @!P5 LDC.64 R30, c[0x0][0x5c0] ;  /* 0x00017000ff1edb82 */ /* 0x000e240000000a00 */
[----:B0-----:R-:W-:Y:S02]  /*1f2a0*/  @!P5 IADD3 R194, P2, P3, R14, R30, R11 ;  /* 0x0000001e0ec2d210 */ /* 0x001fe40007b5e00b */
[----:B------:R-:W-:-:S06]  /*1f2b0*/  PRMT R30, RZ, 0x7610, R30 ;  /* 0x00007610ff1e7816 */ /* 0x000fcc000000001e */
[----:B------:R-:W4:Y:S01]  /*1f2c0*/  @!P0 LDG.E.U8 R30, desc[UR6][R20.64+0x41] ;  /* 0x00004106141e8981 */ /* 0x000f22000c1e1100 */
[----:B------:R-:W-:Y:S02]  /*1f2d0*/  @P1 LOP3.LUT R6, R6, 0x10000000, RZ, 0xfc, !PT ;  /* 0x1000000006061812 */ /* 0x000fe400078efcff */
[----:B------:R-:W-:Y:S02]  /*1f2e0*/  LOP3.LUT P1, RZ, R7, 0x40000000, RZ, 0xc0, !PT ;  /* 0x4000000007ff7812 */ /* 0x000fe4000782c0ff */
[----:B------:R-:W-:Y:S02]  /*1f2f0*/  @!P5 IADD3.X R195, R29, R31, R10, P2, P3 ;  /* 0x0000001f1dc3d210 */ /* 0x000fe400017e640a */
[----:B------:R-:W-:Y:S02]  /*1f300*/  ISETP.LT.OR P3, PT, R28, 0x41, !P1 ;  /* 0x000000411c00780c */ /* 0x000fe40004f61670 */
[----:B------:R-:W-:-:S04]  /*1f310*/  LOP3.LUT R6, R6, 0xf7ffffff, RZ, 0xc0, !PT ;  /* 0xf7ffffff06067812 */ /* 0x000fc800078ec0ff */
[----:B------:R-:W-:-:S07]  /*1f320*/  @P5 LOP3.LUT R6, R6, 0x8000000, RZ, 0xfc, !PT ;  /* 0x0800000006065812 */ /* 0x000fce00078efcff */
[----:B-1----:R-:W-:-:S04]  /*1f330*/  @!P3 IADD3 R32, P2, P5, R3, R14, R9 ;  /* 0x0000000e0320b210 */ /* 0x002fc80007d5e009 */
[----:B------:R-:W-:Y:S02]  /*1f340*/  @!P3 IADD3.X R33, R2, R29, R8, P2, P5 ;  /* 0x0000001d0221b210 */ /* 0x000fe400017ea408 */
        /* <DEDUP_REMOVED lines=32> */
[----:B------:R-:W-:Y:S02]  /*1f550*/  @!P0 IADD3.X R207, R29, R31, R2, P5, P6 ;  /* 0x0000001f1dcf8210 */ /* 0x000fe40002fec402 */
[----:B------:R-:W-:Y:S02]  /*1f560*/  ISETP.LT.OR P0, PT, R28, 0x92, !P4 ;  /* 0x000000921c00780c */ /* 0x000fe40006701670 */
[----:B-1----:R-:W-:-:S05]  /*1f570*/  @!P2 IADD3 R32, P3, R34, R32, RZ ;  /* 0x000000202220a210 */ /* 0x002fca0007f7e0ff */
        /* <DEDUP_REMOVED lines=15> */
[----:B------:R-:W-:Y:S02]  /*1f670*/  @P0 LOP3.LUT R6, R6, 0x40000000, RZ, 0xfc, !PT ;  /* 0x4000000006060812 */ /* 0x000fe400078efcff */
[----:B------:R-:W-:Y:S02]  /*1f680*/  @!P0 IADD3.X R203, R29, R31, R2, P2, P3 ;  /* 0x0000001f1dcb8210 */ /* 0x000fe400017e6402 */
        /* <DEDUP_REMOVED lines=19> */
[----:B------:R-:W-:Y:S02]  /*1f7c0*/  @!P5 IADD3.X R219, R29, R31, R2, P2, P3 ;  /* 0x0000001f1ddbd210 */ /* 0x000fe400017e6402 */
[----:B------:R-:W-:Y:S02]  /*1f7d0*/  ISETP.LT.OR P3, PT, R28, 0x49, !P1 ;  /* 0x000000491c00780c */ /* 0x000fe40004f61670 */
[----:B------:R-:W-:-:S04]  /*1f7e0*/  @P0 LOP3.LUT R6, R6, 0x80000000, RZ, 0xfc, !PT ;  /* 0x8000000006060812 */ /* 0x000fc800078efcff */
[----:B------:R-:W-:-:S04]  /*1f7f0*/  LOP3.LUT R6, R6, 0xdfffffff, RZ, 0xc0, !PT ;  /* 0xdfffffff06067812 */ /* 0x000fc800078ec0ff */
[----:B------:R-:W-:-:S03]  /*1f800*/  @P5 LOP3.LUT R6, R6, 0x20000000, RZ, 0xfc, !PT ;  /* 0x2000000006065812 */ /* 0x000fc600078efcff */
[----:B-1----:R-:W-:-:S04]  /*1f810*/  @!P3 IADD3 R32, P2, P5, R3, R14, R9 ;  /* 0x0000000e0320b210 */ /* 0x002fc80007d5e009 */
        /* <DEDUP_REMOVED lines=14> */
[----:B------:R-:W-:-:S04]  /*1f900*/  LOP3.LUT R7, R7, 0xefffffff, RZ, 0xc0, !PT ;  /* 0xefffffff07077812 */ /* 0x000fc800078ec0ff */
        /* <DEDUP_REMOVED lines=44> */
[C---:B------:R-:W-:Y:S02]  /*1fbd0*/  ISETP.LT.OR P5, PT, R28.reuse, 0x99, !P1 ;  /* 0x000000991c00780c */ /* 0x040fe40004fa1670 */
[----:B------:R-:W-:Y:S02]  /*1fbe0*/  ISETP.LT.OR P1, PT, R28, 0x9a, !P1 ;  /* 0x0000009a1c00780c */ /* 0x000fe40004f21670 */
[----:B------:R-:W-:-:S02]  /*1fbf0*/  LOP3.LUT P4, RZ, R0, 0x2000, RZ, 0xc0, !PT ;  /* 0x0000200000ff7812 */ /* 0x000fc4000788c0ff */
        /* <DEDUP_REMOVED lines=12> */
[----:B------:R1:W-:Y:S01]  /*1fcc0*/  @!P6 STG.E.U8 desc[UR6][R66.64+0x40], R32 ;  /* 0x000040204200e986 */ /* 0x0003e2000c101106 */
[----:B0-----:R-:W-:Y:S02]  /*1fcd0*/  @!P1 IADD3 R216, P2, P3, R14, R30, R9 ;  /* 0x0000001e0ed89210 */ /* 0x001fe40007b5e009 */
[----:B------:R-:W-:-:S06]  /*1fce0*/  PRMT R30, RZ, 0x7610, R30 ;  /* 0x00007610ff1e7816 */ /* 0x000fcc000000001e */
[----:B------:R-:W4:Y:S01]  /*1fcf0*/  @!P4 LDG.E.U8 R30, desc[UR6][R24.64+0x41] ;  /* 0x00004106181ec981 */ /* 0x000f22000c1e1100 */
[----:B------:R-:W-:Y:S02]  /*1fd00*/  @!P1 IADD3.X R217, R29, R31, R8, P2, P3 ;  /* 0x0000001f1dd99210 */ /* 0x000fe400017e6408 */
[----:B------:R-:W-:Y:S02]  /*1fd10*/  ISETP.LT.OR P3, PT, R28, 0x41, !P0 ;  /* 0x000000411c00780c */ /* 0x000fe40004761670 */
[----:B------:R-:W-:-:S11]  /*1fd20*/  @P5 LOP3.LUT R6, R6, 0x1000000, RZ, 0xfc, !PT ;  /* 0x0100000006065812 */ /* 0x000fd600078efcff */
[----:B-1----:R-:W-:-:S04]  /*1fd30*/  @!P3 IADD3 R32, P2, P5, R3, R14, R11 ;  /* 0x0000000e0320b210 */ /* 0x002fc80007d5e00b */
        /* <DEDUP_REMOVED lines=196> */
[----:B------:R-:W-:-:S03]  /*20980*/  @P5 LOP3.LUT R6, R6, 0x100, RZ, 0xfc, !PT ;  /* 0x0000010006065812 */ /* 0x000fc600078efcff */
[----:B------:R-:W-:Y:S01]  /*20990*/  @!P5 STL.64 [R1], R34 ;  /* 0x000000220100d387 */ /* 0x000fe20000100a00 */
        /* <DEDUP_REMOVED lines=50> */
[----:B------:R-:W-:-:S03]  /*20cc0*/  LOP3.LUT R6, R6, 0xffffffef, RZ, 0xc0, !PT ;  /* 0xffffffef06067812 */ /* 0x000fc600078ec0ff */
[----:B------:R0:W-:Y:S01]  /*20cd0*/  @!P5 STL.64 [R1+0x10], R34 ;  /* 0x000010220100d387 */ /* 0x0001e20000100a00 */
        /* <DEDUP_REMOVED lines=10> */
[----:B------:R-:W3:Y:S01]  /*20d80*/  LDL.LU R123, [R1+0x430] ;  /* 0x00043000017b7983 */ /* 0x000ee20000300800 */
[----:B0-----:R-:W-:-:S04]  /*20d90*/  @!P0 IADD3 R34, P2, P3, R14, R30, R9 ;  /* 0x0000001e0e228210 */ /* 0x001fc80007b5e009 */
[----:B------:R-:W-:-:S05]  /*20da0*/  @!P0 IADD3.X R35, R29, R31, R8, P2, P3 ;  /* 0x0000001f1d238210 */ /* 0x000fca00017e6408 */
[----:B------:R0:W-:Y:S01]  /*20db0*/  @!P0 STL.64 [R1+0x8], R34 ;  /* 0x0000082201008387 */ /* 0x0001e20000100a00 */
        /* <DEDUP_REMOVED lines=9> */
[----:B------:R-:W-:Y:S02]  /*20e50*/  LOP3.LUT P5, RZ, R0, 0x8000, RZ, 0xc0, !PT ;  /* 0x0000800000ff7812 */ /* 0x000fe400078ac0ff */
[----:B----4-:R-:W-:-:S04]  /*20e60*/  LOP3.LUT R30, R30, 0xff, RZ, 0xc0, !PT ;  /* 0x000000ff1e1e7812 */ /* 0x010fc800078ec0ff */
[----:B------:R-:W-:-:S05]  /*20e70*/  F2FP.F16.E4M3.UNPACK_B R30, R30 ;  /* 0x0000001eff1e723e */ /* 0x000fca00020006ff */
[----:B------:R-:W-:-:S05]  /*20e80*/  HADD2.F32 R30, -RZ, R30.H0_H0 ;  /* 0x2000001eff1e7230 */ /* 0x000fca0000004100 */
[----:B------:R-:W-:-:S04]  /*20e90*/  FMUL R30, R30, UR5 ;  /* 0x000000051e1e7c20 */ /* 0x000fc80008400000 */
[----:B--2---:R-:W-:-:S05]  /*20ea0*/  FFMA R30, R122, UR4, R30 ;  /* 0x000000047a1e7c23 */ /* 0x004fca000800001e */
[----:B------:R-:W-:-:S05]  /*20eb0*/  F2FP.SATFINITE.E4M3.F32.PACK_AB_MERGE_C R30, RZ, R30, RZ ;  /* 0x0000001eff1e723e */ /* 0x000fca00048070ff */
[----:B------:R0:W-:Y:S01]  /*20ec0*/  @!P1 STG.E.U8 desc[UR6][R104.64+0x59], R30 ;  /* 0x0000591e68009986 */ /* 0x0001e2000c101106 */
[----:B------:R-:W-:-:S13]  /*20ed0*/  ISETP.LT.OR P1, PT, R28, 0xa2, !P6 ;  /* 0x000000a21c00780c */ /* 0x000fda0007721670 */
[----:B0-----:R-:W0:Y:S02]  /*20ee0*/  @!P1 LDC.64 R30, c[0x0][0x5c0] ;  /* 0x00017000ff1e9b82 */ /* 0x001e240000000a00 */
[----:B0-----:R-:W-:Y:S02]  /*20ef0*/  @!P1 IADD3 R32, P2, P3, R14, R30, R11 ;  /* 0x0000001e0e209210 */ /* 0x001fe40007b5e00b */
[----:B------:R-:W-:-:S06]  /*20f00*/  PRMT R30, RZ, 0x7610, R30 ;  /* 0x00007610ff1e7816 */ /* 0x000fcc000000001e */
[----:B------:R-:W2:Y:S01]  /*20f10*/  @!P5 LDG.E.U8 R30, desc[UR6][R20.64+0x50] ;  /* 0x00005006141ed981 */ /* 0x000ea2000c1e1100 */
[----:B------:R-:W-:-:S04]  /*20f20*/  LOP3.LUT R6, R6, 0xfffffffd, RZ, 0xc0, !PT ;  /* 0xfffffffd06067812 */ /* 0x000fc800078ec0ff */
[----:B------:R-:W-:Y:S02]  /*20f30*/  @P0 LOP3.LUT R6, R6, 0x2, RZ, 0xfc, !PT ;  /* 0x0000000206060812 */ /* 0x000fe400078efcff */
[----:B------:R-:W-:Y:S02]  /*20f40*/  @!P1 IADD3.X R33, R29, R31, R10, P2, P3 ;  /* 0x0000001f1d219210 */ /* 0x000fe400017e640a */
[----:B------:R-:W-:Y:S01]  /*20f50*/  LOP3.LUT R6, R6, 0xfffffffe, RZ, 0xc0, !PT ;  /* 0xfffffffe06067812 */ /* 0x000fe200078ec0ff */
[----:B------:R-:W-:Y:S03]  /*20f60*/  @!P0 STL.64 [R1+0x28], R34 ;  /* 0x0000282201008387 */ /* 0x000fe60000100a00 */
[----:B------:R-:W-:Y:S01]  /*20f70*/  @P1 LOP3.LUT R6, R6, 0x1, RZ, 0xfc, !PT ;  /* 0x0000000106061812 */ /* 0x000fe200078efcff */
[----:B------:R-:W4:Y:S04]  /*20f80*/  LDL.LU R122, [R1+0x434] ;  /* 0x00043400017a7983 */ /* 0x000f280000300800 */
[----:B------:R3:W-:Y:S01]  /*20f90*/  @!P1 STL.64 [R1+0x20], R32 ;  /* 0x0000202001009387 */ /* 0x0007e20000100a00 */
[----:B------:R-:W-:-:S02]  /*20fa0*/  ISETP.LT.OR P1, PT, R28, 0xa9, !P6 ;  /* 0x000000a91c00780c */ /* 0x000fc40007721670 */
[----:B------:R-:W-:Y:S02]  /*20fb0*/  LOP3.LUT P0, RZ, R0, 0x40, RZ, 0xc0, !PT ;  /* 0x0000004000ff7812 */ /* 0x000fe4000780c0ff */
[----:B--2---:R-:W-:-:S04]  /*20fc0*/  LOP3.LUT R30, R30, 0xff, RZ, 0xc0, !PT ;  /* 0x000000ff1e1e7812 */ /* 0x004fc800078ec0ff */
[----:B------:R-:W-:-:S05]  /*20fd0*/  F2FP.F16.E4M3.UNPACK_B R30, R30 ;  /* 0x0000001eff1e723e */ /* 0x000fca00020006ff */
[----:B------:R-:W-:-:S05]  /*20fe0*/  HADD2.F32 R30, -RZ, R30.H0_H0 ;  /* 0x2000001eff1e7230 */ /* 0x000fca0000004100 */
[----:B------:R-:W-:-:S04]  /*20ff0*/  FMUL R30, R30, UR5 ;  /* 0x000000051e1e7c20 */ /* 0x000fc80008400000 */
[----:B---3--:R-:W-:Y:S02]  /*21000*/  FFMA R32, R123, UR4, R30 ;  /* 0x000000047b207c23 */ /* 0x008fe4000800001e */
[----:B------:R-:W0:Y:S01]  /*21010*/  @!P1 LDC.64 R30, c[0x0][0x5c0] ;  /* 0x00017000ff1e9b82 */ /* 0x000e220000000a00 */
[----:B------:R-:W2:Y:S02]  /*21020*/  LDL.LU R123, [R1+0x438] ;  /* 0x00043800017b7983 */ /* 0x000ea40000300800 */
[----:B------:R-:W-:-:S05]  /*21030*/  F2FP.SATFINITE.E4M3.F32.PACK_AB_MERGE_C R32, RZ, R32, RZ ;  /* 0x00000020ff20723e */ /* 0x000fca00048070ff */
[----:B------:R-:W-:Y:S01]  /*21040*/  @!P5 STG.E.U8 desc[UR6][R70.64+0x50], R32 ;  /* 0x000050204600d986 */ /* 0x000fe2000c101106 */
[----:B------:R-:W-:Y:S02]  /*21050*/  ISETP.LT.OR P5, PT, R28, 0xaa, !P6 ;  /* 0x000000aa1c00780c */ /* 0x000fe400077a1670 */
[----:B0-----:R-:W-:-:S04]  /*21060*/  @!P1 IADD3 R34, P2, P3, R14, R30, R11 ;  /* 0x0000001e0e229210 */ /* 0x001fc80007b5e00b */
[----:B------:R-:W-:-:S07]  /*21070*/  @!P1 IADD3.X R35, R29, R31, R10, P2, P3 ;  /* 0x0000001f1d239210 */ /* 0x000fce00017e640a */
[----:B------:R-:W0:Y:S01]  /*21080*/  @!P5 LDC.64 R30, c[0x0][0x5c0] ;  /* 0x00017000ff1edb82 */ /* 0x000e220000000a00 */
[----:B------:R0:W-:Y:S02]  /*21090*/  @!P1 STL.64 [R1+0x38], R34 ;  /* 0x0000382201009387 */ /* 0x0001e40000100a00 */
[----:B0-----:R-:W-:Y:S02]  /*210a0*/  @!P5 IADD3 R34, P2, P3, R14, R30, R11 ;  /* 0x0000001e0e22d210 */ /* 0x001fe40007b5e00b */
[----:B------:R-:W-:-:S06]  /*210b0*/  PRMT R30, RZ, 0x7610, R30 ;  /* 0x00007610ff1e7816 */ /* 0x000fcc000000001e */
[----:B------:R-:W3:Y:S01]  /*210c0*/  @!P0 LDG.E.U8 R30, desc[UR6][R20.64+0x51] ;  /* 0x00005106141e8981 */ /* 0x000ee2000c1e1100 */
[----:B------:R-:W-:-:S04]  /*210d0*/  LOP3.LUT R5, R5, 0x7fffffff, RZ, 0xc0, !PT ;  /* 0x7fffffff05057812 */ /* 0x000fc800078ec0ff */
[----:B------:R-:W-:Y:S02]  /*210e0*/  @P1 LOP3.LUT R5, R5, 0x80000000, RZ, 0xfc, !PT ;  /* 0x8000000005051812 */ /* 0x000fe400078efcff */
[----:B------:R-:W-:Y:S02]  /*210f0*/  LOP3.LUT P1, RZ, R7, 0x8000000, RZ, 0xc0, !PT ;  /* 0x0800000007ff7812 */ /* 0x000fe4000782c0ff */
[----:B------:R-:W-:Y:S02]  /*21100*/  @!P5 IADD3.X R35, R29, R31, R10, P2, P3 ;  /* 0x0000001f1d23d210 */ /* 0x000fe400017e640a */
[----:B------:R-:W-:Y:S02]  /*21110*/  ISETP.LT.OR P3, PT, R28, 0x51, !P1 ;  /* 0x000000511c00780c */ /* 0x000fe40004f61670 */
[----:B------:R-:W-:Y:S01]  /*21120*/  LOP3.LUT R5, R5, 0xbfffffff, RZ, 0xc0, !PT ;  /* 0xbfffffff05057812 */ /* 0x000fe200078ec0ff */
[----:B------:R-:W-:Y:S03]  /*21130*/  @!P5 STL.64 [R1+0x48], R34 ;  /* 0x000048220100d387 */ /* 0x000fe60000100a00 */
[----:B------:R-:W-:-:S07]  /*21140*/  @P5 LOP3.LUT R5, R5, 0x40000000, RZ, 0xfc, !PT ;  /* 0x4000000005055812 */ /* 0x000fce00078efcff */
[----:B------:R-:W-:-:S04]  /*21150*/  @!P3 IADD3 R32, P2, P5, R3, R14, R9 ;  /* 0x0000000e0320b210 */ /* 0x000fc80007d5e009 */
[----:B------:R-:W-:Y:S02]  /*21160*/  @!P3 IADD3.X R33, R2, R29, R8, P2, P5 ;  /* 0x0000001d0221b210 */ /* 0x000fe400017ea408 */
[----:B---3--:R-:W-:-:S04]  /*21170*/  LOP3.LUT R30, R30, 0xff, RZ, 0xc0, !PT ;  /* 0x000000ff1e1e7812 */ /* 0x008fc800078ec0ff */
[----:B------:R-:W-:-:S05]  /*21180*/  F2FP.F16.E4M3.UNPACK_B R30, R30 ;  /* 0x0000001eff1e723e */ /* 0x000fca00020006ff */
[----:B------:R-:W-:-:S05]  /*21190*/  HADD2.F32 R30, -RZ, R30.H0_H0 ;  /* 0x2000001eff1e7230 */ /* 0x000fca0000004100 */
[----:B------:R-:W-:-:S04]  /*211a0*/  FMUL R30, R30, UR5 ;  /* 0x000000051e1e7c20 */ /* 0x000fc80008400000 */
[----:B----4-:R-:W-:Y:S02]  /*211b0*/  FFMA R30, R122, UR4, R30 ;  /* 0x000000047a1e7c23 */ /* 0x010fe4000800001e */
[----:B------:R-:W3:Y:S03]  /*211c0*/  LDL.LU R122, [R1+0x43c] ;  /* 0x00043c00017a7983 */ /* 0x000ee60000300800 */
        /* <DEDUP_REMOVED lines=26> */
[----:B------:R-:W-:-:S03]  /*21370*/  @P0 LOP3.LUT R5, R5, 0x20000000, RZ, 0xfc, !PT ;  /* 0x2000000005050812 */ /* 0x000fc600078efcff */
[----:B------:R-:W-:Y:S01]  /*21380*/  @!P0 STL.64 [R1+0x60], R36 ;  /* 0x0000602401008387 */ /* 0x000fe20000100a00 */
        /* <DEDUP_REMOVED lines=13> */
[----:B0-----:R-:W0:Y:S02]  /*21460*/  @!P0 LDC.64 R30, c[0x0][0x5c0] ;  /* 0x00017000ff1e8b82 */ /* 0x001e240000000a00 */
[----:B0-----:R-:W-:Y:S02]  /*21470*/  @!P0 IADD3 R34, P2, P3, R14, R30, R3 ;  /* 0x0000001e0e228210 */ /* 0x001fe40007b5e003 */
[----:B------:R-:W-:-:S06]  /*21480*/  PRMT R30, RZ, 0x7610, R30 ;  /* 0x00007610ff1e7816 */ /* 0x000fcc000000001e */
[----:B------:R-:W4:Y:S01]  /*21490*/  @!P5 LDG.E.U8 R30, desc[UR6][R20.64+0x58] ;  /* 0x00005806141ed981 */ /* 0x000f22000c1e1100 */
[----:B------:R-:W-:Y:S02]  /*214a0*/  @!P0 IADD3.X R35, R29, R31, R2, P2, P3 ;  /* 0x0000001f1d238210 */ /* 0x000fe400017e6402 */
[----:B------:R-:W-:-:S03]  /*214b0*/  @P0 LOP3.LUT R5, R5, 0x2000000, RZ, 0xfc, !PT ;  /* 0x0200000005050812 */ /* 0x000fc600078efcff */
[----:B------:R0:W-:Y:S01]  /*214c0*/  @!P0 STL.64 [R1+0x50], R34 ;  /* 0x0000502201008387 */ /* 0x0001e20000100a00 */
[----:B------:R-:W-:Y:S02]  /*214d0*/  ISETP.LT.OR P0, PT, R28, 0xb9, !P4 ;  /* 0x000000b91c00780c */ /* 0x000fe40006701670 */
[----:B------:R-:W-:Y:S02]  /*214e0*/  LOP3.LUT P6, RZ, R0, 0x100, RZ, 0xc0, !PT ;  /* 0x0000010000ff7812 */ /* 0x000fe400078cc0ff */
[----:B----4-:R-:W-:-:S04]  /*214f0*/  LOP3.LUT R30, R30, 0xff, RZ, 0xc0, !PT ;  /* 0x000000ff1e1e7812 */ /* 0x010fc800078ec0ff */
[----:B------:R-:W-:-:S05]  /*21500*/  F2FP.F16.E4M3.UNPACK_B R30, R30 ;  /* 0x0000001eff1e723e */ /* 0x000fca00020006ff */
[----:B------:R-:W-:-:S05]  /*21510*/  HADD2.F32 R30, -RZ, R30.H0_H0 ;  /* 0x2000001eff1e7230 */ /* 0x000fca0000004100 */
[----:B------:R-:W-:-:S04]  /*21520*/  FMUL R30, R30, UR5 ;  /* 0x000000051e1e7c20 */ /* 0x000fc80008400000 */
[----:B--2---:R-:W-:Y:S02]  /*21530*/  FFMA R32, R123, UR4, R30 ;  /* 0x000000047b207c23 */ /* 0x004fe4000800001e */
        /* <DEDUP_REMOVED lines=11> */
[----:B------:R-:W4:Y:S01]  /*215f0*/  @!P6 LDG.E.U8 R30, desc[UR6][R20.64+0x59] ;  /* 0x00005906141ee981 */ /* 0x000f22000c1e1100 */
[----:B------:R-:W-:Y:S02]  /*21600*/  @!P5 IADD3.X R35, R29, R31, R2, P2, P3 ;  /* 0x0000001f1d23d210 */ /* 0x000fe400017e6402 */
[----:B------:R-:W-:Y:S02]  /*21610*/  ISETP.LT.OR P3, PT, R28, 0x59, !P1 ;  /* 0x000000591c00780c */ /* 0x000fe40004f61670 */
[----:B------:R-:W-:-:S04]  /*21620*/  LOP3.LUT R5, R5, 0xefffffff, RZ, 0xc0, !PT ;  /* 0xefffffff05057812 */ /* 0x000fc800078ec0ff */
[----:B------:R-:W-:-:S04]  /*21630*/  @P0 LOP3.LUT R5, R5, 0x10000000, RZ, 0xfc, !PT ;  /* 0x1000000005050812 */ /* 0x000fc800078efcff */
[----:B------:R-:W-:Y:S01]  /*21640*/  LOP3.LUT R5, R5, 0xfeffffff, RZ, 0xc0, !PT ;  /* 0xfeffffff05057812 */ /* 0x000fe200078ec0ff */
[----:B------:R-:W-:Y:S03]  /*21650*/  @!P5 STL.64 [R1+0x70], R34 ;  /* 0x000070220100d387 */ /* 0x000fe60000100a00 */
[----:B------:R-:W-:Y:S02]  /*21660*/  @P5 LOP3.LUT R5, R5, 0x1000000, RZ, 0xfc, !PT ;  /* 0x0100000005055812 */ /* 0x000fe400078efcff */
[----:B------:R-:W-:-:S04]  /*21670*/  @!P3 IADD3 R32, P2, P5, R3, R14, R9 ;  /* 0x0000000e0320b210 */ /* 0x000fc80007d5e009 */
[----:B------:R-:W-:Y:S02]  /*21680*/  @!P3 IADD3.X R33, R2, R29, R8, P2, P5 ;  /* 0x0000001d0221b210 */ /* 0x000fe400017ea408 */
[----:B----4-:R-:W-:-:S04]  /*21690*/  LOP3.LUT R30, R30, 0xff, RZ, 0xc0, !PT ;  /* 0x000000ff1e1e7812 */ /* 0x010fc800078ec0ff */
[----:B------:R-:W-:-:S05]  /*216a0*/  F2FP.F16.E4M3.UNPACK_B R30, R30 ;  /* 0x0000001eff1e723e */ /* 0x000fca00020006ff */
[----:B------:R-:W-:-:S05]  /*216b0*/  HADD2.F32 R30, -RZ, R30.H0_H0 ;  /* 0x2000001eff1e7230 */ /* 0x000fca0000004100 */
[----:B------:R-:W-:-:S04]  /*216c0*/  FMUL R30, R30, UR5 ;  /* 0x000000051e1e7c20 */ /* 0x000fc80008400000 */
[----:B---3--:R-:W-:Y:S01]  /*216d0*/  FFMA R30, R122, UR4, R30 ;  /* 0x000000047a1e7c23 */ /* 0x008fe2000800001e */
[----:B------:R-:W-:Y:S01]  /*216e0*/  LOP3.LUT P0, RZ, R7, 0x4000000, RZ, 0xc0, !PT ;  /* 0x0400000007ff7812 */ /* 0x000fe2000780c0ff */
[----:B------:R-:W3:Y:S03]  /*216f0*/  LDL.LU R122, [R1+0x44c] ;  /* 0x00044c00017a7983 */ /* 0x000ee60000300800 */
        /* <DEDUP_REMOVED lines=38> */
[----:B---3--:R-:W-:-:S05]  /*21960*/  FFMA R30, R122, UR4, R30 ;  /* 0x000000047a1e7c23 */ /* 0x008fca000800001e */
[----:B------:R-:W-:-:S05]  /*21970*/  F2FP.SATFINITE.E4M3.F32.PACK_AB_MERGE_C R30, RZ, R30, RZ ;  /* 0x0000001eff1e723e */ /* 0x000fca00048070ff */
[----:B------:R0:W-:Y:S02]  /*21980*/  @!P2 STG.E.U8 desc[UR6][R32.64+0x59], R30 ;  /* 0x0000591e2000a986 */ /* 0x0001e4000c101106 */
[----:B0-----:R-:W0:Y:S02]  /*21990*/  @!P5 LDC.64 R30, c[0x0][0x5c0] ;  /* 0x00017000ff1edb82 */ /* 0x001e240000000a00 */
[----:B0-----:R-:W-:Y:S02]  /*219a0*/  @!P5 IADD3 R34, P2, P3, R14, R30, R9 ;  /* 0x0000001e0e22d210 */ /* 0x001fe40007b5e009 */
[----:B------:R-:W-:-:S06]  /*219b0*/  PRMT R30, RZ, 0x7610, R30 ;  /* 0x00007610ff1e7816 */ /* 0x000fcc000000001e */
[----:B------:R-:W3:Y:S01]  /*219c0*/  @!P6 LDG.E.U8 R30, desc[UR6][R24.64+0x50] ;  /* 0x00005006181ee981 */ /* 0x000ee2000c1e1100 */
        /* <DEDUP_REMOVED lines=9> */
[----:B------:R-:W-:Y:S02]  /*21a60*/  ISETP.LT.OR P1, PT, R28, 0xba, !P1 ;  /* 0x000000ba1c00780c */ /* 0x000fe40004f21670 */
[----:B------:R-:W-:Y:S02]  /*21a70*/  LOP3.LUT P4, RZ, R0, 0x20, RZ, 0xc0, !PT ;  /* 0x0000002000ff7812 */ /* 0x000fe4000788c0ff */
[----:B---3--:R-:W-:-:S04]  /*21a80*/  LOP3.LUT R30, R30, 0xff, RZ, 0xc0, !PT ;  /* 0x000000ff1e1e7812 */ /* 0x008fc800078ec0ff */
[----:B------:R-:W-:-:S05]  /*21a90*/  F2FP.F16.E4M3.UNPACK_B R30, R30 ;  /* 0x0000001eff1e723e */ /* 0x000fca00020006ff */
[----:B------:R-:W-:-:S05]  /*21aa0*/  HADD2.F32 R30, -RZ, R30.H0_H0 ;  /* 0x2000001eff1e7230 */ /* 0x000fca0000004100 */
[----:B------:R-:W-:-:S04]  /*21ab0*/  FMUL R30, R30, UR5 ;  /* 0x000000051e1e7c20 */ /* 0x000fc80008400000 */
[----:B--2---:R-:W-:Y:S02]  /*21ac0*/  FFMA R32, R123, UR4, R30 ;  /* 0x000000047b207c23 */ /* 0x004fe4000800001e */
[----:B------:R-:W0:Y:S01]  /*21ad0*/  @!P5 LDC.64 R30, c[0x0][0x5c0] ;  /* 0x00017000ff1edb82 */ /* 0x000e220000000a00 */
[----:B------:R-:W2:Y:S01]  /*21ae0*/  LDL.LU R123, [R1+0x458] ;  /* 0x00045800017b7983 */ /* 0x000ea20000300800 */
[----:B0-----:R-:W-:-:S04]  /*21af0*/  @!P5 IADD3 R34, P2, P3, R14, R30, R9 ;  /* 0x0000001e0e22d210 */ /* 0x001fc80007b5e009 */
[----:B------:R-:W-:Y:S02]  /*21b00*/  @!P5 IADD3.X R35, R29, R31, R8, P2, P3 ;  /* 0x0000001f1d23d210 */ /* 0x000fe400017e6408 */
[----:B------:R-:W0:Y:S01]  /*21b10*/  @!P1 LDC.64 R30, c[0x0][0x5c0] ;  /* 0x00017000ff1e9b82 */ /* 0x000e220000000a00 */
[----:B------:R-:W-:Y:S02]  /*21b20*/  F2FP.SATFINITE.E4M3.F32.PACK_AB_MERGE_C R32, RZ, R32, RZ ;  /* 0x00000020ff20723e */ /* 0x000fe400048070ff */
[----:B------:R0:W-:Y:S04]  /*21b30*/  @!P5 STL.64 [R1+0x30], R34 ;  /* 0x000030220100d387 */ /* 0x0001e80000100a00 */
[----:B------:R1:W-:Y:S01]  /*21b40*/  @!P6 STG.E.U8 desc[UR6][R108.64+0x50], R32 ;  /* 0x000050206c00e986 */ /* 0x0003e2000c101106 */
[----:B0-----:R-:W-:-:S02]  /*21b50*/  @!P1 IADD3 R34, P2, P3, R14, R30, R9 ;  /* 0x0000001e0e229210 */ /* 0x001fc40007b5e009 */
[----:B------:R-:W-:-:S06]  /*21b60*/  PRMT R30, RZ, 0x7610, R30 ;  /* 0x00007610ff1e7816 */ /* 0x000fcc000000001e */
[----:B------:R-:W3:Y:S01]  /*21b70*/  @!P4 LDG.E.U8 R30, desc[UR6][R24.64+0x51] ;  /* 0x00005106181ec981 */ /* 0x000ee2000c1e1100 */
[----:B------:R-:W-:Y:S02]  /*21b80*/  @!P1 IADD3.X R35, R29, R31, R8, P2, P3 ;  /* 0x0000001f1d239210 */ /* 0x000fe400017e6408 */
[----:B------:R-:W-:Y:S02]  /*21b90*/  ISETP.LT.OR P3, PT, R28, 0x51, !P0 ;  /* 0x000000511c00780c */ /* 0x000fe40004761670 */
[----:B------:R-:W-:-:S04]  /*21ba0*/  LOP3.LUT R5, R5, 0xffefffff, RZ, 0xc0, !PT ;  /* 0xffefffff05057812 */ /* 0x000fc800078ec0ff */
[----:B------:R-:W-:-:S07]  /*21bb0*/  @P5 LOP3.LUT R5, R5, 0x100000, RZ, 0xfc, !PT ;  /* 0x0010000005055812 */ /* 0x000fce00078efcff */
[----:B-1----:R-:W-:-:S04]  /*21bc0*/  @!P3 IADD3 R32, P2, P5, R3, R14, R11 ;  /* 0x0000000e0320b210 */ /* 0x002fc80007d5e00b */
[----:B------:R-:W-:Y:S02]  /*21bd0*/  @!P3 IADD3.X R33, R2, R29, R10, P2, P5 ;  /* 0x0000001d0221b210 */ /* 0x000fe400017ea40a */
[----:B---3--:R-:W-:-:S04]  /*21be0*/  LOP3.LUT R30, R30, 0xff, RZ, 0xc0, !PT ;  /* 0x000000ff1e1e7812 */ /* 0x008fc800078ec0ff */
[----:B------:R-:W-:-:S05]  /*21bf0*/  F2FP.F16.E4M3.UNPACK_B R30, R30 ;  /* 0x0000001eff1e723e */ /* 0x000fca00020006ff */
[----:B------:R-:W-:-:S05]  /*21c00*/  HADD2.F32 R30, -RZ, R30.H0_H0 ;  /* 0x2000001eff1e7230 */ /* 0x000fca0000004100 */
[----:B------:R-:W-:-:S04]  /*21c10*/  FMUL R30, R30, UR5 ;  /* 0x000000051e1e7c20 */ /* 0x000fc80008400000 */
[----:B----4-:R-:W-:-:S05]  /*21c20*/  FFMA R30, R122, UR4, R30 ;  /* 0x000000047a1e7c23 */ /* 0x010fca000800001e */
[----:B------:R-:W-:-:S05]  /*21c30*/  F2FP.SATFINITE.E4M3.F32.PACK_AB_MERGE_C R30, RZ, R30, RZ ;  /* 0x0000001eff1e723e */ /* 0x000fca00048070ff */
[----:B------:R0:W-:Y:S02]  /*21c40*/  @!P4 STG.E.U8 desc[UR6][R52.64+0x51], R30 ;  /* 0x0000511e3400c986 */ /* 0x0001e4000c101106 */
[----:B0-----:R-:W0:Y:S02]  /*21c50*/  @!P3 LDC.64 R30, c[0x0][0x5c0] ;  /* 0x00017000ff1ebb82 */ /* 0x001e240000000a00 */
[----:B0-----:R-:W-:Y:S02]  /*21c60*/  @!P3 IADD3 R30, P2, R32, R30, RZ ;  /* 0x0000001e201eb210 */ /* 0x001fe40007f5e0ff */
[----:B------:R-:W-:-:S06]  /*21c70*/  PRMT R32, RZ, 0x7610, R32 ;  /* 0x00007610ff207816 */ /* 0x000fcc0000000020 */
[----:B------:R-:W3:Y:S01]  /*21c80*/  @!P3 LDG.E.U8 R32, desc[UR6][R26.64+0x50] ;  /* 0x000050061a20b981 */ /* 0x000ee2000c1e1100 */
[----:B------:R-:W-:Y:S02]  /*21c90*/  LOP3.LUT R5, R5, 0xfffbffff, RZ, 0xc0, !PT ;  /* 0xfffbffff05057812 */ /* 0x000fe400078ec0ff */
[----:B------:R-:W-:Y:S01]  /*21ca0*/  ISETP.GE.AND P4, PT, R13, 0x101, PT ;  /* 0x000001010d00780c */ /* 0x000fe20003f86270 */
[----:B------:R0:W-:Y:S01]  /*21cb0*/  @!P1 STL.64 [R1+0x18], R34 ;  /* 0x0000182201009387 */ /* 0x0001e20000100a00 */
[----:B------:R-:W-:Y:S02]  /*21cc0*/  @P1 LOP3.LUT R5, R5, 0x40000, RZ, 0xfc, !PT ;  /* 0x0004000005051812 */ /* 0x000fe400078efcff */
[C---:B------:R-:W-:Y:S01]  /*21cd0*/  ISETP.LT.OR P1, PT, R28.reuse, 0xb1, !P4 ;  /* 0x000000b11c00780c */ /* 0x040fe20006721670 */
[----:B------:R-:W-:Y:S01]  /*21ce0*/  @!P3 IMAD.X R31, R33, 0x1, R31, P2 ;  /* 0x00000001211fb824 */ /* 0x000fe200010e061f */
[----:B------:R-:W-:Y:S01]  /*21cf0*/  ISETP.LT.OR P2, PT, R28, 0x52, !P0 ;  /* 0x000000521c00780c */ /* 0x000fe20004741670 */
[----:B------:R-:W4:-:S12]  /*21d00*/  LDL.LU R122, [R1+0x45c] ;  /* 0x00045c00017a7983 */ /* 0x000f180000300800 */
[----:B0-----:R-:W-:-:S04]  /*21d10*/  @!P2 IADD3 R34, P5, P6, R3, R14, R11 ;  /* 0x0000000e0322a210 */ /* 0x001fc80007ebe00b */
[----:B------:R-:W-:Y:S02]  /*21d20*/  @!P2 IADD3.X R35, R2, R29, R10, P5, P6 ;  /* 0x0000001d0223a210 */ /* 0x000fe40002fec40a */
[----:B---3--:R-:W-:-:S04]  /*21d30*/  LOP3.LUT R32, R32, 0xff, RZ, 0xc0, !PT ;  /* 0x000000ff20207812 */ /* 0x008fc800078ec0ff */
        /* <DEDUP_REMOVED lines=11> */
[----:B------:R-:W3:Y:S01]  /*21df0*/  @!P2 LDG.E.U8 R30, desc[UR6][R26.64+0x51] ;  /* 0x000051061a1ea981 */ /* 0x000ee2000c1e1100 */
[----:B------:R-:W-:Y:S02]  /*21e00*/  @!P1 IADD3.X R223, R29, R31, R10, P5, P6 ;  /* 0x0000001f1ddf9210 */ /* 0x000fe40002fec40a */
[----:B------:R-:W-:Y:S02]  /*21e10*/  ISETP.GE.AND P6, PT, R13, 0x101, PT ;  /* 0x000001010d00780c */ /* 0x000fe40003fc6270 */
[----:B-1----:R-:W-:Y:S02]  /*21e20*/  @!P2 IADD3 R32, P3, R34, R32, RZ ;  /* 0x000000202220a210 */ /* 0x002fe40007f7e0ff */
[----:B------:R-:W-:-:S03]  /*21e30*/  ISETP.LT.OR P4, PT, R28, 0xb2, !P6 ;  /* 0x000000b21c00780c */ /* 0x000fc60007781670 */
[----:B------:R-:W-:Y:S01]  /*21e40*/  @!P2 IMAD.X R33, R35, 0x1, R33, P3 ;  /* 0x000000012321a824 */ /* 0x000fe200018e0621 */
[----:B------:R-:W-:Y:S02]  /*21e50*/  LOP3.LUT P5, RZ, R4, 0x20, RZ, 0xc0, !PT ;  /* 0x0000002004ff7812 */ /* 0x000fe400078ac0ff */
        /* <DEDUP_REMOVED lines=8> */
[----:B0-----:R-:W-:Y:S02]  /*21ee0*/  @!P4 IADD3 R208, P2, P3, R14, R30, R11 ;  /* 0x0000001e0ed0c210 */ /* 0x001fe40007b5e00b */
[----:B------:R-:W-:-:S06]  /*21ef0*/  PRMT R30, RZ, 0x7610, R30 ;  /* 0x00007610ff1e7816 */ /* 0x000fcc000000001e */
[----:B------:R-:W3:Y:S01]  /*21f00*/  @!P5 LDG.E.U8 R30, desc[UR6][R24.64+0x58] ;  /* 0x00005806181ed981 */ /* 0x000ee2000c1e1100 */
[----:B------:R-:W-:-:S04]  /*21f10*/  LOP3.LUT R5, R5, 0xfffeffff, RZ, 0xc0, !PT ;  /* 0xfffeffff05057812 */ /* 0x000fc800078ec0ff */
[----:B------:R-:W-:-:S04]  /*21f20*/  @P1 LOP3.LUT R5, R5, 0x10000, RZ, 0xfc, !PT ;  /* 0x0001000005051812 */ /* 0x000fc800078efcff */
[----:B------:R-:W-:Y:S02]  /*21f30*/  LOP3.LUT R5, R5, 0xffff7fff, RZ, 0xc0, !PT ;  /* 0xffff7fff05057812 */ /* 0x000fe400078ec0ff */
[----:B------:R-:W-:Y:S02]  /*21f40*/  @!P4 IADD3.X R209, R29, R31, R10, P2, P3 ;  /* 0x0000001f1dd1c210 */ /* 0x000fe400017e640a */
[----:B------:R-:W-:Y:S02]  /*21f50*/  @P4 LOP3.LUT R5, R5, 0x8000, RZ, 0xfc, !PT ;  /* 0x0000800005054812 */ /* 0x000fe400078efcff */
[----:B------:R-:W-:Y:S02]  /*21f60*/  ISETP.LT.OR P4, PT, R28, 0xb9, !P6 ;  /* 0x000000b91c00780c */ /* 0x000fe40007781670 */
[----:B------:R-:W-:Y:S01]  /*21f70*/  LOP3.LUT P1, RZ, R0, 0x20000, RZ, 0xc0, !PT ;  /* 0x0002000000ff7812 */ /* 0x000fe2000782c0ff */
[----:B------:R-:W-:Y:S04]  /*21f80*/  STL [R1+0x808], R223 ;  /* 0x000808df01007387 */ /* 0x000fe80000100800 */
[----:B------:R-:W4:Y:S01]  /*21f90*/  LDL.LU R122, [R1+0x464] ;  /* 0x00046400017a7983 */ /* 0x000f220000300800 */
[----:B---3--:R-:W-:-:S04]  /*21fa0*/  LOP3.LUT R30, R30, 0xff, RZ, 0xc0, !PT ;  /* 0x000000ff1e1e7812 */ /* 0x008fc800078ec0ff */
[----:B------:R-:W-:-:S05]  /*21fb0*/  F2FP.F16.E4M3.UNPACK_B R30, R30 ;  /* 0x0000001eff1e723e */ /* 0x000fca00020006ff */
[----:B------:R-:W-:-:S05]  /*21fc0*/  HADD2.F32 R30, -RZ, R30.H0_H0 ;  /* 0x2000001eff1e7230 */ /* 0x000fca0000004100 */
[----:B------:R-:W-:-:S04]  /*21fd0*/  FMUL R30, R30, UR5 ;  /* 0x000000051e1e7c20 */ /* 0x000fc80008400000 */
[----:B--2---:R-:W-:Y:S02]  /*21fe0*/  FFMA R32, R123, UR4, R30 ;  /* 0x000000047b207c23 */ /* 0x004fe4000800001e */
[----:B------:R-:W0:Y:S01]  /*21ff0*/  @!P4 LDC.64 R30, c[0x0][0x5c0] ;  /* 0x00017000ff1ecb82 */ /* 0x000e220000000a00 */
[----:B------:R-:W-:Y:S01]  /*22000*/  LOP3.LUT R5, R5, 0xffffbfff, RZ, 0xc0, !PT ;  /* 0xffffbfff05057812 */ /* 0x000fe200078ec0ff */
[----:B------:R-:W2:Y:S01]  /*22010*/  LDL.LU R123, [R1+0x468] ;  /* 0x00046800017b7983 */ /* 0x000ea20000300800 */
        /* <DEDUP_REMOVED lines=8> */
[----:B------:R-:W3:Y:S01]  /*220a0*/  @!P1 LDG.E.U8 R30, desc[UR6][R24.64+0x59] ;  /* 0x00005906181e9981 */ /* 0x000ee2000c1e1100 */
[----:B------:R-:W-:Y:S02]  /*220b0*/  @!P5 IADD3.X R197, R29, R31, R10, P2, P3 ;  /* 0x0000001f1dc5d210 */ /* 0x000fe400017e640a */
[----:B------:R-:W-:Y:S02]  /*220c0*/  ISETP.LT.OR P3, PT, R28, 0x59, !P0 ;  /* 0x000000591c00780c */ /* 0x000fe40004761670 */
[----:B------:R-:W-:-:S04]  /*220d0*/  @P4 LOP3.LUT R5, R5, 0x4000, RZ, 0xfc, !PT ;  /* 0x0000400005054812 */ /* 0x000fc800078efcff */
[----:B------:R-:W-:-:S04]  /*220e0*/  LOP3.LUT R5, R5, 0xffffdfff, RZ, 0xc0, !PT ;  /* 0xffffdfff05057812 */ /* 0x000fc800078ec0ff */
[----:B------:R-:W-:-:S03]  /*220f0*/  @P5 LOP3.LUT R5, R5, 0x2000, RZ, 0xfc, !PT ;  /* 0x0000200005055812 */ /* 0x000fc600078efcff */
[----:B-1----:R-:W-:-:S04]  /*22100*/  @!P3 IADD3 R32, P2, P5, R3, R14, R11 ;  /* 0x0000000e0320b210 */ /* 0x002fc80007d5e00b */
[----:B------:R-:W-:Y:S02]  /*22110*/  @!P3 IADD3.X R33, R2, R29, R10, P2, P5 ;  /* 0x0000001d0221b210 */ /* 0x000fe400017ea40a */
[----:B---3--:R-:W-:-:S04]  /*22120*/  LOP3.LUT R30, R30, 0xff, RZ, 0xc0, !PT ;  /* 0x000000ff1e1e7812 */ /* 0x008fc800078ec0ff */
[----:B------:R-:W-:-:S05]  /*22130*/  F2FP.F16.E4M3.UNPACK_B R30, R30 ;  /* 0x0000001eff1e723e */ /* 0x000fca00020006ff */
[----:B------:R-:W-:-:S05]  /*22140*/  HADD2.F32 R30, -RZ, R30.H0_H0 ;  /* 0x2000001eff1e7230 */ /* 0x000fca0000004100 */
[----:B------:R-:W-:-:S04]  /*22150*/  FMUL R30, R30, UR5 ;  /* 0x000000051e1e7c20 */ /* 0x000fc80008400000 */
[----:B----4-:R-:W-:Y:S01]  /*22160*/  FFMA R30, R122, UR4, R30 ;  /* 0x000000047a1e7c23 */ /* 0x010fe2000800001e */
        /* <DEDUP_REMOVED lines=53> */
[----:B--2---:R-:W-:Y:S02]  /*224c0*/  FFMA R32, R123, UR4, R30 ;  /* 0x000000047b207c23 */ /* 0x004fe4000800001e */
[----:B------:R-:W0:Y:S01]  /*224d0*/  @!P2 LDC.64 R30, c[0x0][0x5c0] ;  /* 0x00017000ff1eab82 */ /* 0x000e220000000a00 */
[----:B------:R-:W-:Y:S01]  /*224e0*/  LOP3.LUT R5, R5, 0xfffffdff, RZ, 0xc0, !PT ;  /* 0xfffffdff05057812 */ /* 0x000fe200078ec0ff */
[----:B------:R-:W2:Y:S01]  /*224f0*/  LDL.LU R123, [R1+0x478] ;  /* 0x00047800017b7983 */ /* 0x000ea20000300800 */
        /* <DEDUP_REMOVED lines=17> */
[----:B---3--:R-:W-:Y:S01]  /*22610*/  FFMA R32, R122, UR4, R32 ;  /* 0x000000047a207c23 */ /* 0x008fe20008000020 */
[----:B------:R-:W-:Y:S01]  /*22620*/  ISETP.LT.OR P5, PT, R28, 0xca, !P4 ;  /* 0x000000ca1c00780c */ /* 0x000fe200067a1670 */
        /* <DEDUP_REMOVED lines=94> */
[----:B------:R-:W-:Y:S01]  /*22c10*/  LOP3.LUT P5, RZ, R0, 0x80000, RZ, 0xc0, !PT ;  /* 0x0008000000ff7812 */ /* 0x000fe200078ac0ff */
        /* <DEDUP_REMOVED lines=61> */
[----:B---3--:R-:W-:Y:S02]  /*22ff0*/  FFMA R30, R122, UR4, R30 ;  /* 0x000000047a1e7c23 */ /* 0x008fe4000800001e */
[----:B------:R-:W3:Y:S03]  /*23000*/  LDL.LU R122, [R1+0x49c] ;  /* 0x00049c00017a7983 */ /* 0x000ee60000300800 */
[----:B------:R-:W-:Y:S01]  /*23010*/  F2FP.SATFINITE.E4M3.F32.PACK_AB_MERGE_C R30, RZ, R30, RZ ;  /* 0x0000001eff1e723e */ /* 0x000fe200048070ff */
[----:B------:R-:W4:Y:S04]  /*23020*/  LDL.LU R55, [R1+0x4a0] ;  /* 0x0004a00001377983 */ /* 0x000f280000300800 */
[----:B------:R0:W-:Y:S01]  /*23030*/  @!P0 STG.E.U8 desc[UR6][R74.64+0x61], R30 ;  /* 0x0000611e4a008986 */ /* 0x0001e2000c101106 */
[----:B------:R-:W-:-:S03]  /*23040*/  LOP3.LUT R4, R4, 0xbfffffff, RZ, 0xc0, !PT ;  /* 0xbfffffff04047812 */ /* 0x000fc600078ec0ff */
[----:B------:R-:W5:Y:S01]  /*23050*/  LDL.LU R54, [R1+0x4a4] ;  /* 0x0004a40001367983 */ /* 0x000f620000300800 */
[----:B0-----:R-:W0:Y:S02]  /*23060*/  @!P3 LDC.64 R30, c[0x0][0x5c0] ;  /* 0x00017000ff1ebb82 */ /* 0x001e240000000a00 */
[----:B0-----:R-:W-:Y:S02]  /*23070*/  @!P3 IADD3 R30, P2, R32, R30, RZ ;  /* 0x0000001e201eb210 */ /* 0x001fe40007f5e0ff */
[----:B------:R-:W-:-:S06]  /*23080*/  PRMT R32, RZ, 0x7610, R32 ;  /* 0x00007610ff207816 */ /* 0x000fcc0000000020 */
[----:B------:R-:W2:Y:S01]  /*23090*/  @!P3 LDG.E.U8 R32, desc[UR6][R22.64+0x60] ;  /* 0x000060061620b981 */ /* 0x000ea2000c1e1100 */
[C---:B------:R-:W-:Y:S01]  /*230a0*/  ISETP.LT.OR P0, PT, R28.reuse, 0xd1, !P4 ;  /* 0x000000d11c00780c */ /* 0x040fe20006701670 */
[----:B------:R-:W-:Y:S01]  /*230b0*/  @!P3 IMAD.X R31, R33, 0x1, R31, P2 ;  /* 0x00000001211fb824 */ /* 0x000fe200010e061f */
[----:B------:R-:W-:-:S13]  /*230c0*/  ISETP.LT.OR P2, PT, R28, 0x62, !P1 ;  /* 0x000000621c00780c */ /* 0x000fda0004f41670 */
[----:B------:R-:W-:-:S04]  /*230d0*/  @!P2 IADD3 R34, P5, P6, R3, R14, R9 ;  /* 0x0000000e0322a210 */ /* 0x000fc80007ebe009 */
[----:B------:R-:W-:Y:S02]  /*230e0*/  @!P2 IADD3.X R35, R2, R29, R8, P5, P6 ;  /* 0x0000001d0223a210 */ /* 0x000fe40002fec408 */
[----:B--2---:R-:W-:-:S04]  /*230f0*/  LOP3.LUT R32, R32, 0xff, RZ, 0xc0, !PT ;  /* 0x000000ff20207812 */ /* 0x004fc800078ec0ff */
[----:B------:R-:W-:-:S05]  /*23100*/  F2FP.F16.E4M3.UNPACK_B R32, R32 ;  /* 0x00000020ff20723e */ /* 0x000fca00020006ff */
[----:B------:R-:W-:-:S05]  /*23110*/  HADD2.F32 R32, -RZ, R32.H0_H0 ;  /* 0x20000020ff207230 */ /* 0x000fca0000004100 */
[----:B------:R-:W-:-:S04]  /*23120*/  FMUL R32, R32, UR5 ;  /* 0x0000000520207c20 */ /* 0x000fc80008400000 */
[----:B------:R-:W-:-:S05]  /*23130*/  FFMA R32, R123, UR4, R32 ;  /* 0x000000047b207c23 */ /* 0x000fca0008000020 */
[----:B------:R-:W-:-:S05]  /*23140*/  F2FP.SATFINITE.E4M3.F32.PACK_AB_MERGE_C R32, RZ, R32, RZ ;  /* 0x00000020ff20723e */ /* 0x000fca00048070ff */
[----:B------:R0:W-:Y:S02]  /*23150*/  @!P3 STG.E.U8 desc[UR6][R30.64+0x60], R32 ;  /* 0x000060201e00b986 */ /* 0x0001e4000c101106 */
[----:B0-----:R-:W0:Y:S08]  /*23160*/  @!P0 LDC.64 R30, c[0x0][0x5c0] ;  /* 0x00017000ff1e8b82 */ /* 0x001e300000000a00 */
[----:B------:R-:W1:Y:S01]  /*23170*/  @!P2 LDC.64 R32, c[0x0][0x5c0] ;  /* 0x00017000ff20ab82 */ /* 0x000e620000000a00 */
[----:B0-----:R-:W-:-:S02]  /*23180*/  @!P0 IADD3 R128, P5, P6, R14, R30, R3 ;  /* 0x0000001e0e808210 */ /* 0x001fc40007ebe003 */
[----:B------:R-:W-:-:S06]  /*23190*/  PRMT R30, RZ, 0x7610, R30 ;  /* 0x00007610ff1e7816 */ /* 0x000fcc000000001e */
[----:B------:R-:W2:Y:S01]  /*231a0*/  @!P2 LDG.E.U8 R30, desc[UR6][R22.64+0x61] ;  /* 0x00006106161ea981 */ /* 0x000ea2000c1e1100 */
[----:B------:R-:W-:Y:S02]  /*231b0*/  @P0 LOP3.LUT R4, R4, 0x40000000, RZ, 0xfc, !PT ;  /* 0x4000000004040812 */ /* 0x000fe400078efcff */
[----:B------:R-:W-:Y:S02]  /*231c0*/  @!P0 IADD3.X R129, R29, R31, R2, P5, P6 ;  /* 0x0000001f1d818210 */ /* 0x000fe40002fec402 */
[----:B------:R-:W-:Y:S02]  /*231d0*/  ISETP.LT.OR P0, PT, R28, 0xd2, !P4 ;  /* 0x000000d21c00780c */ /* 0x000fe40006701670 */
[----:B-1----:R-:W-:-:S05]  /*231e0*/  @!P2 IADD3 R32, P3, R34, R32, RZ ;  /* 0x000000202220a210 */ /* 0x002fca0007f7e0ff */
[----:B------:R-:W-:Y:S01]  /*231f0*/  @!P2 IMAD.X R33, R35, 0x1, R33, P3 ;  /* 0x000000012321a824 */ /* 0x000fe200018e0621 */
[----:B------:R-:W-:Y:S02]  /*23200*/  LOP3.LUT P5, RZ, R4, 0x1000, RZ, 0xc0, !PT ;  /* 0x0000100004ff7812 */ /* 0x000fe400078ac0ff */
[----:B--2---:R-:W-:-:S04]  /*23210*/  LOP3.LUT R30, R30, 0xff, RZ, 0xc0, !PT ;  /* 0x000000ff1e1e7812 */ /* 0x004fc800078ec0ff */
        /* <DEDUP_REMOVED lines=9> */
[----:B------:R-:W2:Y:S01]  /*232b0*/  @!P5 LDG.E.U8 R30, desc[UR6][R20.64+0x68] ;  /* 0x00006806141ed981 */ /* 0x000ea2000c1e1100 */
[C---:B------:R-:W-:Y:S02]  /*232c0*/  LOP3.LUT P6, RZ, R4.reuse, 0x800, RZ, 0xc0, !PT ;  /* 0x0000080004ff7812 */ /* 0x040fe400078cc0ff */
[----:B------:R-:W-:Y:S02]  /*232d0*/  LOP3.LUT R4, R4, 0xefffffff, RZ, 0xc0, !PT ;  /* 0xefffffff04047812 */ /* 0x000fe400078ec0ff */
[----:B------:R-:W-:Y:S02]  /*232e0*/  @!P0 IADD3.X R123, R29, R31, R2, P2, P3 ;  /* 0x0000001f1d7b8210 */ /* 0x000fe400017e6402 */
[----:B------:R-:W-:Y:S02]  /*232f0*/  @P0 LOP3.LUT R4, R4, 0x10000000, RZ, 0xfc, !PT ;  /* 0x1000000004040812 */ /* 0x000fe400078efcff */
[----:B------:R-:W-:Y:S02]  /*23300*/  ISETP.LT.OR P0, PT, R28, 0xd9, !P4 ;  /* 0x000000d91c00780c */ /* 0x000fe40006701670 */
[----:B--2---:R-:W-:-:S04]  /*23310*/  LOP3.LUT R30, R30, 0xff, RZ, 0xc0, !PT ;  /* 0x000000ff1e1e7812 */ /* 0x004fc800078ec0ff */
[----:B------:R-:W-:-:S05]  /*23320*/  F2FP.F16.E4M3.UNPACK_B R30, R30 ;  /* 0x0000001eff1e723e */ /* 0x000fca00020006ff */
[----:B------:R-:W-:-:S05]  /*23330*/  HADD2.F32 R30, -RZ, R30.H0_H0 ;  /* 0x2000001eff1e7230 */ /* 0x000fca0000004100 */
[----:B------:R-:W-:-:S04]  /*23340*/  FMUL R30, R30, UR5 ;  /* 0x000000051e1e7c20 */ /* 0x000fc80008400000 */
[----:B----4-:R-:W-:Y:S02]  /*23350*/  FFMA R32, R55, UR4, R30 ;  /* 0x0000000437207c23 */ /* 0x010fe4000800001e */
        /* <DEDUP_REMOVED lines=17> */
[----:B------:R-:W-:-:S04]  /*23470*/  @!P3 IADD3 R33, P2, P5, R3, R14, R9 ;  /* 0x0000000e0321b210 */ /* 0x000fc80007d5e009 */
[----:B-1----:R-:W-:Y:S02]  /*23480*/  @!P3 IADD3.X R32, R2, R29, R8, P2, P5 ;  /* 0x0000001d0220b210 */ /* 0x002fe400017ea408 */
[----:B---3--:R-:W-:-:S04]  /*23490*/  LOP3.LUT R30, R30, 0xff, RZ, 0xc0, !PT ;  /* 0x000000ff1e1e7812 */ /* 0x008fc800078ec0ff */
[----:B------:R-:W-:-:S05]  /*234a0*/  F2FP.F16.E4M3.UNPACK_B R30, R30 ;  /* 0x0000001eff1e723e */ /* 0x000fca00020006ff */
[----:B------:R-:W-:-:S05]  /*234b0*/  HADD2.F32 R30, -RZ, R30.H0_H0 ;  /* 0x2000001eff1e7230 */ /* 0x000fca0000004100 */
[----:B------:R-:W-:-:S04]  /*234c0*/  FMUL R30, R30, UR5 ;  /* 0x000000051e1e7c20 */ /* 0x000fc80008400000 */
[----:B-----5:R-:W-:Y:S01]  /*234d0*/  FFMA R30, R54, UR4, R30 ;  /* 0x00000004361e7c23 */ /* 0x020fe2000800001e */
[----:B------:R-:W-:Y:S01]  /*234e0*/  LOP3.LUT P0, RZ, R7, 0x800000, RZ, 0xc0, !PT ;  /* 0x0080000007ff7812 */ /* 0x000fe2000780c0ff */
[----:B------:R-:W3:Y:S03]  /*234f0*/  LDL.LU R54, [R1+0x4ac] ;  /* 0x0004ac0001367983 */ /* 0x000ee60000300800 */
[----:B------:R-:W-:-:S05]  /*23500*/  F2FP.SATFINITE.E4M3.F32.PACK_AB_MERGE_C R30, RZ, R30, RZ ;  /* 0x0000001eff1e723e */ /* 0x000fca00048070ff */
[----:B------:R0:W-:Y:S02]  /*23510*/  @!P6 STG.E.U8 desc[UR6][R120.64+0x69], R30 ;  /* 0x0000691e7800e986 */ /* 0x0001e4000c101106 */
[----:B0-----:R-:W0:Y:S02]  /*23520*/  @!P3 LDC.64 R30, c[0x0][0x5c0] ;  /* 0x00017000ff1ebb82 */ /* 0x001e240000000a00 */
[----:B0-----:R-:W-:-:S05]  /*23530*/  @!P3 IADD3 R30, P2, R33, R30, RZ ;  /* 0x0000001e211eb210 */ /* 0x001fca0007f5e0ff */
[----:B------:R-:W-:Y:S01]  /*23540*/  @!P3 IMAD.X R31, R32, 0x1, R31, P2 ;  /* 0x00000001201fb824 */ /* 0x000fe200010e061f */
[----:B------:R-:W-:-:S06]  /*23550*/  PRMT R32, RZ, 0x7610, R32 ;  /* 0x00007610ff207816 */ /* 0x000fcc0000000020 */
[----:B------:R-:W4:Y:S01]  /*23560*/  @!P3 LDG.E.U8 R32, desc[UR6][R22.64+0x68] ;  /* 0x000068061620b981 */ /* 0x000f22000c1e1100 */
[----:B------:R-:W-:-:S04]  /*23570*/  LOP3.LUT R7, R7, 0xffbfffff, RZ, 0xc0, !PT ;  /* 0xffbfffff07077812 */ /* 0x000fc800078ec0ff */
[----:B------:R-:W-:-:S04]  /*23580*/  @P4 LOP3.LUT R7, R7, 0x400000, RZ, 0xfc, !PT ;  /* 0x0040000007074812 */ /* 0x000fc800078efcff */
        /* <DEDUP_REMOVED lines=53> */
[----:B0-----:R-:W-:-:S03]  /*238e0*/  @!P5 IADD3 R76, P2, P3, R14, R30, R9 ;  /* 0x0000001e0e4cd210 */ /* 0x001fc60007b5e009 */
[----:B------:R-:W4:Y:S01]  /*238f0*/  LDL.LU R46, [R1+0x4bc] ;  /* 0x0004bc00012e7983 */ /* 0x000f220000300800 */
[----:B------:R-:W-:-:S03]  /*23900*/  @!P5 IADD3.X R77, R29, R31, R8, P2, P3 ;  /* 0x0000001f1d4dd210 */ /* 0x000fc600017e6408 */
[----:B------:R-:W5:Y:S01]  /*23910*/  LDL.LU R47, [R1+0x4c0] ;  /* 0x0004c000012f7983 */ /* 0x000f620000300800 */
[----:B------:R-:W0:Y:S01]  /*23920*/  @!P1 LDC.64 R30, c[0x0][0x5c0] ;  /* 0x00017000ff1e9b82 */ /* 0x000e220000000a00 */
[----:B------:R-:W-:Y:S02]  /*23930*/  F2FP.SATFINITE.E4M3.F32.PACK_AB_MERGE_C R32, RZ, R32, RZ ;  /* 0x00000020ff20723e */ /* 0x000fe400048070ff */
[----:B------:R-:W-:Y:S01]  /*23940*/  @P5 LOP3.LUT R4, R4, 0x1000000, RZ, 0xfc, !PT ;  /* 0x0100000004045812 */ /* 0x000fe200078efcff */
[----:B------:R-:W5:Y:S04]  /*23950*/  LDL.LU R37, [R1+0x4c4] ;  /* 0x0004c40001257983 */ /* 0x000f680000300800 */
[----:B------:R1:W-:Y:S01]  /*23960*/  @!P6 STG.E.U8 desc[UR6][R124.64+0x60], R32 ;  /* 0x000060207c00e986 */ /* 0x0003e2000c101106 */
[----:B0-----:R-:W-:-:S03]  /*23970*/  @!P1 IADD3 R64, P2, P3, R14, R30, R9 ;  /* 0x0000001e0e409210 */ /* 0x001fc60007b5e009 */
[----:B------:R-:W5:Y:S01]  /*23980*/  LDL.LU R36, [R1+0x4c8] ;  /* 0x0004c80001247983 */ /* 0x000f620000300800 */
[----:B------:R-:W-:-:S06]  /*23990*/  PRMT R30, RZ, 0x7610, R30 ;  /* 0x00007610ff1e7816 */ /* 0x000fcc000000001e */
[----:B------:R-:W3:Y:S01]  /*239a0*/  @!P4 LDG.E.U8 R30, desc[UR6][R24.64+0x61] ;  /* 0x00006106181ec981 */ /* 0x000ee2000c1e1100 */
[----:B------:R-:W-:Y:S02]  /*239b0*/  @!P1 IADD3.X R65, R29, R31, R8, P2, P3 ;  /* 0x0000001f1d419210 */ /* 0x000fe400017e6408 */
[----:B------:R-:W-:-:S13]  /*239c0*/  ISETP.LT.OR P3, PT, R28, 0x61, !P0 ;  /* 0x000000611c00780c */ /* 0x000fda0004761670 */
[----:B------:R-:W-:-:S04]  /*239d0*/  @!P3 IADD3 R33, P2, P5, R3, R14, R11 ;  /* 0x0000000e0321b210 */ /* 0x000fc80007d5e00b */
[----:B-1----:R-:W-:Y:S02]  /*239e0*/  @!P3 IADD3.X R32, R2, R29, R10, P2, P5 ;  /* 0x0000001d0220b210 */ /* 0x002fe400017ea40a */
[----:B---3--:R-:W-:-:S04]  /*239f0*/  LOP3.LUT R30, R30, 0xff, RZ, 0xc0, !PT ;  /* 0x000000ff1e1e7812 */ /* 0x008fc800078ec0ff */
[----:B------:R-:W-:-:S05]  /*23a00*/  F2FP.F16.E4M3.UNPACK_B R30, R30 ;  /* 0x0000001eff1e723e */ /* 0x000fca00020006ff */
[----:B------:R-:W-:-:S05]  /*23a10*/  HADD2.F32 R30, -RZ, R30.H0_H0 ;  /* 0x2000001eff1e7230 */ /* 0x000fca0000004100 */
[----:B------:R-:W-:-:S04]  /*23a20*/  FMUL R30, R30, UR5 ;  /* 0x000000051e1e7c20 */ /* 0x000fc80008400000 */
[----:B------:R-:W-:-:S05]  /*23a30*/  FFMA R30, R54, UR4, R30 ;  /* 0x00000004361e7c23 */ /* 0x000fca000800001e */
[----:B------:R-:W-:-:S05]  /*23a40*/  F2FP.SATFINITE.E4M3.F32.PACK_AB_MERGE_C R30, RZ, R30, RZ ;  /* 0x0000001eff1e723e */ /* 0x000fca00048070ff */
[----:B------:R0:W-:Y:S02]  /*23a50*/  @!P4 STG.E.U8 desc[UR6][R78.64+0x61], R30 ;  /* 0x0000611e4e00c986 */ /* 0x0001e4000c101106 */
[----:B0-----:R-:W0:Y:S02]  /*23a60*/  @!P3 LDC.64 R30, c[0x0][0x5c0] ;  /* 0x00017000ff1ebb82 */ /* 0x001e240000000a00 */
[----:B0-----:R-:W-:-:S05]  /*23a70*/  @!P3 IADD3 R30, P2, R33, R30, RZ ;  /* 0x0000001e211eb210 */ /* 0x001fca0007f5e0ff */
[----:B------:R-:W-:Y:S01]  /*23a80*/  @!P3 IMAD.X R31, R32, 0x1, R31, P2 ;  /* 0x00000001201fb824 */ /* 0x000fe200010e061f */
[----:B------:R-:W-:-:S06]  /*23a90*/  PRMT R32, RZ, 0x7610, R32 ;  /* 0x00007610ff207816 */ /* 0x000fcc0000000020 */
[----:B------:R-:W3:Y:S01]  /*23aa0*/  @!P3 LDG.E.U8 R32, desc[UR6][R26.64+0x60] ;  /* 0x000060061a20b981 */ /* 0x000ee2000c1e1100 */
[----:B------:R-:W-:Y:S02]  /*23ab0*/  LOP3.LUT R4, R4, 0xff7fffff, RZ, 0xc0, !PT ;  /* 0xff7fffff04047812 */ /* 0x000fe400078ec0ff */
[----:B------:R-:W-:Y:S02]  /*23ac0*/  ISETP.GE.AND P4, PT, R13, 0x101, PT ;  /* 0x000001010d00780c */ /* 0x000fe40003f86270 */
[----:B------:R-:W-:Y:S02]  /*23ad0*/  @P1 LOP3.LUT R4, R4, 0x800000, RZ, 0xfc, !PT ;  /* 0x0080000004041812 */ /* 0x000fe400078efcff */
[C---:B------:R-:W-:Y:S02]  /*23ae0*/  ISETP.LT.OR P1, PT, R28.reuse, 0xd1, !P4 ;  /* 0x000000d11c00780c */ /* 0x040fe40006721670 */
[----:B------:R-:W-:-:S13]  /*23af0*/  ISETP.LT.OR P2, PT, R28, 0x62, !P0 ;  /* 0x000000621c00780c */ /* 0x000fda0004741670 */
[----:B------:R-:W-:-:S04]  /*23b00*/  @!P2 IADD3 R35, P5, P6, R3, R14, R11 ;  /* 0x0000000e0323a210 */ /* 0x000fc80007ebe00b */
[----:B------:R-:W-:Y:S02]  /*23b10*/  @!P2 IADD3.X R34, R2, R29, R10, P5, P6 ;  /* 0x0000001d0222a210 */ /* 0x000fe40002fec40a */
[----:B---3--:R-:W-:-:S04]  /*23b20*/  LOP3.LUT R32, R32, 0xff, RZ, 0xc0, !PT ;  /* 0x000000ff20207812 */ /* 0x008fc800078ec0ff */
[----:B------:R-:W-:-:S05]  /*23b30*/  F2FP.F16.E4M3.UNPACK_B R32, R32 ;  /* 0x00000020ff20723e */ /* 0x000fca00020006ff */
[----:B------:R-:W-:-:S05]  /*23b40*/  HADD2.F32 R32, -RZ, R32.H0_H0 ;  /* 0x20000020ff207230 */ /* 0x000fca0000004100 */
[----:B------:R-:W-:-:S04]  /*23b50*/  FMUL R32, R32, UR5 ;  /* 0x0000000520207c20 */ /* 0x000fc80008400000 */
[----:B--2---:R-:W-:-:S05]  /*23b60*/  FFMA R32, R55, UR4, R32 ;  /* 0x0000000437207c23 */ /* 0x004fca0008000020 */
[----:B------:R-:W-:-:S05]  /*23b70*/  F2FP.SATFINITE.E4M3.F32.PACK_AB_MERGE_C R32, RZ, R32, RZ ;  /* 0x00000020ff20723e */ /* 0x000fca00048070ff */
[----:B------:R0:W-:Y:S02]  /*23b80*/  @!P3 STG.E.U8 desc[UR6][R30.64+0x60], R32 ;  /* 0x000060201e00b986 */ /* 0x0001e4000c101106 */
[----:B0-----:R-:W0:Y:S08]  /*23b90*/  @!P1 LDC.64 R30, c[0x0][0x5c0] ;  /* 0x00017000ff1e9b82 */ /* 0x001e300000000a00 */
[----:B------:R-:W1:Y:S01]  /*23ba0*/  @!P2 LDC.64 R32, c[0x0][0x5c0] ;  /* 0x00017000ff20ab82 */ /* 0x000e620000000a00 */
[----:B0-----:R-:W-:-:S02]  /*23bb0*/  @!P1 IADD3 R54, P5, P6, R14, R30, R11 ;  /* 0x0000001e0e369210 */ /* 0x001fc40007ebe00b */
[----:B------:R-:W-:-:S06]  /*23bc0*/  PRMT R30, RZ, 0x7610, R30 ;  /* 0x00007610ff1e7816 */ /* 0x000fcc000000001e */
[----:B------:R-:W2:Y:S01]  /*23bd0*/  @!P2 LDG.E.U8 R30, desc[UR6][R26.64+0x61] ;  /* 0x000061061a1ea981 */ /* 0x000ea2000c1e1100 */
[----:B------:R-:W-:Y:S02]  /*23be0*/  @!P1 IADD3.X R55, R29, R31, R10, P5, P6 ;  /* 0x0000001f1d379210 */ /* 0x000fe40002fec40a */
[----:B------:R-:W-:Y:S02]  /*23bf0*/  ISETP.GE.AND P6, PT, R13, 0x101, PT ;  /* 0x000001010d00780c */ /* 0x000fe40003fc6270 */
[----:B-1----:R-:W-:Y:S02]  /*23c00*/  @!P2 IADD3 R32, P3, R35, R32, RZ ;  /* 0x000000202320a210 */ /* 0x002fe40007f7e0ff */
[----:B------:R-:W-:-:S03]  /*23c10*/  ISETP.LT.OR P4, PT, R28, 0xd2, !P6 ;  /* 0x000000d21c00780c */ /* 0x000fc60007781670 */
[----:B------:R-:W-:Y:S01]  /*23c20*/  @!P2 IMAD.X R33, R34, 0x1, R33, P3 ;  /* 0x000000012221a824 */ /* 0x000fe200018e0621 */
[----:B------:R-:W-:-:S04]  /*23c30*/  LOP3.LUT R4, R4, 0xffbfffff, RZ, 0xc0, !PT ;  /* 0xffbfffff04047812 */ /* 0x000fc800078ec0ff */
[----:B------:R-:W-:-:S04]  /*23c40*/  @P1 LOP3.LUT R4, R4, 0x400000, RZ, 0xfc, !PT ;  /* 0x0040000004041812 */ /* 0x000fc800078efcff */
        /* <DEDUP_REMOVED lines=11> */
[----:B------:R-:W2:Y:S01]  /*23d00*/  @!P5 LDG.E.U8 R30, desc[UR6][R24.64+0x68] ;  /* 0x00006806181ed981 */ /* 0x000ea2000c1e1100 */
[----:B------:R-:W-:Y:S02]  /*23d10*/  LOP3.LUT R4, R4, 0xffdfffff, RZ, 0xc0, !PT ;  /* 0xffdfffff04047812 */ /* 0x000fe400078ec0ff */
[----:B------:R-:W-:Y:S02]  /*23d20*/  @!P4 IADD3.X R51, R29, R31, R10, P2, P3 ;  /* 0x0000001f1d33c210 */ /* 0x000fe400017e640a */
[----:B------:R-:W-:Y:S02]  /*23d30*/  @P4 LOP3.LUT R4, R4, 0x200000, RZ, 0xfc, !PT ;  /* 0x0020000004044812 */ /* 0x000fe400078efcff */
[----:B------:R-:W-:Y:S02]  /*23d40*/  ISETP.LT.OR P4, PT, R28, 0xd9, !P6 ;  /* 0x000000d91c00780c */ /* 0x000fe40007781670 */
[----:B------:R-:W-:Y:S02]  /*23d50*/  LOP3.LUT P1, RZ, R0, 0x200, RZ, 0xc0, !PT ;  /* 0x0000020000ff7812 */ /* 0x000fe4000782c0ff */
[----:B--2---:R-:W-:-:S04]  /*23d60*/  LOP3.LUT R30, R30, 0xff, RZ, 0xc0, !PT ;  /* 0x000000ff1e1e7812 */ /* 0x004fc800078ec0ff */
[----:B------:R-:W-:-:S05]  /*23d70*/  F2FP.F16.E4M3.UNPACK_B R30, R30 ;  /* 0x0000001eff1e723e */ /* 0x000fca00020006ff */
[----:B------:R-:W-:-:S05]  /*23d80*/  HADD2.F32 R30, -RZ, R30.H0_H0 ;  /* 0x2000001eff1e7230 */ /* 0x000fca0000004100 */
[----:B------:R-:W-:-:S04]  /*23d90*/  FMUL R30, R30, UR5 ;  /* 0x000000051e1e7c20 */ /* 0x000fc80008400000 */
[----:B-----5:R-:W-:Y:S02]  /*23da0*/  FFMA R32, R47, UR4, R30 ;  /* 0x000000042f207c23 */ /* 0x020fe4000800001e */
[----:B------:R-:W0:Y:S03]  /*23db0*/  @!P4 LDC.64 R30, c[0x0][0x5c0] ;  /* 0x00017000ff1ecb82 */ /* 0x000e260000000a00 */
        /* <DEDUP_REMOVED lines=8> */
[----:B------:R-:W2:Y:S01]  /*23e40*/  @!P1 LDG.E.U8 R30, desc[UR6][R24.64+0x69] ;  /* 0x00006906181e9981 */ /* 0x000ea2000c1e1100 */
[----:B------:R-:W-:Y:S02]  /*23e50*/  @!P5 IADD3.X R47, R29, R31, R10, P2, P3 ;  /* 0x0000001f1d2fd210 */ /* 0x000fe400017e640a */
[----:B------:R-:W-:Y:S02]  /*23e60*/  ISETP.LT.OR P3, PT, R28, 0x69, !P0 ;  /* 0x000000691c00780c */ /* 0x000fe40004761670 */
[----:B------:R-:W-:-:S04]  /*23e70*/  LOP3.LUT R4, R4, 0xffefffff, RZ, 0xc0, !PT ;  /* 0xffefffff04047812 */ /* 0x000fc800078ec0ff */
[----:B------:R-:W-:-:S04]  /*23e80*/  @P4 LOP3.LUT R4, R4, 0x100000, RZ, 0xfc, !PT ;  /* 0x0010000004044812 */ /* 0x000fc800078efcff */
[----:B------:R-:W-:-:S04]  /*23e90*/  LOP3.LUT R4, R4, 0xfff7ffff, RZ, 0xc0, !PT ;  /* 0xfff7ffff04047812 */ /* 0x000fc800078ec0ff */
[----:B------:R-:W-:Y:S02]  /*23ea0*/  @P5 LOP3.LUT R4, R4, 0x80000, RZ, 0xfc, !PT ;  /* 0x0008000004045812 */ /* 0x000fe400078efcff */
[----:B------:R-:W-:-:S04]  /*23eb0*/  @!P3 IADD3 R33, P2, P5, R3, R14, R11 ;  /* 0x0000000e0321b210 */ /* 0x000fc80007d5e00b */
[----:B-1----:R-:W-:Y:S02]  /*23ec0*/  @!P3 IADD3.X R32, R2, R29, R10, P2, P5 ;  /* 0x0000001d0220b210 */ /* 0x002fe400017ea40a */
[----:B--2---:R-:W-:-:S04]  /*23ed0*/  LOP3.LUT R30, R30, 0xff, RZ, 0xc0, !PT ;  /* 0x000000ff1e1e7812 */ /* 0x004fc800078ec0ff */
[----:B------:R-:W-:-:S05]  /*23ee0*/  F2FP.F16.E4M3.UNPACK_B R30, R30 ;  /* 0x0000001eff1e723e */ /* 0x000fca00020006ff */
[----:B------:R-:W-:-:S05]  /*23ef0*/  HADD2.F32 R30, -RZ, R30.H0_H0 ;  /* 0x2000001eff1e7230 */ /* 0x000fca0000004100 */
[----:B------:R-:W-:-:S04]  /*23f00*/  FMUL R30, R30, UR5 ;  /* 0x000000051e1e7c20 */ /* 0x000fc80008400000 */
[----:B------:R-:W-:Y:S01]  /*23f10*/  FFMA R30, R37, UR4, R30 ;  /* 0x00000004251e7c23 */ /* 0x000fe2000800001e */
[----:B------:R-:W-:Y:S01]  /*23f20*/  LOP3.LUT P4, RZ, R7, 0x400000, RZ, 0xc0, !PT ;  /* 0x0040000007ff7812 */ /* 0x000fe2000788c0ff */
[----:B------:R-:W2:Y:S03]  /*23f30*/  LDL.LU R37, [R1+0x4cc] ;  /* 0x0004cc0001257983 */ /* 0x000ea60000300800 */
[----:B------:R-:W-:-:S05]  /*23f40*/  F2FP.SATFINITE.E4M3.F32.PACK_AB_MERGE_C R30, RZ, R30, RZ ;  /* 0x0000001eff1e723e */ /* 0x000fca00048070ff */
[----:B------:R0:W-:Y:S02]  /*23f50*/  @!P1 STG.E.U8 desc[UR6][R126.64+0x69], R30 ;  /* 0x0000691e7e009986 */ /* 0x0001e4000c101106 */
[----:B0-----:R-:W0:Y:S02]  /*23f60*/  @!P3 LDC.64 R30, c[0x0][0x5c0] ;  /* 0x00017000ff1ebb82 */ /* 0x001e240000000a00 */
[----:B0-----:R-:W-:-:S05]  /*23f70*/  @!P3 IADD3 R30, P2, R33, R30, RZ ;  /* 0x0000001e211eb210 */ /* 0x001fca0007f5e0ff */
[----:B------:R-:W-:Y:S01]  /*23f80*/  @!P3 IMAD.X R31, R32, 0x1, R31, P2 ;  /* 0x00000001201fb824 */ /* 0x000fe200010e061f */
[----:B------:R-:W-:-:S06]  /*23f90*/  PRMT R32, RZ, 0x7610, R32 ;  /* 0x00007610ff207816 */ /* 0x000fcc0000000020 */
[----:B------:R-:W3:Y:S01]  /*23fa0*/  @!P3 LDG.E.U8 R32, desc[UR6][R26.64+0x68] ;  /* 0x000068061a20b981 */ /* 0x000ee2000c1e1100 */
        /* <DEDUP_REMOVED lines=41> */
[----:B------:R-:W-:Y:S02]  /*24240*/  FMUL R32, R30, UR5 ;  /* 0x000000051e207c20 */ /* 0x000fe40008400000 */
[----:B------:R-:W0:Y:S02]  /*24250*/  @!P2 LDC.64 R30, c[0x0][0x5c0] ;  /* 0x00017000ff1eab82 */ /* 0x000e240000000a00 */
[----:B---3--:R-:W-:Y:S01]  /*24260*/  FFMA R32, R36, UR4, R32 ;  /* 0x0000000424207c23 */ /* 0x008fe20008000020 */
[----:B------:R-:W-:Y:S01]  /*24270*/  LOP3.LUT R4, R4, 0xfffbffff, RZ, 0xc0, !PT ;  /* 0xfffbffff04047812 */ /* 0x000fe200078ec0ff */
[----:B------:R-:W3:Y:S03]  /*24280*/  LDL.LU R36, [R1+0x4d8] ;  /* 0x0004d80001247983 */ /* 0x000ee60000300800 */
[----:B------:R-:W-:Y:S01]  /*24290*/  F2FP.SATFINITE.E4M3.F32.PACK_AB_MERGE_C R32, RZ, R32, RZ ;  /* 0x00000020ff20723e */ /* 0x000fe200048070ff */
[----:B------:R-:W4:Y:S01]  /*242a0*/  LDL.LU R56, [R1+0x4dc] ;  /* 0x0004dc0001387983 */ /* 0x000f220000300800 */
[----:B0-----:R-:W-:-:S03]  /*242b0*/  @!P2 IADD3 R30, P3, R14, R30, RZ ;  /* 0x0000001e0e1ea210 */ /* 0x001fc60007f7e0ff */
[----:B------:R-:W5:Y:S02]  /*242c0*/  LDL.LU R57, [R1+0x4e0] ;  /* 0x0004e00001397983 */ /* 0x000f640000300800 */
[----:B------:R-:W-:-:S05]  /*242d0*/  @!P2 IMAD.X R31, R29, 0x1, R31, P3 ;  /* 0x000000011d1fa824 */ /* 0x000fca00018e061f */
[----:B------:R0:W-:Y:S01]  /*242e0*/  @!P2 STG.E.U8 desc[UR6][R30.64+0x70], R32 ;  /* 0x000070201e00a986 */ /* 0x0001e2000c101106 */
[----:B------:R-:W-:Y:S02]  /*242f0*/  ISETP.LT.OR P2, PT, R28, 0x72, !P5 ;  /* 0x000000721c00780c */ /* 0x000fe40006f41670 */
[----:B0-----:R-:W-:-:S11]  /*24300*/  PRMT R32, RZ, 0x7610, R32 ;  /* 0x00007610ff207816 */ /* 0x001fd60000000020 */
[----:B------:R-:W0:Y:S01]  /*24310*/  @!P2 LDC.64 R30, c[0x0][0x5c0] ;  /* 0x00017000ff1eab82 */ /* 0x000e220000000a00 */
[----:B------:R-:W2:Y:S01]  /*24320*/  @!P2 LDG.E.U8 R32, desc[UR6][R16.64+0x71] ;  /* 0x000071061020a981 */ /* 0x000ea2000c1e1100 */
[----:B------:R-:W-:-:S04]  /*24330*/  @P1 LOP3.LUT R4, R4, 0x40000, RZ, 0xfc, !PT ;  /* 0x0004000004041812 */ /* 0x000fc800078efcff */
[----:B------:R-:W-:-:S04]  /*24340*/  LOP3.LUT R4, R4, 0xfffdffff, RZ, 0xc0, !PT ;  /* 0xfffdffff04047812 */ /* 0x000fc800078ec0ff */
[----:B------:R-:W-:Y:S02]  /*24350*/  @P0 LOP3.LUT R4, R4, 0x20000, RZ, 0xfc, !PT ;  /* 0x0002000004040812 */ /* 0x000fe400078efcff */
[----:B------:R-:W-:Y:S02]  /*24360*/  ISETP.LT.OR P0, PT, R28, 0xe9, !P4 ;  /* 0x000000e91c00780c */ /* 0x000fe40006701670 */
[----:B0-----:R-:W-:-:S05]  /*24370*/  @!P2 IADD3 R30, P3, R14, R30, RZ ;  /* 0x0000001e0e1ea210 */ /* 0x001fca0007f7e0ff */
[----:B------:R-:W-:Y:S01]  /*24380*/  @!P2 IMAD.X R31, R29, 0x1, R31, P3 ;  /* 0x000000011d1fa824 */ /* 0x000fe200018e061f */
        /* <DEDUP_REMOVED lines=16> */
[----:B------:R-:W-:Y:S02]  /*24490*/  ISETP.GE.AND P6, PT, R13, 0x81, PT ;  /* 0x000000810d00780c */ /* 0x000fe40003fc6270 */
[----:B------:R-:W-:-:S02]  /*244a0*/  LOP3.LUT P4, RZ, R0, 0x8, RZ, 0xc0, !PT ;  /* 0x0000000800ff7812 */ /* 0x000fc4000788c0ff */
[----:B--2---:R-:W-:-:S04]  /*244b0*/  LOP3.LUT R30, R30, 0xff, RZ, 0xc0, !PT ;  /* 0x000000ff1e1e7812 */ /* 0x004fc800078ec0ff */
[----:B------:R-:W-:-:S05]  /*244c0*/  F2FP.F16.E4M3.UNPACK_B R30, R30 ;  /* 0x0000001eff1e723e */ /* 0x000fca00020006ff */
[----:B------:R-:W-:-:S05]  /*244d0*/  HADD2.F32 R30, -RZ, R30.H0_H0 ;  /* 0x2000001eff1e7230 */ /* 0x000fca0000004100 */
[----:B------:R-:W-:Y:S02]  /*244e0*/  FMUL R32, R30, UR5 ;  /* 0x000000051e207c20 */ /* 0x000fe40008400000 */
[----:B------:R-:W0:Y:S02]  /*244f0*/  @!P0 LDC.64 R30, c[0x0][0x5c0] ;  /* 0x00017000ff1e8b82 */ /* 0x000e240000000a00 */
[----:B---3--:R-:W-:-:S05]  /*24500*/  FFMA R32, R36, UR4, R32 ;  /* 0x0000000424207c23 */ /* 0x008fca0008000020 */
[----:B------:R-:W-:-:S05]  /*24510*/  F2FP.SATFINITE.E4M3.F32.PACK_AB_MERGE_C R32, RZ, R32, RZ ;  /* 0x00000020ff20723e */ /* 0x000fca00048070ff */
[----:B------:R-:W-:Y:S01]  /*24520*/  @!P1 STG.E.U8 desc[UR6][R132.64+0x70], R32 ;  /* 0x0000702084009986 */ /* 0x000fe2000c101106 */
        /* <DEDUP_REMOVED lines=17> */
[----:B0-----:R-:W0:Y:S02]  /*24640*/  @!P4 LDC.64 R30, c[0x0][0x5c0] ;  /* 0x00017000ff1ecb82 */ /* 0x001e240000000a00 */
[----:B0-----:R-:W-:-:S04]  /*24650*/  @!P4 IADD3 R34, P2, P3, R14, R30, R9 ;  /* 0x0000001e0e22c210 */ /* 0x001fc80007b5e009 */
[----:B------:R-:W-:Y:S02]  /*24660*/  @!P4 IADD3.X R35, R29, R31, R8, P2, P3 ;  /* 0x0000001f1d23c210 */ /* 0x000fe400017e6408 */
[----:B------:R-:W-:Y:S02]  /*24670*/  ISETP.LT.OR P2, PT, R28, 0x79, !P5 ;  /* 0x000000791c00780c */ /* 0x000fe40006f41670 */
[----:B------:R-:W-:-:S11]  /*24680*/  PRMT R30, RZ, 0x7610, R30 ;  /* 0x00007610ff1e7816 */ /* 0x000fd6000000001e */
[----:B------:R-:W3:Y:S02]  /*24690*/  @!P2 LDG.E.U8 R30, desc[UR6][R16.64+0x78] ;  /* 0x00007806101ea981 */ /* 0x000ee4000c1e1100 */
[----:B---3--:R-:W-:-:S04]  /*246a0*/  LOP3.LUT R30, R30, 0xff, RZ, 0xc0, !PT ;  /* 0x000000ff1e1e7812 */ /* 0x008fc800078ec0ff */
[----:B------:R-:W-:-:S05]  /*246b0*/  F2FP.F16.E4M3.UNPACK_B R30, R30 ;  /* 0x0000001eff1e723e */ /* 0x000fca00020006ff */
[----:B------:R-:W-:-:S05]  /*246c0*/  HADD2.F32 R30, -RZ, R30.H0_H0 ;  /* 0x2000001eff1e7230 */ /* 0x000fca0000004100 */
[----:B------:R-:W-:Y:S02]  /*246d0*/  FMUL R32, R30, UR5 ;  /* 0x000000051e207c20 */ /* 0x000fe40008400000 */
[----:B------:R-:W0:Y:S02]  /*246e0*/  @!P2 LDC.64 R30, c[0x0][0x5c0] ;  /* 0x00017000ff1eab82 */ /* 0x000e240000000a00 */
[----:B-----5:R-:W-:Y:S01]  /*246f0*/  FFMA R32, R57, UR4, R32 ;  /* 0x0000000439207c23 */ /* 0x020fe20008000020 */
[----:B------:R-:W-:Y:S01]  /*24700*/  ISETP.LT.OR P6, PT, R28, 0xe9, !P6 ;  /* 0x000000e91c00780c */ /* 0x000fe200077c1670 */
[----:B------:R-:W3:Y:S03]  /*24710*/  LDL.LU R57, [R1+0x4e8] ;  /* 0x0004e80001397983 */ /* 0x000ee60000300800 */
[----:B------:R-:W-:Y:S01]  /*24720*/  F2FP.SATFINITE.E4M3.F32.PACK_AB_MERGE_C R32, RZ, R32, RZ ;  /* 0x00000020ff20723e */ /* 0x000fe200048070ff */
[----:B------:R-:W4:Y:S01]  /*24730*/  LDL.LU R59, [R1+0x4ec] ;  /* 0x0004ec00013b7983 */ /* 0x000f220000300800 */
[----:B0-----:R-:W-:-:S05]  /*24740*/  @!P2 IADD3 R30, P3, R14, R30, RZ ;  /* 0x0000001e0e1ea210 */ /* 0x001fca0007f7e0ff */
[----:B------:R-:W-:-:S05]  /*24750*/  @!P2 IMAD.X R31, R29, 0x1, R31, P3 ;  /* 0x000000011d1fa824 */ /* 0x000fca00018e061f */
[----:B------:R0:W-:Y:S01]  /*24760*/  @!P2 STG.E.U8 desc[UR6][R30.64+0x78], R32 ;  /* 0x000078201e00a986 */ /* 0x0001e2000c101106 */
[----:B------:R-:W-:Y:S02]  /*24770*/  ISETP.LT.OR P2, PT, R28, 0x7a, !P5 ;  /* 0x0000007a1c00780c */ /* 0x000fe40006f41670 */
[----:B0-----:R-:W-:-:S11]  /*24780*/  PRMT R32, RZ, 0x7610, R32 ;  /* 0x00007610ff207816 */ /* 0x001fd60000000020 */
[----:B------:R-:W0:Y:S01]  /*24790*/  @!P2 LDC.64 R30, c[0x0][0x5c0] ;  /* 0x00017000ff1eab82 */ /* 0x000e220000000a00 */
[----:B------:R-:W5:Y:S01]  /*247a0*/  @!P2 LDG.E.U8 R32, desc[UR6][R16.64+0x79] ;  /* 0x000079061020a981 */ /* 0x000f62000c1e1100 */
[----:B------:R-:W-:-:S04]  /*247b0*/  LOP3.LUT R4, R4, 0xffff7fff, RZ, 0xc0, !PT ;  /* 0xffff7fff04047812 */ /* 0x000fc800078ec0ff */
[----:B------:R-:W-:Y:S02]  /*247c0*/  @P0 LOP3.LUT R4, R4, 0x8000, RZ, 0xfc, !PT ;  /* 0x0000800004040812 */ /* 0x000fe400078efcff */
[----:B0-----:R-:W-:-:S05]  /*247d0*/  @!P2 IADD3 R30, P3, R14, R30, RZ ;  /* 0x0000001e0e1ea210 */ /* 0x001fca0007f7e0ff */
[----:B------:R-:W-:Y:S01]  /*247e0*/  @!P2 IMAD.X R31, R29, 0x1, R31, P3 ;  /* 0x000000011d1fa824 */ /* 0x000fe200018e061f */
[----:B------:R-:W-:-:S04]  /*247f0*/  LOP3.LUT R4, R4, 0xffffbfff, RZ, 0xc0, !PT ;  /* 0xffffbfff04047812 */ /* 0x000fc800078ec0ff */
[----:B------:R-:W-:-:S04]  /*24800*/  @P1 LOP3.LUT R4, R4, 0x4000, RZ, 0xfc, !PT ;  /* 0x0000400004041812 */ /* 0x000fc800078efcff */
[----:B------:R-:W-:-:S04]  /*24810*/  LOP3.LUT R4, R4, 0xffffdfff, RZ, 0xc0, !PT ;  /* 0xffffdfff04047812 */ /* 0x000fc800078ec0ff */
[----:B------:R-:W-:Y:S02]  /*24820*/  @P4 LOP3.LUT R4, R4, 0x2000, RZ, 0xfc, !PT ;  /* 0x0000200004044812 */ /* 0x000fe400078efcff */
[----:B------:R-:W-:Y:S02]  /*24830*/  LOP3.LUT P4, RZ, R5, 0x1000, RZ, 0xc0, !PT ;  /* 0x0000100005ff7812 */ /* 0x000fe4000788c0ff */
[----:B-----5:R-:W-:-:S04]  /*24840*/  LOP3.LUT R32, R32, 0xff, RZ, 0xc0, !PT ;  /* 0x000000ff20207812 */ /* 0x020fc800078ec0ff */
[----:B------:R-:W-:-:S05]  /*24850*/  F2FP.F16.E4M3.UNPACK_B R32, R32 ;  /* 0x00000020ff20723e */ /* 0x000fca00020006ff */
[----:B------:R-:W-:-:S05]  /*24860*/  HADD2.F32 R32, -RZ, R32.H0_H0 ;  /* 0x20000020ff207230 */ /* 0x000fca0000004100 */
[----:B------:R-:W-:-:S04]  /*24870*/  FMUL R32, R32, UR5 ;  /* 0x0000000520207c20 */ /* 0x000fc80008400000 */
[----:B--2---:R-:W-:-:S05]  /*24880*/  FFMA R32, R56, UR4, R32 ;  /* 0x0000000438207c23 */ /* 0x004fca0008000020 */
[----:B------:R-:W-:-:S05]  /*24890*/  F2FP.SATFINITE.E4M3.F32.PACK_AB_MERGE_C R32, RZ, R32, RZ ;  /* 0x00000020ff20723e */ /* 0x000fca00048070ff */
[----:B------:R0:W-:Y:S02]  /*248a0*/  @!P2 STG.E.U8 desc[UR6][R30.64+0x79], R32 ;  /* 0x000079201e00a986 */ /* 0x0001e4000c101106 */
[----:B0-----:R-:W0:Y:S02]  /*248b0*/  @!P6 LDC.64 R30, c[0x0][0x5c0] ;  /* 0x00017000ff1eeb82 */ /* 0x001e240000000a00 */
[----:B0-----:R-:W-:Y:S02]  /*248c0*/  @!P6 IADD3 R32, P2, P3, R14, R30, R9 ;  /* 0x0000001e0e20e210 */ /* 0x001fe40007b5e009 */
[----:B------:R-:W-:-:S06]  /*248d0*/  PRMT R30, RZ, 0x7610, R30 ;  /* 0x00007610ff1e7816 */ /* 0x000fcc000000001e */
[----:B------:R-:W2:Y:S01]  /*248e0*/  @!P4 LDG.E.U8 R30, desc[UR6][R18.64+0x78] ;  /* 0x00007806121ec981 */ /* 0x000ea2000c1e1100 */
[----:B------:R-:W-:Y:S02]  /*248f0*/  LOP3.LUT P5, RZ, R5, 0x800, RZ, 0xc0, !PT ;  /* 0x0000080005ff7812 */ /* 0x000fe400078ac0ff */
[----:B--2---:R-:W-:-:S04]  /*24900*/  LOP3.LUT R30, R30, 0xff, RZ, 0xc0, !PT ;  /* 0x000000ff1e1e7812 */ /* 0x004fc800078ec0ff */
[----:B------:R-:W-:-:S05]  /*24910*/  F2FP.F16.E4M3.UNPACK_B R30, R30 ;  /* 0x0000001eff1e723e */ /* 0x000fca00020006ff */
[----:B------:R-:W-:-:S05]  /*24920*/  HADD2.F32 R30, -RZ, R30.H0_H0 ;  /* 0x2000001eff1e7230 */ /* 0x000fca0000004100 */
[----:B------:R-:W-:-:S04]  /*24930*/  FMUL R30, R30, UR5 ;  /* 0x000000051e1e7c20 */ /* 0x000fc80008400000 */
[----:B---3--:R-:W-:Y:S01]  /*24940*/  FFMA R30, R57, UR4, R30 ;  /* 0x00000004391e7c23 */ /* 0x008fe2000800001e */
[----:B------:R-:W-:Y:S01]  /*24950*/  LOP3.LUT R4, R4, 0xffffefff, RZ, 0xc0, !PT ;  /* 0xffffefff04047812 */ /* 0x000fe200078ec0ff */
[----:B------:R-:W2:Y:S03]  /*24960*/  LDL.LU R57, [R1+0x4f0] ;  /* 0x0004f00001397983 */ /* 0x000ea60000300800 */
[----:B------:R-:W-:Y:S01]  /*24970*/  F2FP.SATFINITE.E4M3.F32.PACK_AB_MERGE_C R30, RZ, R30, RZ ;  /* 0x0000001eff1e723e */ /* 0x000fe200048070ff */
[----:B------:R-:W3:Y:S04]  /*24980*/  LDL.LU R58, [R1+0x4f4] ;  /* 0x0004f400013a7983 */ /* 0x000ee80000300800 */
[----:B------:R0:W-:Y:S02]  /*24990*/  @!P4 STG.E.U8 desc[UR6][R146.64+0x78], R30 ;  /* 0x0000781e9200c986 */ /* 0x0001e4000c101106 */
[----:B0-----:R-:W-:-:S06]  /*249a0*/  PRMT R30, RZ, 0x7610, R30 ;  /* 0x00007610ff1e7816 */ /* 0x001fcc000000001e */
[----:B------:R-:W5:Y:S01]  /*249b0*/  @!P5 LDG.E.U8 R30, desc[UR6][R18.64+0x79] ;  /* 0x00007906121ed981 */ /* 0x000f62000c1e1100 */
[----:B------:R-:W-:Y:S02]  /*249c0*/  LOP3.LUT P1, RZ, R7, 0x100000, RZ, 0xc0, !PT ;  /* 0x0010000007ff7812 */ /* 0x000fe4000782c0ff */
[----:B------:R-:W-:Y:S02]  /*249d0*/  @P6 LOP3.LUT R4, R4, 0x1000, RZ, 0xfc, !PT ;  /* 0x0000100004046812 */ /* 0x000fe400078efcff */
[----:B------:R-:W-:Y:S02]  /*249e0*/  @!P6 IADD3.X R33, R29, R31, R8, P2, P3 ;  /* 0x0000001f1d21e210 */ /* 0x000fe400017e6408 */
[----:B------:R-:W-:Y:S02]  /*249f0*/  ISETP.LT.OR P6, PT, R28, 0x71, !P1 ;  /* 0x000000711c00780c */ /* 0x000fe40004fc1670 */
[C---:B------:R-:W-:Y:S02]  /*24a00*/  LOP3.LUT P0, RZ, R7.reuse, 0x200000, RZ, 0xc0, !PT ;  /* 0x0020000007ff7812 */ /* 0x040fe4000780c0ff */
[----:B------:R-:W-:-:S09]  /*24a10*/  LOP3.LUT R7, R7, 0xfff7ffff, RZ, 0xc0, !PT ;  /* 0xfff7ffff07077812 */ /* 0x000fd200078ec0ff */
[----:B------:R-:W-:Y:S02]  /*24a20*/  @!P6 IADD3 R52, P2, P3, R3, R14, R9 ;  /* 0x0000000e0334e210 */ /* 0x000fe40007b5e009 */
[----:B------:R-:W-:Y:S02]  /*24a30*/  @P6 LOP3.LUT R7, R7, 0x80000, RZ, 0xfc, !PT ;  /* 0x0008000007076812 */ /* 0x000fe400078efcff */
[----:B------:R-:W-:Y:S02]  /*24a40*/  @!P6 IADD3.X R53, R2, R29, R8, P2, P3 ;  /* 0x0000001d0235e210 */ /* 0x000fe400017e6408 */
[----:B------:R-:W-:Y:S02]  /*24a50*/  LOP3.LUT P6, RZ, R0, 0x400000, RZ, 0xc0, !PT ;  /* 0x0040000000ff7812 */ /* 0x000fe400078cc0ff */
[----:B-----5:R-:W-:-:S04]  /*24a60*/  LOP3.LUT R30, R30, 0xff, RZ, 0xc0, !PT ;  /* 0x000000ff1e1e7812 */ /* 0x020fc800078ec0ff */
[----:B------:R-:W-:-:S05]  /*24a70*/  F2FP.F16.E4M3.UNPACK_B R30, R30 ;  /* 0x0000001eff1e723e */ /* 0x000fca00020006ff */
[----:B------:R-:W-:-:S05]  /*24a80*/  HADD2.F32 R30, -RZ, R30.H0_H0 ;  /* 0x2000001eff1e7230 */ /* 0x000fca0000004100 */
[----:B------:R-:W-:-:S04]  /*24a90*/  FMUL R30, R30, UR5 ;  /* 0x000000051e1e7c20 */ /* 0x000fc80008400000 */
[----:B----4-:R-:W-:-:S05]  /*24aa0*/  FFMA R30, R59, UR4, R30 ;  /* 0x000000043b1e7c23 */ /* 0x010fca000800001e */
[----:B------:R-:W-:-:S05]  /*24ab0*/  F2FP.SATFINITE.E4M3.F32.PACK_AB_MERGE_C R30, RZ, R30, RZ ;  /* 0x0000001eff1e723e */ /* 0x000fca00048070ff */
[----:B------:R0:W-:Y:S02]  /*24ac0*/  @!P5 STG.E.U8 desc[UR6][R148.64+0x79], R30 ;  /* 0x0000791e9400d986 */ /* 0x0001e4000c101106 */
[----:B0-----:R-:W-:-:S06]  /*24ad0*/  PRMT R30, RZ, 0x7610, R30 ;  /* 0x00007610ff1e7816 */ /* 0x001fcc000000001e */
[----:B------:R-:W4:Y:S01]  /*24ae0*/  @!P6 LDG.E.U8 R30, desc[UR6][R20.64+0x70] ;  /* 0x00007006141ee981 */ /* 0x000f22000c1e1100 */
[----:B------:R-:W-:-:S13]  /*24af0*/  ISETP.LT.OR P4, PT, R28, 0x72, !P1 ;  /* 0x000000721c00780c */ /* 0x000fda0004f81670 */
[----:B------:R-:W-:-:S04]  /*24b00*/  @!P4 IADD3 R56, P2, P3, R3, R14, R9 ;  /* 0x0000000e0338c210 */ /* 0x000fc80007b5e009 */
[----:B------:R-:W-:Y:S02]  /*24b10*/  @!P4 IADD3.X R60, R2, R29, R8, P2, P3 ;  /* 0x0000001d023cc210 */ /* 0x000fe400017e6408 */
[----:B------:R-:W-:Y:S02]  /*24b20*/  ISETP.LT.OR P3, PT, R28, 0x79, !P1 ;  /* 0x000000791c00780c */ /* 0x000fe40004f61670 */
[----:B------:R-:W-:-:S11]  /*24b30*/  LOP3.LUT R7, R7, 0xfffeffff, RZ, 0xc0, !PT ;  /* 0xfffeffff07077812 */ /* 0x000fd600078ec0ff */
[----:B------:R-:W-:Y:S02]  /*24b40*/  @!P3 IADD3 R61, P2, P4, R3, R14, R9 ;  /* 0x0000000e033db210 */ /* 0x000fe40007c5e009 */
[----:B------:R-:W-:Y:S02]  /*24b50*/  @P3 LOP3.LUT R7, R7, 0x10000, RZ, 0xfc, !PT ;  /* 0x0001000007073812 */ /* 0x000fe400078efcff */
        /* <DEDUP_REMOVED lines=9> */
[----:B------:R-:W-:Y:S01]  /*24bf0*/  F2FP.SATFINITE.E4M3.F32.PACK_AB_MERGE_C R30, RZ, R30, RZ ;  /* 0x0000001eff1e723e */ /* 0x000fe200048070ff */
[----:B------:R-:W4:Y:S04]  /*24c00*/  LDL.LU R91, [R1+0x4fc] ;  /* 0x0004fc00015b7983 */ /* 0x000f280000300800 */
[----:B------:R0:W-:Y:S01]  /*24c10*/  @!P6 STG.E.U8 desc[UR6][R134.64+0x70], R30 ;  /* 0x0000701e8600e986 */ /* 0x0001e2000c101106 */
[----:B------:R-:W-:-:S03]  /*24c20*/  LOP3.LUT R7, R7, 0xfffdffff, RZ, 0xc0, !PT ;  /* 0xfffdffff07077812 */ /* 0x000fc600078ec0ff */
[----:B------:R-:W-:Y:S01]  /*24c30*/  @!P2 IADD3 R59, P5, P4, R3, R14, R9 ;  /* 0x0000000e033ba210 */ /* 0x000fe20007cbe009 */
[----:B------:R-:W5:Y:S01]  /*24c40*/  LDL.LU R90, [R1+0x500] ;  /* 0x00050000015a7983 */ /* 0x000f620000300800 */
[----:B0-----:R-:W-:-:S06]  /*24c50*/  PRMT R30, RZ, 0x7610, R30 ;  /* 0x00007610ff1e7816 */ /* 0x001fcc000000001e */
[----:B------:R-:W3:Y:S01]  /*24c60*/  @!P3 LDG.E.U8 R30, desc[UR6][R20.64+0x71] ;  /* 0x00007106141eb981 */ /* 0x000ee2000c1e1100 */
[----:B------:R-:W-:Y:S02]  /*24c70*/  @P2 LOP3.LUT R7, R7, 0x20000, RZ, 0xfc, !PT ;  /* 0x0002000007072812 */ /* 0x000fe400078efcff */
[----:B------:R-:W-:Y:S02]  /*24c80*/  @!P2 IADD3.X R63, R2, R29, R8, P5, P4 ;  /* 0x0000001d023fa210 */ /* 0x000fe40002fe8408 */
[----:B------:R-:W-:Y:S02]  /*24c90*/  LOP3.LUT P6, RZ, R7, 0x80000, RZ, 0xc0, !PT ;  /* 0x0008000007ff7812 */ /* 0x000fe400078cc0ff */
[----:B------:R-:W-:-:S13]  /*24ca0*/  ISETP.LT.OR P4, PT, R28, 0x71, !P0 ;  /* 0x000000711c00780c */ /* 0x000fda0004781670 */
[----:B------:R-:W-:-:S04]  /*24cb0*/  @!P4 IADD3 R66, P2, P5, R3, R14, R11 ;  /* 0x0000000e0342c210 */ /* 0x000fc80007d5e00b */
[----:B------:R-:W-:Y:S02]  /*24cc0*/  @!P4 IADD3.X R67, R2, R29, R10, P2, P5 ;  /* 0x0000001d0243c210 */ /* 0x000fe400017ea40a */
[----:B------:R-:W-:Y:S02]  /*24cd0*/  ISETP.LT.OR P5, PT, R28, 0x72, !P0 ;  /* 0x000000721c00780c */ /* 0x000fe400047a1670 */
[----:B---3--:R-:W-:-:S04]  /*24ce0*/  LOP3.LUT R30, R30, 0xff, RZ, 0xc0, !PT ;  /* 0x000000ff1e1e7812 */ /* 0x008fc800078ec0ff */
[----:B------:R-:W-:-:S05]  /*24cf0*/  F2FP.F16.E4M3.UNPACK_B R30, R30 ;  /* 0x0000001eff1e723e */ /* 0x000fca00020006ff */
[----:B------:R-:W-:-:S05]  /*24d00*/  HADD2.F32 R30, -RZ, R30.H0_H0 ;  /* 0x2000001eff1e7230 */ /* 0x000fca0000004100 */
[----:B------:R-:W-:-:S04]  /*24d10*/  FMUL R30, R30, UR5 ;  /* 0x000000051e1e7c20 */ /* 0x000fc80008400000 */
[----:B------:R-:W-:-:S05]  /*24d20*/  FFMA R30, R58, UR4, R30 ;  /* 0x000000043a1e7c23 */ /* 0x000fca000800001e */
[----:B------:R-:W-:-:S05]  /*24d30*/  F2FP.SATFINITE.E4M3.F32.PACK_AB_MERGE_C R30, RZ, R30, RZ ;  /* 0x0000001eff1e723e */ /* 0x000fca00048070ff */
[----:B------:R0:W-:Y:S02]  /*24d40*/  @!P3 STG.E.U8 desc[UR6][R82.64+0x71], R30 ;  /* 0x0000711e5200b986 */ /* 0x0001e4000c101106 */
[----:B0-----:R-:W0:Y:S01]  /*24d50*/  @!P6 LDC.64 R30, c[0x0][0x5c0] ;  /* 0x00017000ff1eeb82 */ /* 0x001e220000000a00 */
[----:B------:R-:W-:-:S04]  /*24d60*/  @!P5 IADD3 R68, P2, P3, R3, R14, R11 ;  /* 0x0000000e0344d210 */ /* 0x000fc80007b5e00b */
[----:B------:R-:W-:Y:S02]  /*24d70*/  @!P5 IADD3.X R70, R2, R29, R10, P2, P3 ;  /* 0x0000001d0246d210 */ /* 0x000fe400017e640a */
[----:B0-----:R-:W-:Y:S02]  /*24d80*/  @!P6 IADD3 R30, P2, R52, R30, RZ ;  /* 0x0000001e341ee210 */ /* 0x001fe40007f5e0ff */
[----:B------:R-:W-:-:S06]  /*24d90*/  PRMT R52, RZ, 0x7610, R52 ;  /* 0x00007610ff347816 */ /* 0x000fcc0000000034 */
[----:B------:R-:W3:Y:S01]  /*24da0*/  @!P6 LDG.E.U8 R52, desc[UR6][R22.64+0x70] ;  /* 0x000070061634e981 */ /* 0x000ee2000c1e1100 */
[----:B------:R-:W-:Y:S01]  /*24db0*/  @!P6 IMAD.X R31, R53, 0x1, R31, P2 ;  /* 0x00000001351fe824 */ /* 0x000fe200010e061f */
[----:B------:R-:W-:Y:S02]  /*24dc0*/  ISETP.LT.OR P2, PT, R28, 0x72, !P1 ;  /* 0x000000721c00780c */ /* 0x000fe40004f41670 */
[----:B------:R-:W-:-:S04]  /*24dd0*/  LOP3.LUT R7, R7, 0xffffefff, RZ, 0xc0, !PT ;  /* 0xffffefff07077812 */ /* 0x000fc800078ec0ff */
[----:B------:R-:W-:-:S04]  /*24de0*/  @P4 LOP3.LUT R7, R7, 0x1000, RZ, 0xfc, !PT ;  /* 0x0000100007074812 */ /* 0x000fc800078efcff */
[----:B------:R-:W-:Y:S02]  /*24df0*/  LOP3.LUT R7, R7, 0xffffdfff, RZ, 0xc0, !PT ;  /* 0xffffdfff07077812 */ /* 0x000fe400078ec0ff */
[----:B------:R-:W-:Y:S02]  /*24e00*/  LOP3.LUT P3, RZ, R5, 0x20000, RZ, 0xc0, !PT ;  /* 0x0002000005ff7812 */ /* 0x000fe4000786c0ff */
[----:B------:R-:W-:Y:S02]  /*24e10*/  @P5 LOP3.LUT R7, R7, 0x2000, RZ, 0xfc, !PT ;  /* 0x0000200007075812 */ /* 0x000fe400078efcff */
[----:B------:R-:W-:Y:S02]  /*24e20*/  ISETP.LT.OR P5, PT, R28, 0x79, !P0 ;  /* 0x000000791c00780c */ /* 0x000fe400047a1670 */
[----:B------:R-:W-:-:S07]  /*24e30*/  LOP3.LUT R7, R7, 0xfffbffff, RZ, 0xc0, !PT ;  /* 0xfffbffff07077812 */ /* 0x000fce00078ec0ff */
[----:B------:R-:W-:Y:S02]  /*24e40*/  @P3 LOP3.LUT R7, R7, 0x40000, RZ, 0xfc, !PT ;  /* 0x0004000007073812 */ /* 0x000fe400078efcff */
[----:B---3--:R-:W-:-:S04]  /*24e50*/  LOP3.LUT R52, R52, 0xff, RZ, 0xc0, !PT ;  /* 0x000000ff34347812 */ /* 0x008fc800078ec0ff */
[----:B------:R-:W-:-:S05]  /*24e60*/  F2FP.F16.E4M3.UNPACK_B R52, R52 ;  /* 0x00000034ff34723e */ /* 0x000fca00020006ff */
[----:B------:R-:W-:-:S05]  /*24e70*/  HADD2.F32 R52, -RZ, R52.H0_H0 ;  /* 0x20000034ff347230 */ /* 0x000fca0000004100 */
[----:B------:R-:W-:-:S04]  /*24e80*/  FMUL R53, R52, UR5 ;  /* 0x0000000534357c20 */ /* 0x000fc80008400000 */
[----:B--2---:R-:W-:-:S05]  /*24e90*/  FFMA R53, R57, UR4, R53 ;  /* 0x0000000439357c23 */ /* 0x004fca0008000035 */
        /* <DEDUP_REMOVED lines=8> */
[----:B------:R-:W-:Y:S01]  /*24f20*/  ISETP.LT.OR P6, PT, R28, 0x7a, !P0 ;  /* 0x0000007a1c00780c */ /* 0x000fe200047c1670 */
[----:B------:R-:W-:-:S12]  /*24f30*/  @!P2 IMAD.X R31, R60, 0x1, R31, P5 ;  /* 0x000000013c1fa824 */ /* 0x000fd800028e061f */
[----:B------:R-:W-:-:S04]  /*24f40*/  @!P6 IADD3 R53, P4, P3, R3, R14, R11 ;  /* 0x0000000e0335e210 */ /* 0x000fc80007b9e00b */
[----:B------:R-:W-:Y:S02]  /*24f50*/  @!P6 IADD3.X R57, R2, R29, R10, P4, P3 ;  /* 0x0000001d0239e210 */ /* 0x000fe400027e640a */
[----:B------:R-:W-:Y:S02]  /*24f60*/  LOP3.LUT P3, RZ, R7, 0x40000, RZ, 0xc0, !PT ;  /* 0x0004000007ff7812 */ /* 0x000fe4000786c0ff */
[----:B--2---:R-:W-:-:S04]  /*24f70*/  LOP3.LUT R56, R56, 0xff, RZ, 0xc0, !PT ;  /* 0x000000ff38387812 */ /* 0x004fc800078ec0ff */
[----:B------:R-:W-:-:S05]  /*24f80*/  F2FP.F16.E4M3.UNPACK_B R56, R56 ;  /* 0x00000038ff38723e */ /* 0x000fca00020006ff */
[----:B------:R-:W-:-:S05]  /*24f90*/  HADD2.F32 R56, -RZ, R56.H0_H0 ;  /* 0x20000038ff387230 */ /* 0x000fca0000004100 */
[----:B------:R-:W-:-:S04]  /*24fa0*/  FMUL R56, R56, UR5 ;  /* 0x0000000538387c20 */ /* 0x000fc80008400000 */
[----:B----4-:R-:W-:Y:S01]  /*24fb0*/  FFMA R56, R91, UR4, R56 ;  /* 0x000000045b387c23 */ /* 0x010fe20008000038 */
[----:B------:R-:W-:Y:S01]  /*24fc0*/  LOP3.LUT P4, RZ, R0, 0x800000, RZ, 0xc0, !PT ;  /* 0x0080000000ff7812 */ /* 0x000fe2000788c0ff */
[----:B------:R-:W2:Y:S03]  /*24fd0*/  LDL.LU R91, [R1+0x504] ;  /* 0x00050400015b7983 */ /* 0x000ea60000300800 */
[----:B------:R-:W-:-:S05]  /*24fe0*/  F2FP.SATFINITE.E4M3.F32.PACK_AB_MERGE_C R56, RZ, R56, RZ ;  /* 0x00000038ff38723e */ /* 0x000fca00048070ff */
[----:B------:R0:W-:Y:S02]  /*24ff0*/  @!P2 STG.E.U8 desc[UR6][R30.64+0x71], R56 ;  /* 0x000071381e00a986 */ /* 0x0001e4000c101106 */
[----:B0-----:R-:W-:-:S06]  /*25000*/  PRMT R30, RZ, 0x7610, R30 ;  /* 0x00007610ff1e7816 */ /* 0x001fcc000000001e */
[----:B------:R-:W3:Y:S02]  /*25010*/  @!P3 LDG.E.U8 R30, desc[UR6][R20.64+0x78] ;  /* 0x00007806141eb981 */ /* 0x000ee4000c1e1100 */
[----:B---3--:R-:W-:-:S04]  /*25020*/  LOP3.LUT R30, R30, 0xff, RZ, 0xc0, !PT ;  /* 0x000000ff1e1e7812 */ /* 0x008fc800078ec0ff */
[----:B------:R-:W-:-:S05]  /*25030*/  F2FP.F16.E4M3.UNPACK_B R30, R30 ;  /* 0x0000001eff1e723e */ /* 0x000fca00020006ff */
[----:B------:R-:W-:-:S05]  /*25040*/  HADD2.F32 R30, -RZ, R30.H0_H0 ;  /* 0x2000001eff1e7230 */ /* 0x000fca0000004100 */
[----:B------:R-:W-:-:S04]  /*25050*/  FMUL R30, R30, UR5 ;  /* 0x000000051e1e7c20 */ /* 0x000fc80008400000 */
[----:B-----5:R-:W-:Y:S01]  /*25060*/  FFMA R30, R90, UR4, R30 ;  /* 0x000000045a1e7c23 */ /* 0x020fe2000800001e */
[----:B------:R-:W-:Y:S01]  /*25070*/  LOP3.LUT R7, R7, 0xfffff7ff, RZ, 0xc0, !PT ;  /* 0xfffff7ff07077812 */ /* 0x000fe200078ec0ff */
[----:B------:R-:W3:Y:S03]  /*25080*/  LDL.LU R90, [R1+0x508] ;  /* 0x00050800015a7983 */ /* 0x000ee60000300800 */
[----:B------:R-:W-:-:S05]  /*25090*/  F2FP.SATFINITE.E4M3.F32.PACK_AB_MERGE_C R30, RZ, R30, RZ ;  /* 0x0000001eff1e723e */ /* 0x000fca00048070ff */
[----:B------:R0:W-:Y:S02]  /*250a0*/  @!P3 STG.E.U8 desc[UR6][R150.64+0x78], R30 ;  /* 0x0000781e9600b986 */ /* 0x0001e4000c101106 */
[----:B0-----:R-:W-:-:S06]  /*250b0*/  PRMT R30, RZ, 0x7610, R30 ;  /* 0x00007610ff1e7816 */ /* 0x001fcc000000001e */
[----:B------:R-:W4:Y:S01]  /*250c0*/  @!P4 LDG.E.U8 R30, desc[UR6][R20.64+0x79] ;  /* 0x00007906141ec981 */ /* 0x000f22000c1e1100 */
[----:B------:R-:W-:Y:S02]  /*250d0*/  @P6 LOP3.LUT R7, R7, 0x800, RZ, 0xfc, !PT ;  /* 0x0000080007076812 */ /* 0x000fe400078efcff */
[C---:B------:R-:W-:Y:S02]  /*250e0*/  ISETP.LT.OR P6, PT, R28.reuse, 0x81, !P1 ;  /* 0x000000811c00780c */ /* 0x040fe40004fc1670 */
[----:B------:R-:W-:-:S11]  /*250f0*/  ISETP.LT.OR P3, PT, R28, 0x89, !P1 ;  /* 0x000000891c00780c */ /* 0x000fd60004f61670 */
[----:B------:R-:W-:-:S04]  /*25100*/  @!P6 IADD3 R78, P2, P5, R3, R14, R9 ;  /* 0x0000000e034ee210 */ /* 0x000fc80007d5e009 */
[----:B------:R-:W-:Y:S02]  /*25110*/  @!P6 IADD3.X R82, R2, R29, R8, P2, P5 ;  /* 0x0000001d0252e210 */ /* 0x000fe400017ea408 */
[----:B------:R-:W-:Y:S02]  /*25120*/  ISETP.LT.OR P2, PT, R28, 0x82, !P1 ;  /* 0x000000821c00780c */ /* 0x000fe40004f41670 */
[----:B------:R-:W-:-:S11]  /*25130*/  LOP3.LUT R0, R0, 0xfdffffff, RZ, 0xc0, !PT ;  /* 0xfdffffff00007812 */ /* 0x000fd600078ec0ff */
[----:B------:R-:W-:-:S04]  /*25140*/  @!P2 IADD3 R74, P5, P6, R3, R14, R9 ;  /* 0x0000000e034aa210 */ /* 0x000fc80007ebe009 */
[-CC-:B------:R-:W-:Y:S02]  /*25150*/  @!P2 IADD3.X R79, R2, R29.reuse, R8.reuse, P5, P6 ;  /* 0x0000001d024fa210 */ /* 0x180fe40002fec408 */
[----:B------:R-:W-:Y:S02]  /*25160*/  @!P3 IADD3 R81, P5, P6, R3, R14, R9 ;  /* 0x0000000e0351b210 */ /* 0x000fe40007ebe009 */
[----:B------:R-:W-:Y:S02]  /*25170*/  @P3 LOP3.LUT R0, R0, 0x2000000, RZ, 0xfc, !PT ;  /* 0x0200000000003812 */ /* 0x000fe400078efcff */
[----:B------:R-:W-:Y:S02]  /*25180*/  @!P3 IADD3.X R83, R2, R29, R8, P5, P6 ;  /* 0x0000001d0253b210 */ /* 0x000fe40002fec408 */
[----:B------:R-:W-:Y:S02]  /*25190*/  LOP3.LUT P3, RZ, R7, 0x10000, RZ, 0xc0, !PT ;  /* 0x0001000007ff7812 */ /* 0x000fe4000786c0ff */
[----:B------:R-:W-:-:S02]  /*251a0*/  PRMT R56, RZ, 0x7610, R56 ;  /* 0x00007610ff387816 */ /* 0x000fc40000000038 */
        /* <DEDUP_REMOVED lines=8> */
[----:B------:R0:W-:Y:S04]  /*25230*/  @!P4 STG.E.U8 desc[UR6][R84.64+0x79], R30 ;  /* 0x0000791e5400c986 */ /* 0x0001e8000c101106 */
[----:B------:R-:W4:Y:S01]  /*25240*/  @!P3 LDG.E.U8 R56, desc[UR6][R22.64+0x78] ;  /* 0x000078061638b981 */ /* 0x000f22000c1e1100 */
[----:B0-----:R-:W0:Y:S01]  /*25250*/  @!P3 LDC.64 R30, c[0x0][0x5c0] ;  /* 0x00017000ff1ebb82 */ /* 0x001e220000000a00 */
[----:B------:R-:W-:Y:S02]  /*25260*/  LOP3.LUT R7, R7, 0xffffbfff, RZ, 0xc0, !PT ;  /* 0xffffbfff07077812 */ /* 0x000fe400078ec0ff */
[----:B------:R-:W-:Y:S02]  /*25270*/  ISETP.LT.OR P6, PT, R28, 0x8a, !P1 ;  /* 0x0000008a1c00780c */ /* 0x000fe40004fc1670 */
[----:B------:R-:W-:-:S02]  /*25280*/  @P1 LOP3.LUT R7, R7, 0x4000, RZ, 0xfc, !PT ;  /* 0x0000400007071812 */ /* 0x000fc400078efcff */
[----:B0-----:R-:W-:-:S05]  /*25290*/  @!P3 IADD3 R30, P1, R61, R30, RZ ;  /* 0x0000001e3d1eb210 */ /* 0x001fca0007f3e0ff */
[----:B------:R-:W-:Y:S01]  /*252a0*/  @!P3 IMAD.X R31, R62, 0x1, R31, P1 ;  /* 0x000000013e1fb824 */ /* 0x000fe200008e061f */
        /* <DEDUP_REMOVED lines=9> */
[----:B0-----:R-:W-:Y:S01]  /*25340*/  PRMT R56, RZ, 0x7610, R56 ;  /* 0x00007610ff387816 */ /* 0x001fe20000000038 */
[----:B------:R-:W0:Y:S05]  /*25350*/  @!P2 LDC.64 R30, c[0x0][0x5c0] ;  /* 0x00017000ff1eab82 */ /* 0x000e2a0000000a00 */
[----:B------:R-:W4:Y:S01]  /*25360*/  @!P2 LDG.E.U8 R56, desc[UR6][R22.64+0x79] ;  /* 0x000079061638a981 */ /* 0x000f22000c1e1100 */
[----:B------:R-:W-:Y:S02]  /*25370*/  @!P6 IADD3.X R80, R2, R29, R8, P4, P5 ;  /* 0x0000001d0250e210 */ /* 0x000fe400027ea408 */
[----:B------:R-:W-:-:S02]  /*25380*/  LOP3.LUT P4, RZ, R5, 0x400000, RZ, 0xc0, !PT ;  /* 0x0040000005ff7812 */ /* 0x000fc4000788c0ff */
[----:B------:R-:W-:Y:S02]  /*25390*/  ISETP.LT.OR P5, PT, R28, 0x81, !P0 ;  /* 0x000000811c00780c */ /* 0x000fe400047a1670 */
[----:B------:R-:W-:-:S09]  /*253a0*/  LOP3.LUT R7, R7, 0xffff7fff, RZ, 0xc0, !PT ;  /* 0xffff7fff07077812 */ /* 0x000fd200078ec0ff */
[----:B------:R-:W-:Y:S02]  /*253b0*/  @P4 LOP3.LUT R7, R7, 0x8000, RZ, 0xfc, !PT ;  /* 0x0000800007074812 */ /* 0x000fe400078efcff */
[----:B------:R-:W-:-:S04]  /*253c0*/  @!P5 IADD3 R71, P1, P4, R3, R14, R11 ;  /* 0x0000000e0347d210 */ /* 0x000fc80007c3e00b */
[----:B------:R-:W-:Y:S02]  /*253d0*/  @!P5 IADD3.X R73, R2, R29, R10, P1, P4 ;  /* 0x0000001d0249d210 */ /* 0x000fe40000fe840a */
[----:B------:R-:W-:Y:S02]  /*253e0*/  ISETP.LT.OR P4, PT, R28, 0x82, !P0 ;  /* 0x000000821c00780c */ /* 0x000fe40004781670 */
[----:B0-----:R-:W-:-:S05]  /*253f0*/  @!P2 IADD3 R30, P5, R59, R30, RZ ;  /* 0x0000001e3b1ea210 */ /* 0x001fca0007fbe0ff */
[----:B------:R-:W-:-:S06]  /*25400*/  @!P2 IMAD.X R31, R63, 0x1, R31, P5 ;  /* 0x000000013f1fa824 */ /* 0x000fcc00028e061f */
[----:B------:R-:W-:-:S04]  /*25410*/  @!P4 IADD3 R69, P1, P3, R3, R14, R11 ;  /* 0x0000000e0345c210 */ /* 0x000fc80007b3e00b */
[----:B------:R-:W-:Y:S02]  /*25420*/  @!P4 IADD3.X R72, R2, R29, R10, P1, P3 ;  /* 0x0000001d0248c210 */ /* 0x000fe40000fe640a */
        /* <DEDUP_REMOVED lines=10> */
[----:B0-----:R-:W-:-:S06]  /*254d0*/  PRMT R30, RZ, 0x7610, R30 ;  /* 0x00007610ff1e7816 */ /* 0x001fcc000000001e */
[----:B------:R-:W4:Y:S01]  /*254e0*/  @!P4 LDG.E.U8 R30, desc[UR6][R24.64+0x70] ;  /* 0x00007006181ec981 */ /* 0x000f22000c1e1100 */
[----:B------:R-:W-:Y:S02]  /*254f0*/  @P6 LOP3.LUT R0, R0, 0x4000000, RZ, 0xfc, !PT ;  /* 0x0400000000006812 */ /* 0x000fe400078efcff */
[----:B------:R-:W-:Y:S02]  /*25500*/  LOP3.LUT P6, RZ, R5, 0x80000, RZ, 0xc0, !PT ;  /* 0x0008000005ff7812 */ /* 0x000fe400078cc0ff */
        /* <DEDUP_REMOVED lines=9> */
[----:B0-----:R-:W-:-:S06]  /*255a0*/  PRMT R30, RZ, 0x7610, R30 ;  /* 0x00007610ff1e7816 */ /* 0x001fcc000000001e */
[----:B------:R-:W4:Y:S01]  /*255b0*/  @!P6 LDG.E.U8 R30, desc[UR6][R24.64+0x71] ;  /* 0x00007106181ee981 */ /* 0x000f22000c1e1100 */
[----:B------:R-:W-:Y:S02]  /*255c0*/  LOP3.LUT R4, R4, 0xfffffffb, RZ, 0xc0, !PT ;  /* 0xfffffffb04047812 */ /* 0x000fe400078ec0ff */
[----:B------:R-:W-:Y:S02]  /*255d0*/  @!P5 IADD3 R56, P2, P3, R3, R14, R11 ;  /* 0x0000000e0338d210 */ /* 0x000fe40007b5e00b */
[----:B------:R-:W-:Y:S02]  /*255e0*/  @P5 LOP3.LUT R4, R4, 0x4, RZ, 0xfc, !PT ;  /* 0x0000000404045812 */ /* 0x000fe400078efcff */
[----:B------:R-:W-:Y:S02]  /*255f0*/  @!P5 IADD3.X R59, R2, R29, R10, P2, P3 ;  /* 0x0000001d023bd210 */ /* 0x000fe400017e640a */
[----:B------:R-:W-:Y:S02]  /*25600*/  ISETP.LT.OR P5, PT, R28, 0x8a, !P0 ;  /* 0x0000008a1c00780c */ /* 0x000fe400047a1670 */
[----:B------:R-:W-:-:S04]  /*25610*/  LOP3.LUT P1, RZ, R7, 0x4000, RZ, 0xc0, !PT ;  /* 0x0000400007ff7812 */ /* 0x000fc8000782c0ff */
[----:B------:R-:W-:-:S07]  /*25620*/  ISETP.LT.OR P4, PT, R28, 0x91, !P1 ;  /* 0x000000911c00780c */ /* 0x000fce0004f81670 */
[----:B------:R-:W-:-:S04]  /*25630*/  @!P5 IADD3 R60, P2, P3, R3, R14, R11 ;  /* 0x0000000e033cd210 */ /* 0x000fc80007b5e00b */
[----:B------:R-:W-:Y:S02]  /*25640*/  @!P5 IADD3.X R62, R2, R29, R10, P2, P3 ;  /* 0x0000001d023ed210 */ /* 0x000fe400017e640a */
[----:B------:R-:W-:-:S04]  /*25650*/  @!P4 IADD3 R112, P2, P3, R3, R14, R9 ;  /* 0x0000000e0370c210 */ /* 0x000fc80007b5e009 */
[----:B------:R-:W-:Y:S02]  /*25660*/  @!P4 IADD3.X R113, R2, R29, R8, P2, P3 ;  /* 0x0000001d0271c210 */ /* 0x000fe400017e6408 */
[----:B------:R-:W-:Y:S02]  /*25670*/  LOP3.LUT P4, RZ, R7, 0x1000, RZ, 0xc0, !PT ;  /* 0x0000100007ff7812 */ /* 0x000fe4000788c0ff */
[----:B------:R-:W-:Y:S02]  /*25680*/  PRMT R61, RZ, 0x7610, R61 ;  /* 0x00007610ff3d7816 */ /* 0x000fe4000000003d */
        /* <DEDUP_REMOVED lines=8> */
[----:B------:R0:W-:Y:S04]  /*25710*/  @!P6 STG.E.U8 desc[UR6][R154.64+0x71], R30 ;  /* 0x0000711e9a00e986 */ /* 0x0001e8000c101106 */
[----:B------:R-:W4:Y:S01]  /*25720*/  @!P4 LDG.E.U8 R61, desc[UR6][R26.64+0x70] ;  /* 0x000070061a3dc981 */ /* 0x000f22000c1e1100 */
[----:B------:R-:W-:Y:S01]  /*25730*/  ISETP.LT.OR P6, PT, R28, 0x92, !P1 ;  /* 0x000000921c00780c */ /* 0x000fe20004fc1670 */
[----:B0-----:R-:W0:-:S12]  /*25740*/  @!P4 LDC.64 R30, c[0x0][0x5c0] ;  /* 0x00017000ff1ecb82 */ /* 0x001e180000000a00 */
[----:B------:R-:W-:-:S04]  /*25750*/  @!P6 IADD3 R114, P2, P3, R3, R14, R9 ;  /* 0x0000000e0372e210 */ /* 0x000fc80007b5e009 */
[----:B------:R-:W-:Y:S02]  /*25760*/  @!P6 IADD3.X R115, R2, R29, R8, P2, P3 ;  /* 0x0000001d0273e210 */ /* 0x000fe400017e6408 */
[----:B------:R-:W-:Y:S02]  /*25770*/  @P5 LOP3.LUT R0, R0, 0x80000000, RZ, 0xfc, !PT ;  /* 0x8000000000005812 */ /* 0x000fe400078efcff */
[----:B------:R-:W-:Y:S02]  /*25780*/  LOP3.LUT P5, RZ, R7, 0x2000, RZ, 0xc0, !PT ;  /* 0x0000200007ff7812 */ /* 0x000fe400078ac0ff */
[----:B0-----:R-:W-:-:S05]  /*25790*/  @!P4 IADD3 R30, P2, R66, R30, RZ ;  /* 0x0000001e421ec210 */ /* 0x001fca0007f5e0ff */
[----:B------:R-:W-:Y:S01]  /*257a0*/  @!P4 IMAD.X R31, R67, 0x1, R31, P2 ;  /* 0x00000001431fc824 */ /* 0x000fe200010e061f */
        /* <DEDUP_REMOVED lines=9> */
[----:B0-----:R-:W-:Y:S01]  /*25840*/  PRMT R61, RZ, 0x7610, R61 ;  /* 0x00007610ff3d7816 */ /* 0x001fe2000000003d */
[----:B------:R-:W0:Y:S05]  /*25850*/  @!P5 LDC.64 R30, c[0x0][0x5c0] ;  /* 0x00017000ff1edb82 */ /* 0x000e2a0000000a00 */
[----:B------:R-:W4:Y:S01]  /*25860*/  @!P5 LDG.E.U8 R61, desc[UR6][R26.64+0x71] ;  /* 0x000071061a3dd981 */ /* 0x000f22000c1e1100 */
[----:B------:R-:W-:-:S04]  /*25870*/  @!P6 IADD3 R118, P2, P3, R3, R14, R9 ;  /* 0x0000000e0376e210 */ /* 0x000fc80007b5e009 */
[----:B------:R-:W-:Y:S02]  /*25880*/  @!P6 IADD3.X R119, R2, R29, R8, P2, P3 ;  /* 0x0000001d0277e210 */ /* 0x000fe400017e6408 */
[----:B0-----:R-:W-:-:S05]  /*25890*/  @!P5 IADD3 R30, P2, R68, R30, RZ ;  /* 0x0000001e441ed210 */ /* 0x001fca0007f5e0ff */
[----:B------:R-:W-:Y:S01]  /*258a0*/  @!P5 IMAD.X R31, R70, 0x1, R31, P2 ;  /* 0x00000001461fd824 */ /* 0x000fe200010e061f */
        /* <DEDUP_REMOVED lines=8> */
[----:B------:R0:W-:Y:S01]  /*25930*/  @!P5 STG.E.U8 desc[UR6][R30.64+0x71], R61 ;  /* 0x0000713d1e00d986 */ /* 0x0001e2000c101106 */
[----:B------:R-:W-:Y:S02]  /*25940*/  LOP3.LUT P5, RZ, R5, 0x8000000, RZ, 0xc0, !PT ;  /* 0x0800000005ff7812 */ /* 0x000fe400078ac0ff */
[----:B0-----:R-:W-:-:S11]  /*25950*/  PRMT R30, RZ, 0x7610, R30 ;  /* 0x00007610ff1e7816 */ /* 0x001fd6000000001e */
[----:B------:R-:W4:Y:S01]  /*25960*/  @!P5 LDG.E.U8 R30, desc[UR6][R24.64+0x78] ;  /* 0x00007806181ed981 */ /* 0x000f22000c1e1100 */
[----:B------:R-:W-:-:S04]  /*25970*/  @!P6 IADD3 R120, P3, P4, R3, R14, R9 ;  /* 0x0000000e0378e210 */ /* 0x000fc80007c7e009 */
[----:B------:R-:W-:Y:S02]  /*25980*/  @!P6 IADD3.X R121, R2, R29, R8, P3, P4 ;  /* 0x0000001d0279e210 */ /* 0x000fe40001fe8408 */
        /* <DEDUP_REMOVED lines=16> */
[C---:B------:R-:W-:Y:S02]  /*25a90*/  ISETP.LT.OR P6, PT, R28.reuse, 0x92, !P0 ;  /* 0x000000921c00780c */ /* 0x040fe400047c1670 */
[----:B------:R-:W-:-:S02]  /*25aa0*/  ISETP.LT.OR P5, PT, R28, 0x99, !P0 ;  /* 0x000000991c00780c */ /* 0x000fc400047a1670 */
[----:B------:R-:W-:-:S09]  /*25ab0*/  LOP3.LUT R0, R0, 0xfffeffff, RZ, 0xc0, !PT ;  /* 0xfffeffff00007812 */ /* 0x000fd200078ec0ff */
[CCC-:B------:R-:W-:Y:S02]  /*25ac0*/  @!P6 IADD3 R126, P2, P3, R3.reuse, R14.reuse, R11.reuse ;  /* 0x0000000e037ee210 */ /* 0x1c0fe40007b5e00b */
[----:B------:R-:W-:Y:S02]  /*25ad0*/  @P6 LOP3.LUT R0, R0, 0x10000, RZ, 0xfc, !PT ;  /* 0x0001000000006812 */ /* 0x000fe400078efcff */
[----:B------:R-:W-:Y:S02]  /*25ae0*/  @!P6 IADD3.X R127, R2, R29, R10, P2, P3 ;  /* 0x0000001d027fe210 */ /* 0x000fe400017e640a */
[----:B------:R-:W-:Y:S02]  /*25af0*/  LOP3.LUT R0, R0, 0xfffffffd, RZ, 0xc0, !PT ;  /* 0xfffffffd00007812 */ /* 0x000fe400078ec0ff */
[----:B------:R-:W-:Y:S02]  /*25b00*/  @!P5 IADD3 R131, P2, P3, R3, R14, R11 ;  /* 0x0000000e0383d210 */ /* 0x000fe40007b5e00b */
[----:B------:R-:W-:-:S02]  /*25b10*/  @P5 LOP3.LUT R0, R0, 0x2, RZ, 0xfc, !PT ;  /* 0x0000000200005812 */ /* 0x000fc400078efcff */
[----:B------:R-:W-:Y:S02]  /*25b20*/  @!P5 IADD3.X R132, R2, R29, R10, P2, P3 ;  /* 0x0000001d0284d210 */ /* 0x000fe400017e640a */
        /* <DEDUP_REMOVED lines=10> */
[----:B------:R-:W-:Y:S01]  /*25bd0*/  F2FP.SATFINITE.E4M3.F32.PACK_AB_MERGE_C R30, RZ, R30, RZ ;  /* 0x0000001eff1e723e */ /* 0x000fe200048070ff */
[----:B------:R-:W4:Y:S04]  /*25be0*/  LDL.LU R89, [R1+0x530] ;  /* 0x0005300001597983 */ /* 0x000f280000300800 */
[----:B------:R0:W-:Y:S01]  /*25bf0*/  @!P4 STG.E.U8 desc[UR6][R86.64+0x79], R30 ;  /* 0x0000791e5600c986 */ /* 0x0001e2000c101106 */
[----:B------:R-:W-:-:S13]  /*25c00*/  ISETP.LT.OR P4, PT, R28, 0x79, !P0 ;  /* 0x000000791c00780c */ /* 0x000fda0004781670 */
[----:B0-----:R-:W0:Y:S02]  /*25c10*/  @!P4 LDC.64 R30, c[0x0][0x5c0] ;  /* 0x00017000ff1ecb82 */ /* 0x001e240000000a00 */
[----:B0-----:R-:W-:Y:S02]  /*25c20*/  @!P4 IADD3 R30, P2, R52, R30, RZ ;  /* 0x0000001e341ec210 */ /* 0x001fe40007f5e0ff */
[----:B------:R-:W-:-:S06]  /*25c30*/  PRMT R52, RZ, 0x7610, R52 ;  /* 0x00007610ff347816 */ /* 0x000fcc0000000034 */
[----:B------:R-:W5:Y:S01]  /*25c40*/  @!P4 LDG.E.U8 R52, desc[UR6][R26.64+0x78] ;  /* 0x000078061a34c981 */ /* 0x000f62000c1e1100 */
[----:B------:R-:W-:Y:S01]  /*25c50*/  @!P4 IMAD.X R31, R58, 0x1, R31, P2 ;  /* 0x000000013a1fc824 */ /* 0x000fe200010e061f */
[----:B------:R-:W-:Y:S02]  /*25c60*/  LOP3.LUT R0, R0, 0xfffffffe, RZ, 0xc0, !PT ;  /* 0xfffffffe00007812 */ /* 0x000fe400078ec0ff */
[----:B-----5:R-:W-:-:S04]  /*25c70*/  LOP3.LUT R52, R52, 0xff, RZ, 0xc0, !PT ;  /* 0x000000ff34347812 */ /* 0x020fc800078ec0ff */
[----:B------:R-:W-:-:S05]  /*25c80*/  F2FP.F16.E4M3.UNPACK_B R52, R52 ;  /* 0x00000034ff34723e */ /* 0x000fca00020006ff */
[----:B------:R-:W-:-:S05]  /*25c90*/  HADD2.F32 R52, -RZ, R52.H0_H0 ;  /* 0x20000034ff347230 */ /* 0x000fca0000004100 */
[----:B------:R-:W-:-:S04]  /*25ca0*/  FMUL R52, R52, UR5 ;  /* 0x0000000534347c20 */ /* 0x000fc80008400000 */
[----:B---3--:R-:W-:Y:S01]  /*25cb0*/  FFMA R52, R90, UR4, R52 ;  /* 0x000000045a347c23 */ /* 0x008fe20008000034 */
[----:B------:R-:W-:Y:S01]  /*25cc0*/  @P5 LOP3.LUT R0, R0, 0x1, RZ, 0xfc, !PT ;  /* 0x0000000100005812 */ /* 0x000fe200078efcff */
[----:B------:R-:W3:Y:S03]  /*25cd0*/  LDL.LU R90, [R1+0x534] ;  /* 0x00053400015a7983 */ /* 0x000ee60000300800 */
[----:B------:R-:W-:-:S05]  /*25ce0*/  F2FP.SATFINITE.E4M3.F32.PACK_AB_MERGE_C R52, RZ, R52, RZ ;  /* 0x00000034ff34723e */ /* 0x000fca00048070ff */
[----:B------:R0:W-:Y:S02]  /*25cf0*/  @!P4 STG.E.U8 desc[UR6][R30.64+0x78], R52 ;  /* 0x000078341e00c986 */ /* 0x0001e4000c101106 */
[----:B0-----:R-:W-:Y:S01]  /*25d00*/  PRMT R52, RZ, 0x7610, R52 ;  /* 0x00007610ff347816 */ /* 0x001fe20000000034 */
[----:B------:R-:W0:Y:S05]  /*25d10*/  @!P6 LDC.64 R30, c[0x0][0x5c0] ;  /* 0x00017000ff1eeb82 */ /* 0x000e2a0000000a00 */
[----:B------:R-:W5:Y:S01]  /*25d20*/  @!P6 LDG.E.U8 R52, desc[UR6][R26.64+0x79] ;  /* 0x000079061a34e981 */ /* 0x000f62000c1e1100 */
[----:B------:R-:W-:-:S13]  /*25d30*/  ISETP.LT.OR P5, PT, R28, 0xa1, !P1 ;  /* 0x000000a11c00780c */ /* 0x000fda0004fa1670 */
[----:B------:R-:W-:-:S04]  /*25d40*/  @!P5 IADD3 R146, P2, P3, R3, R14, R9 ;  /* 0x0000000e0392d210 */ /* 0x000fc80007b5e009 */
[----:B------:R-:W-:Y:S02]  /*25d50*/  @!P5 IADD3.X R147, R2, R29, R8, P2, P3 ;  /* 0x0000001d0293d210 */ /* 0x000fe400017e6408 */
[----:B------:R-:W-:-:S13]  /*25d60*/  ISETP.LT.OR P5, PT, R28, 0xa2, !P1 ;  /* 0x000000a21c00780c */ /* 0x000fda0004fa1670 */
[----:B------:R-:W-:-:S04]  /*25d70*/  @!P5 IADD3 R148, P2, P3, R3, R14, R9 ;  /* 0x0000000e0394d210 */ /* 0x000fc80007b5e009 */
[----:B------:R-:W-:Y:S02]  /*25d80*/  @!P5 IADD3.X R149, R2, R29, R8, P2, P3 ;  /* 0x0000001d0295d210 */ /* 0x000fe400017e6408 */
[----:B------:R-:W-:Y:S02]  /*25d90*/  ISETP.LT.OR P5, PT, R28, 0xa9, !P1 ;  /* 0x000000a91c00780c */ /* 0x000fe40004fa1670 */
[----:B0-----:R-:W-:-:S05]  /*25da0*/  @!P6 IADD3 R30, P4, R53, R30, RZ ;  /* 0x0000001e351ee210 */ /* 0x001fca0007f9e0ff */
[----:B------:R-:W-:Y:S01]  /*25db0*/  @!P6 IMAD.X R31, R57, 0x1, R31, P4 ;  /* 0x00000001391fe824 */ /* 0x000fe200020e061f */
[----:B------:R-:W-:-:S05]  /*25dc0*/  ISETP.GE.AND P4, PT, R13, 0x1, PT ;  /* 0x000000010d00780c */ /* 0x000fca0003f86270 */
[----:B------:R-:W-:-:S04]  /*25dd0*/  @!P5 IADD3 R150, P2, P3, R3, R14, R9 ;  /* 0x0000000e0396d210 */ /* 0x000fc80007b5e009 */
[----:B------:R-:W-:Y:S02]  /*25de0*/  @!P5 IADD3.X R151, R2, R29, R8, P2, P3 ;  /* 0x0000001d0297d210 */ /* 0x000fe400017e6408 */
[----:B------:R-:W-:Y:S02]  /*25df0*/  ISETP.LT.OR P2, PT, R28, 0x81, !P4 ;  /* 0x000000811c00780c */ /* 0x000fe40006741670 */
[----:B-----5:R-:W-:-:S04]  /*25e00*/  LOP3.LUT R52, R52, 0xff, RZ, 0xc0, !PT ;  /* 0x000000ff34347812 */ /* 0x020fc800078ec0ff */
[----:B------:R-:W-:-:S05]  /*25e10*/  F2FP.F16.E4M3.UNPACK_B R52, R52 ;  /* 0x00000034ff34723e */ /* 0x000fca00020006ff */
[----:B------:R-:W-:-:S05]  /*25e20*/  HADD2.F32 R52, -RZ, R52.H0_H0 ;  /* 0x20000034ff347230 */ /* 0x000fca0000004100 */
[----:B------:R-:W-:-:S04]  /*25e30*/  FMUL R52, R52, UR5 ;  /* 0x0000000534347c20 */ /* 0x000fc80008400000 */
[----:B--2---:R-:W-:Y:S02]  /*25e40*/  FFMA R52, R91, UR4, R52 ;  /* 0x000000045b347c23 */ /* 0x004fe40008000034 */
[----:B------:R-:W2:Y:S03]  /*25e50*/  LDL.LU R91, [R1+0x538] ;  /* 0x00053800015b7983 */ /* 0x000ea60000300800 */
[----:B------:R-:W-:-:S05]  /*25e60*/  F2FP.SATFINITE.E4M3.F32.PACK_AB_MERGE_C R52, RZ, R52, RZ ;  /* 0x00000034ff34723e */ /* 0x000fca00048070ff */
[----:B------:R0:W-:Y:S02]  /*25e70*/  @!P6 STG.E.U8 desc[UR6][R30.64+0x79], R52 ;  /* 0x000079341e00e986 */ /* 0x0001e4000c101106 */
[----:B0-----:R-:W-:-:S06]  /*25e80*/  PRMT R30, RZ, 0x7610, R30 ;  /* 0x00007610ff1e7816 */ /* 0x001fcc000000001e */
[----:B------:R-:W5:Y:S02]  /*25e90*/  @!P2 LDG.E.U8 R30, desc[UR6][R16.64+0x80] ;  /* 0x00008006101ea981 */ /* 0x000f64000c1e1100 */
[----:B-----5:R-:W-:-:S04]  /*25ea0*/  LOP3.LUT R30, R30, 0xff, RZ, 0xc0, !PT ;  /* 0x000000ff1e1e7812 */ /* 0x020fc800078ec0ff */
[----:B------:R-:W-:-:S05]  /*25eb0*/  F2FP.F16.E4M3.UNPACK_B R30, R30 ;  /* 0x0000001eff1e723e */ /* 0x000fca00020006ff */
[----:B------:R-:W-:-:S05]  /*25ec0*/  HADD2.F32 R30, -RZ, R30.H0_H0 ;  /* 0x2000001eff1e7230 */ /* 0x000fca0000004100 */
[----:B------:R-:W-:Y:S02]  /*25ed0*/  FMUL R52, R30, UR5 ;  /* 0x000000051e347c20 */ /* 0x000fe40008400000 */
[----:B------:R-:W0:Y:S02]  /*25ee0*/  @!P2 LDC.64 R30, c[0x0][0x5c0] ;  /* 0x00017000ff1eab82 */ /* 0x000e240000000a00 */
[----:B----4-:R-:W-:-:S05]  /*25ef0*/  FFMA R52, R89, UR4, R52 ;  /* 0x0000000459347c23 */ /* 0x010fca0008000034 */
        /* <DEDUP_REMOVED lines=20> */
[----:B0-----:R-:W-:-:S06]  /*26040*/  PRMT R30, RZ, 0x7610, R30 ;  /* 0x00007610ff1e7816 */ /* 0x001fcc000000001e */
[----:B------:R-:W4:Y:S01]  /*26050*/  @!P6 LDG.E.U8 R30, desc[UR6][R18.64+0x80] ;  /* 0x00008006121ee981 */ /* 0x000f22000c1e1100 */
[----:B------:R-:W-:-:S04]  /*26060*/  LOP3.LUT R7, R7, 0xfffffbff, RZ, 0xc0, !PT ;  /* 0xfffffbff07077812 */ /* 0x000fc800078ec0ff */
[----:B------:R-:W-:Y:S02]  /*26070*/  @P5 LOP3.LUT R7, R7, 0x400, RZ, 0xfc, !PT ;  /* 0x0000040007075812 */ /* 0x000fe400078efcff */
        /* <DEDUP_REMOVED lines=18> */
[----:B------:R-:W4:Y:S01]  /*261a0*/  @!P5 LDG.E.U8 R30, desc[UR6][R18.64+0x81] ;  /* 0x00008106121ed981 */ /* 0x000f22000c1e1100 */
        /* <DEDUP_REMOVED lines=10> */
[----:B------:R0:W-:Y:S01]  /*26250*/  @!P5 STG.E.U8 desc[UR6][R166.64+0x81], R30 ;  /* 0x0000811ea600d986 */ /* 0x0001e2000c101106 */
[----:B------:R-:W-:-:S13]  /*26260*/  ISETP.LT.OR P5, PT, R28, 0xa9, !P0 ;  /* 0x000000a91c00780c */ /* 0x000fda00047a1670 */
[----:B------:R-:W-:-:S04]  /*26270*/  @!P5 IADD3 R105, P3, P2, R3, R14, R11 ;  /* 0x0000000e0369d210 */ /* 0x000fc80007a7e00b */
[----:B------:R-:W-:Y:S02]  /*26280*/  @!P5 IADD3.X R108, R2, R29, R10, P3, P2 ;  /* 0x0000001d026cd210 */ /* 0x000fe40001fe440a */
[----:B------:R-:W-:Y:S02]  /*26290*/  ISETP.LT.OR P2, PT, R28, 0x89, !P4 ;  /* 0x000000891c00780c */ /* 0x000fe40006741670 */
[----:B0-----:R-:W-:-:S11]  /*262a0*/  PRMT R30, RZ, 0x7610, R30 ;  /* 0x00007610ff1e7816 */ /* 0x001fd6000000001e */
        /* <DEDUP_REMOVED lines=10> */
[----:B0-----:R-:W-:Y:S01]  /*26350*/  @!P2 IADD3 R30, P3, R14, R30, RZ ;  /* 0x0000001e0e1ea210 */ /* 0x001fe20007f7e0ff */
[----:B------:R-:W4:Y:S04]  /*26360*/  LDL.LU R89, [R1+0x54c] ;  /* 0x00054c0001597983 */ /* 0x000f280000300800 */
[----:B------:R-:W-:-:S05]  /*26370*/  @!P2 IMAD.X R31, R29, 0x1, R31, P3 ;  /* 0x000000011d1fa824 */ /* 0x000fca00018e061f */
[----:B------:R0:W-:Y:S01]  /*26380*/  @!P2 STG.E.U8 desc[UR6][R30.64+0x88], R52 ;  /* 0x000088341e00a986 */ /* 0x0001e2000c101106 */
[----:B------:R-:W-:Y:S02]  /*26390*/  ISETP.LT.OR P2, PT, R28, 0x8a, !P4 ;  /* 0x0000008a1c00780c */ /* 0x000fe40006741670 */
[----:B0-----:R-:W-:-:S11]  /*263a0*/  PRMT R52, RZ, 0x7610, R52 ;  /* 0x00007610ff347816 */ /* 0x001fd60000000034 */
[----:B------:R-:W0:Y:S01]  /*263b0*/  @!P2 LDC.64 R30, c[0x0][0x5c0] ;  /* 0x00017000ff1eab82 */ /* 0x000e220000000a00 */
[----:B------:R-:W5:Y:S01]  /*263c0*/  @!P2 LDG.E.U8 R52, desc[UR6][R16.64+0x89] ;  /* 0x000089061034a981 */ /* 0x000f62000c1e1100 */
[----:B------:R-:W-:-:S04]  /*263d0*/  @P6 LOP3.LUT R0, R0, 0x10, RZ, 0xfc, !PT ;  /* 0x0000001000006812 */ /* 0x000fc800078efcff */
[----:B------:R-:W-:-:S04]  /*263e0*/  LOP3.LUT R0, R0, 0xfffffff7, RZ, 0xc0, !PT ;  /* 0xfffffff700007812 */ /* 0x000fc800078ec0ff */
[----:B------:R-:W-:Y:S02]  /*263f0*/  @P5 LOP3.LUT R0, R0, 0x8, RZ, 0xfc, !PT ;  /* 0x0000000800005812 */ /* 0x000fe400078efcff */
[----:B------:R-:W-:Y:S02]  /*26400*/  LOP3.LUT P5, RZ, R6, 0x40, RZ, 0xc0, !PT ;  /* 0x0000004006ff7812 */ /* 0x000fe400078ac0ff */
[----:B0-----:R-:W-:-:S05]  /*26410*/  @!P2 IADD3 R30, P3, R14, R30, RZ ;  /* 0x0000001e0e1ea210 */ /* 0x001fca0007f7e0ff */
[----:B------:R-:W-:Y:S01]  /*26420*/  @!P2 IMAD.X R31, R29, 0x1, R31, P3 ;  /* 0x000000011d1fa824 */ /* 0x000fe200018e061f */
[----:B-----5:R-:W-:-:S04]  /*26430*/  LOP3.LUT R52, R52, 0xff, RZ, 0xc0, !PT ;  /* 0x000000ff34347812 */ /* 0x020fc800078ec0ff */
        /* <DEDUP_REMOVED lines=9> */
[----:B------:R-:W5:Y:S01]  /*264d0*/  @!P5 LDG.E.U8 R30, desc[UR6][R18.64+0x88] ;  /* 0x00008806121ed981 */ /* 0x000f62000c1e1100 */
[----:B------:R-:W-:-:S04]  /*264e0*/  LOP3.LUT R7, R7, 0xfffffdff, RZ, 0xc0, !PT ;  /* 0xfffffdff07077812 */ /* 0x000fc800078ec0ff */
[----:B------:R-:W-:Y:S02]  /*264f0*/  @P6 LOP3.LUT R7, R7, 0x200, RZ, 0xfc, !PT ;  /* 0x0000020007076812 */ /* 0x000fe400078efcff */
[----:B------:R-:W-:Y:S02]  /*26500*/  ISETP.LT.OR P6, PT, R28, 0xaa, !P0 ;  /* 0x000000aa1c00780c */ /* 0x000fe400047c1670 */
[----:B------:R-:W-:-:S11]  /*26510*/  LOP3.LUT R0, R0, 0xfffffffb, RZ, 0xc0, !PT ;  /* 0xfffffffb00007812 */ /* 0x000fd600078ec0ff */
[----:B------:R-:W-:Y:S02]  /*26520*/  @!P6 IADD3 R67, P3, P2, R3, R14, R11 ;  /* 0x0000000e0343e210 */ /* 0x000fe40007a7e00b */
[----:B------:R-:W-:Y:S02]  /*26530*/  @P6 LOP3.LUT R0, R0, 0x4, RZ, 0xfc, !PT ;  /* 0x0000000400006812 */ /* 0x000fe400078efcff */
[----:B------:R-:W-:Y:S02]  /*26540*/  @!P6 IADD3.X R68, R2, R29, R10, P3, P2 ;  /* 0x0000001d0244e210 */ /* 0x000fe40001fe440a */
[----:B------:R-:W-:-:S13]  /*26550*/  ISETP.LT.OR P6, PT, R28, 0xb1, !P1 ;  /* 0x000000b11c00780c */ /* 0x000fda0004fc1670 */
[----:B------:R-:W-:-:S04]  /*26560*/  @!P6 IADD3 R166, P3, P2, R3, R14, R9 ;  /* 0x0000000e03a6e210 */ /* 0x000fc80007a7e009 */
[----:B------:R-:W-:Y:S02]  /*26570*/  @!P6 IADD3.X R167, R2, R29, R8, P3, P2 ;  /* 0x0000001d02a7e210 */ /* 0x000fe40001fe4408 */
[----:B------:R-:W-:-:S13]  /*26580*/  ISETP.LT.OR P6, PT, R28, 0xb2, !P1 ;  /* 0x000000b21c00780c */ /* 0x000fda0004fc1670 */
[----:B------:R-:W-:Y:S02]  /*26590*/  @!P6 IADD3 R169, P3, P2, R3, R14, R9 ;  /* 0x0000000e03a9e210 */ /* 0x000fe40007a7e009 */
[----:B-----5:R-:W-:-:S04]  /*265a0*/  LOP3.LUT R30, R30, 0xff, RZ, 0xc0, !PT ;  /* 0x000000ff1e1e7812 */ /* 0x020fc800078ec0ff */
        /* <DEDUP_REMOVED lines=8> */
[----:B0-----:R-:W-:Y:S02]  /*26630*/  @!P6 IADD3.X R174, R2, R29, R8, P3, P2 ;  /* 0x0000001d02aee210 */ /* 0x001fe40001fe4408 */
[----:B------:R-:W-:Y:S02]  /*26640*/  LOP3.LUT P6, RZ, R7, 0x200, RZ, 0xc0, !PT ;  /* 0x0000020007ff7812 */ /* 0x000fe400078cc0ff */
[----:B------:R-:W-:-:S11]  /*26650*/  PRMT R30, RZ, 0x7610, R30 ;  /* 0x00007610ff1e7816 */ /* 0x000fd6000000001e */
[----:B------:R-:W5:Y:S02]  /*26660*/  @!P6 LDG.E.U8 R30, desc[UR6][R18.64+0x89] ;  /* 0x00008906121ee981 */ /* 0x000f64000c1e1100 */
        /* <DEDUP_REMOVED lines=9> */
[----:B------:R-:W-:Y:S02]  /*26700*/  LOP3.LUT P5, RZ, R6, 0x200, RZ, 0xc0, !PT ;  /* 0x0000020006ff7812 */ /* 0x000fe400078ac0ff */
[----:B----4-:R-:W-:-:S04]  /*26710*/  LOP3.LUT R30, R30, 0xff, RZ, 0xc0, !PT ;  /* 0x000000ff1e1e7812 */ /* 0x010fc800078ec0ff */
[----:B------:R-:W-:-:S05]  /*26720*/  F2FP.F16.E4M3.UNPACK_B R30, R30 ;  /* 0x0000001eff1e723e */ /* 0x000fca00020006ff */
[----:B------:R-:W-:-:S05]  /*26730*/  HADD2.F32 R30, -RZ, R30.H0_H0 ;  /* 0x2000001eff1e7230 */ /* 0x000fca0000004100 */
[----:B------:R-:W-:-:S04]  /*26740*/  FMUL R30, R30, UR5 ;  /* 0x000000051e1e7c20 */ /* 0x000fc80008400000 */
[----:B---3--:R-:W-:Y:S01]  /*26750*/  FFMA R30, R90, UR4, R30 ;  /* 0x000000045a1e7c23 */ /* 0x008fe2000800001e */
[----:B------:R-:W-:Y:S01]  /*26760*/  PRMT R52, RZ, 0x7610, R52 ;  /* 0x00007610ff347816 */ /* 0x000fe20000000034 */
[----:B------:R-:W3:Y:S03]  /*26770*/  LDL.LU R90, [R1+0x558] ;  /* 0x00055800015a7983 */ /* 0x000ee60000300800 */
[----:B------:R-:W-:-:S05]  /*26780*/  F2FP.SATFINITE.E4M3.F32.PACK_AB_MERGE_C R30, RZ, R30, RZ ;  /* 0x0000001eff1e723e */ /* 0x000fca00048070ff */
[----:B------:R0:W-:Y:S02]  /*26790*/  @!P4 STG.E.U8 desc[UR6][R176.64+0x80], R30 ;  /* 0x0000801eb000c986 */ /* 0x0001e4000c101106 */
[----:B0-----:R-:W-:-:S06]  /*267a0*/  PRMT R30, RZ, 0x7610, R30 ;  /* 0x00007610ff1e7816 */ /* 0x001fcc000000001e */
[----:B------:R-:W4:Y:S02]  /*267b0*/  @!P5 LDG.E.U8 R30, desc[UR6][R20.64+0x81] ;  /* 0x00008106141ed981 */ /* 0x000f24000c1e1100 */
        /* <DEDUP_REMOVED lines=9> */
[----:B------:R-:W-:-:S13]  /*26850*/  ISETP.LT.OR P5, PT, R28, 0x81, !P1 ;  /* 0x000000811c00780c */ /* 0x000fda0004fa1670 */
[----:B------:R-:W4:Y:S01]  /*26860*/  @!P5 LDG.E.U8 R52, desc[UR6][R22.64+0x80] ;  /* 0x000080061634d981 */ /* 0x000f22000c1e1100 */
[----:B------:R-:W-:Y:S01]  /*26870*/  @!P6 IADD3 R175, P3, P2, R3, R14, R9 ;  /* 0x0000000e03afe210 */ /* 0x000fe20007a7e009 */
[----:B0-----:R-:W0:Y:S03]  /*26880*/  @!P5 LDC.64 R30, c[0x0][0x5c0] ;  /* 0x00017000ff1edb82 */ /* 0x001e260000000a00 */
[----:B------:R-:W-:Y:S02]  /*26890*/  @!P6 IADD3.X R223, R2, R29, R8, P3, P2 ;  /* 0x0000001d02dfe210 */ /* 0x000fe40001fe4408 */
[C---:B------:R-:W-:Y:S02]  /*268a0*/  ISETP.LT.OR P6, PT, R28.reuse, 0xba, !P1 ;  /* 0x000000ba1c00780c */ /* 0x040fe40004fc1670 */
[----:B------:R-:W-:Y:S02]  /*268b0*/  ISETP.LT.OR P4, PT, R28, 0xb1, !P0 ;  /* 0x000000b11c00780c */ /* 0x000fe40004781670 */
[----:B------:R-:W-:-:S09]  /*268c0*/  LOP3.LUT R0, R0, 0xfffffbff, RZ, 0xc0, !PT ;  /* 0xfffffbff00007812 */ /* 0x000fd200078ec0ff */
[----:B------:R-:W-:-:S04]  /*268d0*/  @!P6 IADD3 R168, P3, P2, R3, R14, R9 ;  /* 0x0000000e03a8e210 */ /* 0x000fc80007a7e009 */
[-C--:B------:R-:W-:Y:S02]  /*268e0*/  @!P6 IADD3.X R173, R2, R29.reuse, R8, P3, P2 ;  /* 0x0000001d02ade210 */ /* 0x080fe40001fe4408 */
[----:B------:R-:W-:Y:S02]  /*268f0*/  @!P4 IADD3 R159, P3, P2, R3, R14, R11 ;  /* 0x0000000e039fc210 */ /* 0x000fe40007a7e00b */
[----:B------:R-:W-:Y:S02]  /*26900*/  @P4 LOP3.LUT R0, R0, 0x400, RZ, 0xfc, !PT ;  /* 0x0000040000004812 */ /* 0x000fe400078efcff */
[----:B------:R-:W-:Y:S02]  /*26910*/  @!P4 IADD3.X R172, R2, R29, R10, P3, P2 ;  /* 0x0000001d02acc210 */ /* 0x000fe40001fe440a */
[C---:B------:R-:W-:Y:S02]  /*26920*/  ISETP.LT.OR P4, PT, R28.reuse, 0xb2, !P0 ;  /* 0x000000b21c00780c */ /* 0x040fe40004781670 */
[----:B------:R-:W-:-:S11]  /*26930*/  ISETP.LT.OR P6, PT, R28, 0x82, !P1 ;  /* 0x000000821c00780c */ /* 0x000fd60004fc1670 */
        /* <DEDUP_REMOVED lines=13> */
[----:B0-----:R-:W-:Y:S01]  /*26a10*/  PRMT R52, RZ, 0x7610, R52 ;  /* 0x00007610ff347816 */ /* 0x001fe20000000034 */
[----:B------:R-:W0:Y:S05]  /*26a20*/  @!P6 LDC.64 R30, c[0x0][0x5c0] ;  /* 0x00017000ff1eeb82 */ /* 0x000e2a0000000a00 */
[----:B------:R-:W4:Y:S01]  /*26a30*/  @!P6 LDG.E.U8 R52, desc[UR6][R22.64+0x81] ;  /* 0x000081061634e981 */ /* 0x000f22000c1e1100 */
[----:B------:R-:W-:Y:S02]  /*26a40*/  @P4 LOP3.LUT R0, R0, 0x200, RZ, 0xfc, !PT ;  /* 0x0000020000004812 */ /* 0x000fe400078efcff */
[----:B------:R-:W-:-:S02]  /*26a50*/  ISETP.LT.OR P4, PT, R28, 0xb9, !P0 ;  /* 0x000000b91c00780c */ /* 0x000fc40004781670 */
[----:B------:R-:W-:-:S11]  /*26a60*/  LOP3.LUT R0, R0, 0xfffffeff, RZ, 0xc0, !PT ;  /* 0xfffffeff00007812 */ /* 0x000fd600078ec0ff */
[----:B------:R-:W-:Y:S02]  /*26a70*/  @!P4 IADD3 R85, P3, P2, R3, R14, R11 ;  /* 0x0000000e0355c210 */ /* 0x000fe40007a7e00b */
[----:B------:R-:W-:Y:S02]  /*26a80*/  @P4 LOP3.LUT R0, R0, 0x100, RZ, 0xfc, !PT ;  /* 0x0000010000004812 */ /* 0x000fe400078efcff */
[----:B------:R-:W-:Y:S02]  /*26a90*/  @!P4 IADD3.X R88, R2, R29, R10, P3, P2 ;  /* 0x0000001d0258c210 */ /* 0x000fe40001fe440a */
[----:B0-----:R-:W-:-:S05]  /*26aa0*/  @!P6 IADD3 R30, P4, R74, R30, RZ ;  /* 0x0000001e4a1ee210 */ /* 0x001fca0007f9e0ff */
[----:B------:R-:W-:Y:S01]  /*26ab0*/  @!P6 IMAD.X R31, R79, 0x1, R31, P4 ;  /* 0x000000014f1fe824 */ /* 0x000fe200020e061f */
        /* <DEDUP_REMOVED lines=10> */
[----:B0-----:R-:W-:-:S06]  /*26b60*/  PRMT R30, RZ, 0x7610, R30 ;  /* 0x00007610ff1e7816 */ /* 0x001fcc000000001e */
[----:B------:R-:W4:Y:S01]  /*26b70*/  @!P4 LDG.E.U8 R30, desc[UR6][R20.64+0x88] ;  /* 0x00008806141ec981 */ /* 0x000f22000c1e1100 */
[----:B------:R-:W-:-:S04]  /*26b80*/  LOP3.LUT R7, R7, 0xfffffeff, RZ, 0xc0, !PT ;  /* 0xfffffeff07077812 */ /* 0x000fc800078ec0ff */
[----:B------:R-:W-:Y:S02]  /*26b90*/  @P0 LOP3.LUT R7, R7, 0x100, RZ, 0xfc, !PT ;  /* 0x0000010007070812 */ /* 0x000fe400078efcff */
[----:B------:R-:W-:Y:S02]  /*26ba0*/  @!P5 IADD3 R84, P3, P2, R3, R14, R11 ;  /* 0x0000000e0354d210 */ /* 0x000fe40007a7e00b */
[----:B------:R-:W-:Y:S02]  /*26bb0*/  LOP3.LUT R7, R7, 0xffffffdf, RZ, 0xc0, !PT ;  /* 0xffffffdf07077812 */ /* 0x000fe400078ec0ff */
[----:B------:R-:W-:Y:S02]  /*26bc0*/  @!P5 IADD3.X R87, R2, R29, R10, P3, P2 ;  /* 0x0000001d0257d210 */ /* 0x000fe40001fe440a */
[----:B------:R-:W-:Y:S02]  /*26bd0*/  @P5 LOP3.LUT R7, R7, 0x20, RZ, 0xfc, !PT ;  /* 0x0000002007075812 */ /* 0x000fe400078efcff */
[----:B------:R-:W-:-:S02]  /*26be0*/  LOP3.LUT P5, RZ, R6, 0x20000, RZ, 0xc0, !PT ;  /* 0x0002000006ff7812 */ /* 0x000fc400078ac0ff */
        /* <DEDUP_REMOVED lines=11> */
[----:B------:R-:W-:Y:S02]  /*26ca0*/  PRMT R52, RZ, 0x7610, R52 ;  /* 0x00007610ff347816 */ /* 0x000fe40000000034 */
[----:B------:R-:W-:-:S13]  /*26cb0*/  ISETP.LT.OR P0, PT, R28, 0xc1, !P1 ;  /* 0x000000c11c00780c */ /* 0x000fda0004f01670 */
[----:B------:R-:W-:Y:S02]  /*26cc0*/  @!P0 IADD3 R92, P3, P2, R3, R14, R9 ;  /* 0x0000000e035c8210 */ /* 0x000fe40007a7e009 */
[----:B----4-:R-:W-:-:S04]  /*26cd0*/  LOP3.LUT R30, R30, 0xff, RZ, 0xc0, !PT ;  /* 0x000000ff1e1e7812 */ /* 0x010fc800078ec0ff */
[----:B------:R-:W-:-:S05]  /*26ce0*/  F2FP.F16.E4M3.UNPACK_B R30, R30 ;  /* 0x0000001eff1e723e */ /* 0x000fca00020006ff */
[----:B------:R-:W-:-:S05]  /*26cf0*/  HADD2.F32 R30, -RZ, R30.H0_H0 ;  /* 0x2000001eff1e7230 */ /* 0x000fca0000004100 */
[----:B------:R-:W-:-:S04]  /*26d00*/  FMUL R30, R30, UR5 ;  /* 0x000000051e1e7c20 */ /* 0x000fc80008400000 */
[----:B--2---:R-:W-:Y:S01]  /*26d10*/  FFMA R30, R91, UR4, R30 ;  /* 0x000000045b1e7c23 */ /* 0x004fe2000800001e */
[----:B------:R-:W-:Y:S01]  /*26d20*/  @!P0 IADD3.X R157, R2, R29, R8, P3, P2 ;  /* 0x0000001d029d8210 */ /* 0x000fe20001fe4408 */
[----:B------:R-:W2:Y:S03]  /*26d30*/  LDL.LU R91, [R1+0x56c] ;  /* 0x00056c00015b7983 */ /* 0x000ea60000300800 */
[----:B------:R-:W-:Y:S01]  /*26d40*/  F2FP.SATFINITE.E4M3.F32.PACK_AB_MERGE_C R30, RZ, R30, RZ ;  /* 0x0000001eff1e723e */ /* 0x000fe200048070ff */
[----:B------:R-:W4:Y:S04]  /*26d50*/  LDL.LU R89, [R1+0x570] ;  /* 0x0005700001597983 */ /* 0x000f280000300800 */
[----:B------:R0:W-:Y:S04]  /*26d60*/  @!P5 STG.E.U8 desc[UR6][R180.64+0x89], R30 ;  /* 0x0000891eb400d986 */ /* 0x0001e8000c101106 */
[----:B------:R-:W5:Y:S01]  /*26d70*/  @!P6 LDG.E.U8 R52, desc[UR6][R22.64+0x88] ;  /* 0x000088061634e981 */ /* 0x000f62000c1e1100 */
[----:B------:R-:W-:-:S02]  /*26d80*/  ISETP.LT.OR P0, PT, R28, 0xc2, !P1 ;  /* 0x000000c21c00780c */ /* 0x000fc40004f01670 */
[C---:B------:R-:W-:Y:S01]  /*26d90*/  ISETP.LT.OR P4, PT, R28.reuse, 0xc9, !P1 ;  /* 0x000000c91c00780c */ /* 0x040fe20004f81670 */
[----:B------:R-:W4:Y:S01]  /*26da0*/  LDL.LU R66, [R1+0x574] ;  /* 0x0005740001427983 */ /* 0x000f220000300800 */
[----:B0-----:R-:W0:Y:S01]  /*26db0*/  @!P6 LDC.64 R30, c[0x0][0x5c0] ;  /* 0x00017000ff1eeb82 */ /* 0x001e220000000a00 */
[----:B------:R-:W-:Y:S02]  /*26dc0*/  ISETP.LT.OR P5, PT, R28, 0xca, !P1 ;  /* 0x000000ca1c00780c */ /* 0x000fe40004fa1670 */
[----:B------:R-:W4:Y:S06]  /*26dd0*/  LDL.LU R63, [R1+0x578] ;  /* 0x00057800013f7983 */ /* 0x000f2c0000300800 */
[----:B------:R-:W-:-:S04]  /*26de0*/  @!P0 IADD3 R95, P3, P2, R3, R14, R9 ;  /* 0x0000000e035f8210 */ /* 0x000fc80007a7e009 */
[----:B------:R-:W-:Y:S02]  /*26df0*/  @!P0 IADD3.X R96, R2, R29, R8, P3, P2 ;  /* 0x0000001d02608210 */ /* 0x000fe40001fe4408 */
[C---:B------:R-:W-:Y:S02]  /*26e00*/  LOP3.LUT P0, RZ, R7.reuse, 0x100, RZ, 0xc0, !PT ;  /* 0x0000010007ff7812 */ /* 0x040fe4000780c0ff */
[----:B------:R-:W-:Y:S02]  /*26e10*/  LOP3.LUT R7, R7, 0xffffff7f, RZ, 0xc0, !PT ;  /* 0xffffff7f07077812 */ /* 0x000fe400078ec0ff */
[----:B------:R-:W-:Y:S02]  /*26e20*/  @!P4 IADD3 R100, P3, P2, R3, R14, R9 ;  /* 0x0000000e0364c210 */ /* 0x000fe40007a7e009 */
[----:B------:R-:W-:Y:S02]  /*26e30*/  @P1 LOP3.LUT R7, R7, 0x80, RZ, 0xfc, !PT ;  /* 0x0000008007071812 */ /* 0x000fe400078efcff */
[----:B------:R-:W-:-:S02]  /*26e40*/  ISETP.LT.OR P1, PT, R28, 0xc1, !P0 ;  /* 0x000000c11c00780c */ /* 0x000fc40004721670 */
[----:B------:R-:W-:Y:S02]  /*26e50*/  @!P4 IADD3.X R104, R2, R29, R8, P3, P2 ;  /* 0x0000001d0268c210 */ /* 0x000fe40001fe4408 */
[----:B------:R-:W-:-:S04]  /*26e60*/  @!P5 IADD3 R101, P3, P2, R3, R14, R9 ;  /* 0x0000000e0365d210 */ /* 0x000fc80007a7e009 */
[----:B------:R-:W-:Y:S02]  /*26e70*/  @!P5 IADD3.X R103, R2, R29, R8, P3, P2 ;  /* 0x0000001d0267d210 */ /* 0x000fe40001fe4408 */
[----:B0-----:R-:W-:Y:S02]  /*26e80*/  @!P6 IADD3 R30, P2, R81, R30, RZ ;  /* 0x0000001e511ee210 */ /* 0x001fe40007f5e0ff */
[C---:B------:R-:W-:Y:S02]  /*26e90*/  LOP3.LUT P4, RZ, R0.reuse, 0x4000000, RZ, 0xc0, !PT ;  /* 0x0400000000ff7812 */ /* 0x040fe4000788c0ff */
[----:B------:R-:W-:Y:S01]  /*26ea0*/  LOP3.LUT R0, R0, 0xff7fffff, RZ, 0xc0, !PT ;  /* 0xff7fffff00007812 */ /* 0x000fe200078ec0ff */
[----:B------:R-:W-:Y:S01]  /*26eb0*/  @!P6 IMAD.X R31, R83, 0x1, R31, P2 ;  /* 0x00000001531fe824 */ /* 0x000fe200010e061f */
[----:B------:R-:W-:Y:S02]  /*26ec0*/  @!P1 IADD3 R97, P3, P2, R3, R14, R11 ;  /* 0x0000000e03619210 */ /* 0x000fe40007a7e00b */
[----:B------:R-:W-:-:S02]  /*26ed0*/  @P1 LOP3.LUT R0, R0, 0x800000, RZ, 0xfc, !PT ;  /* 0x0080000000001812 */ /* 0x000fc400078efcff */
[----:B------:R-:W-:Y:S02]  /*26ee0*/  @!P1 IADD3.X R102, R2, R29, R10, P3, P2 ;  /* 0x0000001d02669210 */ /* 0x000fe40001fe440a */
[----:B------:R-:W-:Y:S02]  /*26ef0*/  ISETP.LT.OR P1, PT, R28, 0xc2, !P0 ;  /* 0x000000c21c00780c */ /* 0x000fe40004721670 */
[----:B------:R-:W-:-:S11]  /*26f00*/  LOP3.LUT R0, R0, 0xfdffffff, RZ, 0xc0, !PT ;  /* 0xfdffffff00007812 */ /* 0x000fd600078ec0ff */
[----:B------:R-:W-:Y:S02]  /*26f10*/  @!P1 IADD3 R94, P3, P2, R3, R14, R11 ;  /* 0x0000000e035e9210 */ /* 0x000fe40007a7e00b */
[----:B------:R-:W-:Y:S02]  /*26f20*/  @P1 LOP3.LUT R0, R0, 0x2000000, RZ, 0xfc, !PT ;  /* 0x0200000000001812 */ /* 0x000fe400078efcff */
[----:B------:R-:W-:Y:S02]  /*26f30*/  @!P1 IADD3.X R93, R2, R29, R10, P3, P2 ;  /* 0x0000001d025d9210 */ /* 0x000fe40001fe440a */
[----:B------:R-:W-:-:S04]  /*26f40*/  LOP3.LUT P1, RZ, R7, 0x80, RZ, 0xc0, !PT ;  /* 0x0000008007ff7812 */ /* 0x000fc8000782c0ff */
[----:B------:R-:W-:Y:S02]  /*26f50*/  ISETP.LT.OR P2, PT, R28, 0x8a, !P1 ;  /* 0x0000008a1c00780c */ /* 0x000fe40004f41670 */
[----:B-----5:R-:W-:-:S04]  /*26f60*/  LOP3.LUT R52, R52, 0xff, RZ, 0xc0, !PT ;  /* 0x000000ff34347812 */ /* 0x020fc800078ec0ff */
[----:B------:R-:W-:-:S05]  /*26f70*/  F2FP.F16.E4M3.UNPACK_B R52, R52 ;  /* 0x00000034ff34723e */ /* 0x000fca00020006ff */
[----:B------:R-:W-:-:S05]  /*26f80*/  HADD2.F32 R52, -RZ, R52.H0_H0 ;  /* 0x20000034ff347230 */ /* 0x000fca0000004100 */
[----:B------:R-:W-:-:S04]  /*26f90*/  FMUL R52, R52, UR5 ;  /* 0x0000000534347c20 */ /* 0x000fc80008400000 */
[----:B---3--:R-:W-:-:S05]  /*26fa0*/  FFMA R52, R90, UR4, R52 ;  /* 0x000000045a347c23 */ /* 0x008fca0008000034 */
[----:B------:R-:W-:-:S05]  /*26fb0*/  F2FP.SATFINITE.E4M3.F32.PACK_AB_MERGE_C R52, RZ, R52, RZ ;  /* 0x00000034ff34723e */ /* 0x000fca00048070ff */
[----:B------:R0:W-:Y:S02]  /*26fc0*/  @!P6 STG.E.U8 desc[UR6][R30.64+0x88], R52 ;  /* 0x000088341e00e986 */ /* 0x0001e4000c101106 */
[----:B0-----:R-:W-:Y:S01]  /*26fd0*/  PRMT R52, RZ, 0x7610, R52 ;  /* 0x00007610ff347816 */ /* 0x001fe20000000034 */
[----:B------:R-:W0:Y:S05]  /*26fe0*/  @!P4 LDC.64 R30, c[0x0][0x5c0] ;  /* 0x00017000ff1ecb82 */ /* 0x000e2a0000000a00 */
[----:B------:R-:W3:Y:S01]  /*26ff0*/  @!P2 LDG.E.U8 R52, desc[UR6][R22.64+0x89] ;  /* 0x000089061634a981 */ /* 0x000ee2000c1e1100 */
[----:B------:R-:W-:Y:S02]  /*27000*/  LOP3.LUT P5, RZ, R6, 0x800000, RZ, 0xc0, !PT ;  /* 0x0080000006ff7812 */ /* 0x000fe400078ac0ff */
[----:B0-----:R-:W-:-:S05]  /*27010*/  @!P4 IADD3 R30, P4, R75, R30, RZ ;  /* 0x0000001e4b1ec210 */ /* 0x001fca0007f9e0ff */
[----:B------:R-:W-:Y:S01]  /*27020*/  @!P2 IMAD.X R31, R80, 0x1, R31, P4 ;  /* 0x00000001501fa824 */ /* 0x000fe200020e061f */
[----:B---3--:R-:W-:-:S04]  /*27030*/  LOP3.LUT R52, R52, 0xff, RZ, 0xc0, !PT ;  /* 0x000000ff34347812 */ /* 0x008fc800078ec0ff */
[----:B------:R-:W-:-:S05]  /*27040*/  F2FP.F16.E4M3.UNPACK_B R52, R52 ;  /* 0x00000034ff34723e */ /* 0x000fca00020006ff */
[----:B------:R-:W-:-:S05]  /*27050*/  HADD2.F32 R52, -RZ, R52.H0_H0 ;  /* 0x20000034ff347230 */ /* 0x000fca0000004100 */
[----:B------:R-:W-:-:S04]  /*27060*/  FMUL R52, R52, UR5 ;  /* 0x0000000534347c20 */ /* 0x000fc80008400000 */
[----:B--2---:R-:W-:-:S05]  /*27070*/  FFMA R52, R91, UR4, R52 ;  /* 0x000000045b347c23 */ /* 0x004fca0008000034 */
[----:B------:R-:W-:-:S05]  /*27080*/  F2FP.SATFINITE.E4M3.F32.PACK_AB_MERGE_C R52, RZ, R52, RZ ;  /* 0x00000034ff34723e */ /* 0x000fca00048070ff */
[----:B------:R0:W-:Y:S02]  /*27090*/  @!P2 STG.E.U8 desc[UR6][R30.64+0x89], R52 ;  /* 0x000089341e00a986 */ /* 0x0001e4000c101106 */
[----:B0-----:R-:W-:-:S06]  /*270a0*/  PRMT R30, RZ, 0x7610, R30 ;  /* 0x00007610ff1e7816 */ /* 0x001fcc000000001e */
[----:B------:R-:W2:Y:S01]  /*270b0*/  @!P5 LDG.E.U8 R30, desc[UR6][R24.64+0x80] ;  /* 0x00008006181ed981 */ /* 0x000ea2000c1e1100 */
        /* <DEDUP_REMOVED lines=10> */
[----:B------:R-:W-:Y:S02]  /*27160*/  PRMT R52, RZ, 0x7610, R52 ;  /* 0x00007610ff347816 */ /* 0x000fe40000000034 */
[----:B------:R-:W-:Y:S02]  /*27170*/  ISETP.LT.OR P4, PT, R28, 0xc9, !P0 ;  /* 0x000000c91c00780c */ /* 0x000fe40004781670 */
[----:B--2---:R-:W-:-:S04]  /*27180*/  LOP3.LUT R30, R30, 0xff, RZ, 0xc0, !PT ;  /* 0x000000ff1e1e7812 */ /* 0x004fc800078ec0ff */
[----:B------:R-:W-:-:S05]  /*27190*/  F2FP.F16.E4M3.UNPACK_B R30, R30 ;  /* 0x0000001eff1e723e */ /* 0x000fca00020006ff */
[----:B------:R-:W-:-:S05]  /*271a0*/  HADD2.F32 R30, -RZ, R30.H0_H0 ;  /* 0x2000001eff1e7230 */ /* 0x000fca0000004100 */
[----:B------:R-:W-:-:S04]  /*271b0*/  FMUL R30, R30, UR5 ;  /* 0x000000051e1e7c20 */ /* 0x000fc80008400000 */
[----:B------:R-:W-:Y:S01]  /*271c0*/  FFMA R30, R66, UR4, R30 ;  /* 0x00000004421e7c23 */ /* 0x000fe2000800001e */
[----:B------:R-:W-:Y:S01]  /*271d0*/  LOP3.LUT R0, R0, 0xfbffffff, RZ, 0xc0, !PT ;  /* 0xfbffffff00007812 */ /* 0x000fe200078ec0ff */
[----:B------:R-:W2:Y:S03]  /*271e0*/  LDL.LU R66, [R1+0x57c] ;  /* 0x00057c0001427983 */ /* 0x000ea60000300800 */
[----:B------:R-:W-:-:S05]  /*271f0*/  F2FP.SATFINITE.E4M3.F32.PACK_AB_MERGE_C R30, RZ, R30, RZ ;  /* 0x0000001eff1e723e */ /* 0x000fca00048070ff */
[----:B------:R0:W-:Y:S01]  /*27200*/  @!P6 STG.E.U8 desc[UR6][R186.64+0x81], R30 ;  /* 0x0000811eba00e986 */ /* 0x0001e2000c101106 */
[----:B------:R-:W-:-:S13]  /*27210*/  ISETP.LT.OR P6, PT, R28, 0x81, !P0 ;  /* 0x000000811c00780c */ /* 0x000fda00047c1670 */
[----:B------:R-:W3:Y:S01]  /*27220*/  @!P6 LDG.E.U8 R52, desc[UR6][R26.64+0x80] ;  /* 0x000080061a34e981 */ /* 0x000ee2000c1e1100 */
[----:B------:R-:W-:Y:S01]  /*27230*/  @!P4 IADD3 R91, P3, P2, R3, R14, R11 ;  /* 0x0000000e035bc210 */ /* 0x000fe20007a7e00b */
[----:B0-----:R-:W0:Y:S01]  /*27240*/  @!P6 LDC.64 R30, c[0x0][0x5c0] ;  /* 0x00017000ff1eeb82 */ /* 0x001e220000000a00 */
[----:B------:R-:W-:Y:S02]  /*27250*/  @P4 LOP3.LUT R0, R0, 0x4000000, RZ, 0xfc, !PT ;  /* 0x0400000000004812 */ /* 0x000fe400078efcff */
[----:B------:R-:W-:Y:S02]  /*27260*/  @!P4 IADD3.X R90, R2, R29, R10, P3, P2 ;  /* 0x0000001d025ac210 */ /* 0x000fe40001fe440a */
        /* <DEDUP_REMOVED lines=8> */
[----:B------:R-:W-:Y:S02]  /*272f0*/  ISETP.LT.OR P4, PT, R28, 0xd2, !P1 ;  /* 0x000000d21c00780c */ /* 0x000fe40004f81670 */
[----:B------:R-:W-:Y:S02]  /*27300*/  LOP3.LUT P5, RZ, R6, 0x10000000, RZ, 0xc0, !PT ;  /* 0x1000000006ff7812 */ /* 0x000fe400078ac0ff */
[----:B------:R-:W-:-:S09]  /*27310*/  LOP3.LUT R7, R7, 0xffffffbf, RZ, 0xc0, !PT ;  /* 0xffffffbf07077812 */ /* 0x000fd200078ec0ff */
[----:B------:R-:W-:-:S04]  /*27320*/  @!P4 IADD3 R80, P3, P2, R3, R14, R9 ;  /* 0x0000000e0350c210 */ /* 0x000fc80007a7e009 */
[----:B------:R-:W-:Y:S02]  /*27330*/  @!P4 IADD3.X R79, R2, R29, R8, P3, P2 ;  /* 0x0000001d024fc210 */ /* 0x000fe40001fe4408 */
[----:B0-----:R-:W-:Y:S02]  /*27340*/  @!P6 IADD3 R30, P2, R71, R30, RZ ;  /* 0x0000001e471ee210 */ /* 0x001fe40007f5e0ff */
[----:B------:R-:W-:Y:S02]  /*27350*/  @P5 LOP3.LUT R7, R7, 0x40, RZ, 0xfc, !PT ;  /* 0x0000004007075812 */ /* 0x000fe400078efcff */
[----:B------:R-:W-:Y:S01]  /*27360*/  ISETP.LT.OR P5, PT, R28, 0xd9, !P1 ;  /* 0x000000d91c00780c */ /* 0x000fe20004fa1670 */
[----:B------:R-:W-:-:S12]  /*27370*/  @!P6 IMAD.X R31, R73, 0x1, R31, P2 ;  /* 0x00000001491fe824 */ /* 0x000fd800010e061f */
[----:B------:R-:W-:-:S04]  /*27380*/  @!P5 IADD3 R78, P3, P2, R3, R14, R9 ;  /* 0x0000000e034ed210 */ /* 0x000fc80007a7e009 */
[----:B------:R-:W-:Y:S02]  /*27390*/  @!P5 IADD3.X R75, R2, R29, R8, P3, P2 ;  /* 0x0000001d024bd210 */ /* 0x000fe40001fe4408 */
        /* <DEDUP_REMOVED lines=11> */
[----:B------:R-:W-:Y:S01]  /*27450*/  LOP3.LUT P5, RZ, R7, 0x40, RZ, 0xc0, !PT ;  /* 0x0000004007ff7812 */ /* 0x000fe200078ac0ff */
[----:B------:R-:W5:Y:S01]  /*27460*/  LDL.LU R53, [R1+0x588] ;  /* 0x0005880001357983 */ /* 0x000f620000300800 */
[----:B0-----:R-:W-:Y:S01]  /*27470*/  PRMT R52, RZ, 0x7610, R52 ;  /* 0x00007610ff347816 */ /* 0x001fe20000000034 */
[----:B------:R-:W0:Y:S08]  /*27480*/  @!P4 LDC.64 R30, c[0x0][0x5c0] ;  /* 0x00017000ff1ecb82 */ /* 0x000e300000000a00 */
[----:B------:R-:W-:Y:S01]  /*27490*/  @!P6 IADD3 R74, P3, P2, R3, R14, R9 ;  /* 0x0000000e034ae210 */ /* 0x000fe20007a7e009 */
[----:B------:R-:W5:Y:S03]  /*274a0*/  LDL.LU R171, [R1+0x58c] ;  /* 0x00058c0001ab7983 */ /* 0x000f660000300800 */
[----:B------:R-:W-:Y:S01]  /*274b0*/  @!P6 IADD3.X R73, R2, R29, R8, P3, P2 ;  /* 0x0000001d0249e210 */ /* 0x000fe20001fe4408 */
[----:B------:R-:W5:Y:S01]  /*274c0*/  LDL.LU R176, [R1+0x590] ;  /* 0x0005900001b07983 */ /* 0x000f620000300800 */
[----:B------:R-:W-:-:S02]  /*274d0*/  ISETP.LT.OR P2, PT, R28, 0x82, !P0 ;  /* 0x000000821c00780c */ /* 0x000fc40004741670 */
[----:B0-----:R-:W-:-:S11]  /*274e0*/  @!P4 IADD3 R30, P4, R69, R30, RZ ;  /* 0x0000001e451ec210 */ /* 0x001fd60007f9e0ff */
[----:B------:R-:W2:Y:S01]  /*274f0*/  @!P2 LDG.E.U8 R52, desc[UR6][R26.64+0x81] ;  /* 0x000081061a34a981 */ /* 0x000ea2000c1e1100 */
[----:B------:R-:W-:Y:S01]  /*27500*/  @!P2 IMAD.X R31, R72, 0x1, R31, P4 ;  /* 0x00000001481fa824 */ /* 0x000fe200020e061f */
[----:B------:R-:W-:Y:S02]  /*27510*/  LOP3.LUT P6, RZ, R6, 0x8000000, RZ, 0xc0, !PT ;  /* 0x0800000006ff7812 */ /* 0x000fe400078cc0ff */
[----:B------:R-:W5:Y:S01]  /*27520*/  LDL.LU R177, [R1+0x594] ;  /* 0x0005940001b17983 */ /* 0x000f620000300800 */
        /* <DEDUP_REMOVED lines=19> */
[----:B------:R-:W-:Y:S02]  /*27660*/  LOP3.LUT R4, R4, 0xffffffdf, RZ, 0xc0, !PT ;  /* 0xffffffdf04047812 */ /* 0x000fe400078ec0ff */
[----:B------:R-:W-:Y:S02]  /*27670*/  @!P4 IADD3 R72, P3, P2, R3, R14, R11 ;  /* 0x0000000e0348c210 */ /* 0x000fe40007a7e00b */
[----:B------:R-:W-:Y:S02]  /*27680*/  @P4 LOP3.LUT R4, R4, 0x20, RZ, 0xfc, !PT ;  /* 0x0000002004044812 */ /* 0x000fe400078efcff */
[----:B------:R-:W-:Y:S02]  /*27690*/  @!P4 IADD3.X R71, R2, R29, R10, P3, P2 ;  /* 0x0000001d0247c210 */ /* 0x000fe40001fe440a */
[----:B------:R-:W-:Y:S02]  /*276a0*/  ISETP.LT.OR P4, PT, R28, 0xd2, !P0 ;  /* 0x000000d21c00780c */ /* 0x000fe40004781670 */
[----:B------:R-:W-:-:S11]  /*276b0*/  LOP3.LUT R4, R4, 0xffffffbf, RZ, 0xc0, !PT ;  /* 0xffffffbf04047812 */ /* 0x000fd600078ec0ff */
[----:B------:R-:W-:Y:S02]  /*276c0*/  @!P4 IADD3 R70, P3, P2, R3, R14, R11 ;  /* 0x0000000e0346c210 */ /* 0x000fe40007a7e00b */
[----:B------:R-:W-:Y:S02]  /*276d0*/  @P4 LOP3.LUT R4, R4, 0x40, RZ, 0xfc, !PT ;  /* 0x0000004004044812 */ /* 0x000fe400078efcff */
[----:B------:R-:W-:Y:S02]  /*276e0*/  @!P4 IADD3.X R69, R2, R29, R10, P3, P2 ;  /* 0x0000001d0245c210 */ /* 0x000fe40001fe440a */
[----:B------:R-:W-:Y:S02]  /*276f0*/  ISETP.LT.OR P4, PT, R28, 0xd9, !P0 ;  /* 0x000000d91c00780c */ /* 0x000fe40004781670 */
[----:B------:R-:W-:Y:S02]  /*27700*/  LOP3.LUT R4, R4, 0xffffff7f, RZ, 0xc0, !PT ;  /* 0xffffff7f04047812 */ /* 0x000fe400078ec0ff */
[----:B------:R-:W-:-:S04]  /*27710*/  LOP3.LUT R7, R7, 0xfffffffb, RZ, 0xc0, !PT ;  /* 0xfffffffb07077812 */ /* 0x000fc800078ec0ff */
[----:B------:R-:W-:-:S05]  /*27720*/  @P0 LOP3.LUT R7, R7, 0x4, RZ, 0xfc, !PT ;  /* 0x0000000407070812 */ /* 0x000fca00078efcff */
[----:B------:R-:W-:Y:S02]  /*27730*/  @!P4 IADD3 R66, P3, P2, R3, R14, R11 ;  /* 0x0000000e0342c210 */ /* 0x000fe40007a7e00b */
[----:B------:R-:W-:Y:S02]  /*27740*/  @P4 LOP3.LUT R4, R4, 0x80, RZ, 0xfc, !PT ;  /* 0x0000008004044812 */ /* 0x000fe400078efcff */
[----:B------:R-:W-:Y:S02]  /*27750*/  @!P4 IADD3.X R63, R2, R29, R10, P3, P2 ;  /* 0x0000001d023fc210 */ /* 0x000fe40001fe440a */
[----:B------:R-:W-:Y:S02]  /*27760*/  ISETP.LT.OR P4, PT, R28, 0xda, !P0 ;  /* 0x000000da1c00780c */ /* 0x000fe40004781670 */
[----:B------:R-:W-:Y:S02]  /*27770*/  LOP3.LUT P0, RZ, R4, 0x4, RZ, 0xc0, !PT ;  /* 0x0000000404ff7812 */ /* 0x000fe4000780c0ff */
[----:B------:R-:W-:-:S02]  /*27780*/  PRMT R52, RZ, 0x7610, R52 ;  /* 0x00007610ff347816 */ /* 0x000fc40000000034 */
[----:B--2---:R-:W-:-:S04]  /*27790*/  LOP3.LUT R30, R30, 0xff, RZ, 0xc0, !PT ;  /* 0x000000ff1e1e7812 */ /* 0x004fc800078ec0ff */
[----:B------:R-:W-:-:S05]  /*277a0*/  F2FP.F16.E4M3.UNPACK_B R30, R30 ;  /* 0x0000001eff1e723e */ /* 0x000fca00020006ff */
[----:B------:R-:W-:-:S05]  /*277b0*/  HADD2.F32 R30, -RZ, R30.H0_H0 ;  /* 0x2000001eff1e7230 */ /* 0x000fca0000004100 */
[----:B------:R-:W-:-:S04]  /*277c0*/  FMUL R30, R30, UR5 ;  /* 0x000000051e1e7c20 */ /* 0x000fc80008400000 */
[----:B----4-:R-:W-:-:S05]  /*277d0*/  FFMA R30, R61, UR4, R30 ;  /* 0x000000043d1e7c23 */ /* 0x010fca000800001e */
[----:B------:R-:W-:-:S05]  /*277e0*/  F2FP.SATFINITE.E4M3.F32.PACK_AB_MERGE_C R30, RZ, R30, RZ ;  /* 0x0000001eff1e723e */ /* 0x000fca00048070ff */
[----:B------:R0:W-:Y:S04]  /*277f0*/  @!P6 STG.E.U8 desc[UR6][R194.64+0x89], R30 ;  /* 0x0000891ec200e986 */ /* 0x0001e8000c101106 */
[----:B------:R-:W2:Y:S01]  /*27800*/  @!P0 LDG.E.U8 R52, desc[UR6][R26.64+0x88] ;  /* 0x000088061a348981 */ /* 0x000ea2000c1e1100 */
[----:B0-----:R-:W0:Y:S01]  /*27810*/  @!P0 LDC.64 R30, c[0x0][0x5c0] ;  /* 0x00017000ff1e8b82 */ /* 0x001e220000000a00 */
[----:B------:R-:W-:Y:S02]  /*27820*/  @!P4 IADD3 R61, P3, P2, R3, R14, R11 ;  /* 0x0000000e033dc210 */ /* 0x000fe40007a7e00b */
[----:B------:R-:W-:Y:S02]  /*27830*/  LOP3.LUT P5, RZ, R0, 0x80000000, RZ, 0xc0, !PT ;  /* 0x8000000000ff7812 */ /* 0x000fe400078ac0ff */
[----:B------:R-:W-:-:S02]  /*27840*/  @!P4 IADD3.X R58, R2, R29, R10, P3, P2 ;  /* 0x0000001d023ac210 */ /* 0x000fc40001fe440a */
[----:B0-----:R-:W-:-:S05]  /*27850*/  @!P0 IADD3 R30, P2, R56, R30, RZ ;  /* 0x0000001e381e8210 */ /* 0x001fca0007f5e0ff */
[----:B------:R-:W-:Y:S01]  /*27860*/  @!P0 IMAD.X R31, R59, 0x1, R31, P2 ;  /* 0x000000013b1f8824 */ /* 0x000fe200010e061f */
[----:B------:R-:W-:Y:S02]  /*27870*/  PRMT R59, RZ, 0x7610, R59 ;  /* 0x00007610ff3b7816 */ /* 0x000fe4000000003b */
[----:B--2---:R-:W-:-:S04]  /*27880*/  LOP3.LUT R52, R52, 0xff, RZ, 0xc0, !PT ;  /* 0x000000ff34347812 */ /* 0x004fc800078ec0ff */
[----:B------:R-:W-:-:S05]  /*27890*/  F2FP.F16.E4M3.UNPACK_B R52, R52 ;  /* 0x00000034ff34723e */ /* 0x000fca00020006ff */
[----:B------:R-:W-:-:S05]  /*278a0*/  HADD2.F32 R52, -RZ, R52.H0_H0 ;  /* 0x20000034ff347230 */ /* 0x000fca0000004100 */
[----:B------:R-:W-:-:S04]  /*278b0*/  FMUL R52, R52, UR5 ;  /* 0x0000000534347c20 */ /* 0x000fc80008400000 */
[----:B-----5:R-:W-:-:S05]  /*278c0*/  FFMA R52, R53, UR4, R52 ;  /* 0x0000000435347c23 */ /* 0x020fca0008000034 */
[----:B------:R-:W-:-:S05]  /*278d0*/  F2FP.SATFINITE.E4M3.F32.PACK_AB_MERGE_C R52, RZ, R52, RZ ;  /* 0x00000034ff34723e */ /* 0x000fca00048070ff */
[----:B------:R0:W-:Y:S04]  /*278e0*/  @!P0 STG.E.U8 desc[UR6][R30.64+0x88], R52 ;  /* 0x000088341e008986 */ /* 0x0001e8000c101106 */
[----:B------:R-:W2:Y:S01]  /*278f0*/  @!P5 LDG.E.U8 R59, desc[UR6][R26.64+0x89] ;  /* 0x000089061a3bd981 */ /* 0x000ea2000c1e1100 */
[----:B------:R-:W-:Y:S01]  /*27900*/  ISETP.LT.OR P3, PT, R28, 0xe1, !P1 ;  /* 0x000000e11c00780c */ /* 0x000fe20004f61670 */
[----:B0-----:R-:W0:Y:S01]  /*27910*/  @!P5 LDC.64 R30, c[0x0][0x5c0] ;  /* 0x00017000ff1edb82 */ /* 0x001e220000000a00 */
[----:B------:R-:W-:-:S11]  /*27920*/  LOP3.LUT R7, R7, 0xfffffff7, RZ, 0xc0, !PT ;  /* 0xfffffff707077812 */ /* 0x000fd600078ec0ff */
[----:B------:R-:W-:-:S04]  /*27930*/  @!P3 IADD3 R57, P6, P2, R3, R14, R9 ;  /* 0x0000000e0339b210 */ /* 0x000fc80007ade009 */
[----:B------:R-:W-:Y:S02]  /*27940*/  @!P3 IADD3.X R56, R2, R29, R8, P6, P2 ;  /* 0x0000001d0238b210 */ /* 0x000fe400037e4408 */
[----:B------:R-:W-:Y:S02]  /*27950*/  ISETP.LT.OR P2, PT, R28, 0xe2, !P1 ;  /* 0x000000e21c00780c */ /* 0x000fe40004f41670 */
[----:B------:R-:W-:-:S04]  /*27960*/  @P4 LOP3.LUT R7, R7, 0x8, RZ, 0xfc, !PT ;  /* 0x0000000807074812 */ /* 0x000fc800078efcff */
[----:B------:R-:W-:Y:S02]  /*27970*/  LOP3.LUT R7, R7, 0xffffffef, RZ, 0xc0, !PT ;  /* 0xffffffef07077812 */ /* 0x000fe400078ec0ff */
[----:B0-----:R-:W-:Y:S02]  /*27980*/  @!P5 IADD3 R30, P0, R60, R30, RZ ;  /* 0x0000001e3c1ed210 */ /* 0x001fe40007f1e0ff */
[----:B------:R-:W-:-:S03]  /*27990*/  @P3 LOP3.LUT R7, R7, 0x10, RZ, 0xfc, !PT ;  /* 0x0000001007073812 */ /* 0x000fc600078efcff */
[----:B------:R-:W-:Y:S01]  /*279a0*/  @!P2 IADD3 R53, P3, P6, R3, R14, R9 ;  /* 0x0000000e0335a210 */ /* 0x000fe20007e7e009 */
[----:B------:R-:W-:Y:S01]  /*279b0*/  @!P5 IMAD.X R31, R62, 0x1, R31, P0 ;  /* 0x000000013e1fd824 */ /* 0x000fe200000e061f */
[----:B------:R-:W-:Y:S02]  /*279c0*/  ISETP.GE.AND P0, PT, R13, 0x1, PT ;  /* 0x000000010d00780c */ /* 0x000fe40003f06270 */
[----:B------:R-:W-:Y:S02]  /*279d0*/  @!P2 IADD3.X R52, R2, R29, R8, P3, P6 ;  /* 0x0000001d0234a210 */ /* 0x000fe40001fec408 */
[----:B------:R-:W-:Y:S02]  /*279e0*/  ISETP.LT.OR P6, PT, R28, 0x91, !P0 ;  /* 0x000000911c00780c */ /* 0x000fe400047c1670 */
        /* <DEDUP_REMOVED lines=9> */
[----:B0-----:R-:W-:Y:S01]  /*27a80*/  PRMT R59, RZ, 0x7610, R59 ;  /* 0x00007610ff3b7816 */ /* 0x001fe2000000003b */
[----:B------:R-:W0:Y:S05]  /*27a90*/  @!P6 LDC.64 R30, c[0x0][0x5c0] ;  /* 0x00017000ff1eeb82 */ /* 0x000e2a0000000a00 */
[----:B------:R-:W3:Y:S01]  /*27aa0*/  @!P6 LDG.E.U8 R59, desc[UR6][R16.64+0x90] ;  /* 0x00009006103be981 */ /* 0x000ee2000c1e1100 */
[----:B0-----:R-:W-:-:S05]  /*27ab0*/  @!P6 IADD3 R30, P3, R14, R30, RZ ;  /* 0x0000001e0e1ee210 */ /* 0x001fca0007f7e0ff */
[----:B------:R-:W-:Y:S01]  /*27ac0*/  @!P6 IMAD.X R31, R29, 0x1, R31, P3 ;  /* 0x000000011d1fe824 */ /* 0x000fe200018e061f */
[----:B---3--:R-:W-:-:S04]  /*27ad0*/  LOP3.LUT R59, R59, 0xff, RZ, 0xc0, !PT ;  /* 0x000000ff3b3b7812 */ /* 0x008fc800078ec0ff */
[----:B------:R-:W-:-:S05]  /*27ae0*/  F2FP.F16.E4M3.UNPACK_B R59, R59 ;  /* 0x0000003bff3b723e */ /* 0x000fca00020006ff */
[----:B------:R-:W-:-:S05]  /*27af0*/  HADD2.F32 R59, -RZ, R59.H0_H0 ;  /* 0x2000003bff3b7230 */ /* 0x000fca0000004100 */
[----:B------:R-:W-:-:S04]  /*27b00*/  FMUL R59, R59, UR5 ;  /* 0x000000053b3b7c20 */ /* 0x000fc80008400000 */
[----:B------:R-:W-:Y:S01]  /*27b10*/  FFMA R59, R176, UR4, R59 ;  /* 0x00000004b03b7c23 */ /* 0x000fe2000800003b */
[----:B------:R-:W-:Y:S01]  /*27b20*/  LOP3.LUT P5, RZ, R6, 0x40000000, RZ, 0xc0, !PT ;  /* 0x4000000006ff7812 */ /* 0x000fe200078ac0ff */
[----:B------:R-:W3:Y:S03]  /*27b30*/  LDL.LU R176, [R1+0x59c] ;  /* 0x00059c0001b07983 */ /* 0x000ee60000300800 */
[----:B------:R-:W-:-:S05]  /*27b40*/  F2FP.SATFINITE.E4M3.F32.PACK_AB_MERGE_C R59, RZ, R59, RZ ;  /* 0x0000003bff3b723e */ /* 0x000fca00048070ff */
[----:B------:R0:W-:Y:S01]  /*27b50*/  @!P6 STG.E.U8 desc[UR6][R30.64+0x90], R59 ;  /* 0x0000903b1e00e986 */ /* 0x0001e2000c101106 */
[----:B------:R-:W-:Y:S02]  /*27b60*/  ISETP.LT.OR P6, PT, R28, 0x92, !P0 ;  /* 0x000000921c00780c */ /* 0x000fe400047c1670 */
[----:B0-----:R-:W-:-:S11]  /*27b70*/  PRMT R59, RZ, 0x7610, R59 ;  /* 0x00007610ff3b7816 */ /* 0x001fd6000000003b */
[----:B------:R-:W0:Y:S01]  /*27b80*/  @!P6 LDC.64 R30, c[0x0][0x5c0] ;  /* 0x00017000ff1eeb82 */ /* 0x000e220000000a00 */
[----:B------:R-:W4:Y:S01]  /*27b90*/  @!P6 LDG.E.U8 R59, desc[UR6][R16.64+0x91] ;  /* 0x00009106103be981 */ /* 0x000f22000c1e1100 */
[----:B0-----:R-:W-:-:S05]  /*27ba0*/  @!P6 IADD3 R30, P3, R14, R30, RZ ;  /* 0x0000001e0e1ee210 */ /* 0x001fca0007f7e0ff */
[----:B------:R-:W-:Y:S01]  /*27bb0*/  @!P6 IMAD.X R31, R29, 0x1, R31, P3 ;  /* 0x000000011d1fe824 */ /* 0x000fe200018e061f */
[----:B----4-:R-:W-:-:S04]  /*27bc0*/  LOP3.LUT R59, R59, 0xff, RZ, 0xc0, !PT ;  /* 0x000000ff3b3b7812 */ /* 0x010fc800078ec0ff */
[----:B------:R-:W-:-:S05]  /*27bd0*/  F2FP.F16.E4M3.UNPACK_B R59, R59 ;  /* 0x0000003bff3b723e */ /* 0x000fca00020006ff */
[----:B------:R-:W-:-:S05]  /*27be0*/  HADD2.F32 R59, -RZ, R59.H0_H0 ;  /* 0x2000003bff3b7230 */ /* 0x000fca0000004100 */
[----:B------:R-:W-:-:S04]  /*27bf0*/  FMUL R59, R59, UR5 ;  /* 0x000000053b3b7c20 */ /* 0x000fc80008400000 */
[----:B------:R-:W-:Y:S02]  /*27c00*/  FFMA R59, R177, UR4, R59 ;  /* 0x00000004b13b7c23 */ /* 0x000fe4000800003b */
[----:B------:R-:W4:Y:S03]  /*27c10*/  LDL.LU R177, [R1+0x5a0] ;  /* 0x0005a00001b17983 */ /* 0x000f260000300800 */
[----:B------:R-:W-:-:S05]  /*27c20*/  F2FP.SATFINITE.E4M3.F32.PACK_AB_MERGE_C R59, RZ, R59, RZ ;  /* 0x0000003bff3b723e */ /* 0x000fca00048070ff */
[----:B------:R0:W-:Y:S02]  /*27c30*/  @!P6 STG.E.U8 desc[UR6][R30.64+0x91], R59 ;  /* 0x0000913b1e00e986 */ /* 0x0001e4000c101106 */
[----:B0-----:R-:W-:-:S06]  /*27c40*/  PRMT R30, RZ, 0x7610, R30 ;  /* 0x00007610ff1e7816 */ /* 0x001fcc000000001e */
[----:B------:R-:W5:Y:S02]  /*27c50*/  @!P4 LDG.E.U8 R30, desc[UR6][R18.64+0x90] ;  /* 0x00009006121ec981 */ /* 0x000f64000c1e1100 */
        /* <DEDUP_REMOVED lines=9> */
[----:B------:R-:W-:Y:S02]  /*27cf0*/  ISETP.LT.OR P6, PT, R28, 0x99, !P0 ;  /* 0x000000991c00780c */ /* 0x000fe400047c1670 */
[----:B------:R-:W-:Y:S02]  /*27d00*/  PRMT R59, RZ, 0x7610, R59 ;  /* 0x00007610ff3b7816 */ /* 0x000fe4000000003b */
[----:B--2---:R-:W-:-:S04]  /*27d10*/  LOP3.LUT R30, R30, 0xff, RZ, 0xc0, !PT ;  /* 0x000000ff1e1e7812 */ /* 0x004fc800078ec0ff */
[----:B------:R-:W-:-:S05]  /*27d20*/  F2FP.F16.E4M3.UNPACK_B R30, R30 ;  /* 0x0000001eff1e723e */ /* 0x000fca00020006ff */
[----:B------:R-:W-:-:S05]  /*27d30*/  HADD2.F32 R30, -RZ, R30.H0_H0 ;  /* 0x2000001eff1e7230 */ /* 0x000fca0000004100 */
[----:B------:R-:W-:-:S04]  /*27d40*/  FMUL R30, R30, UR5 ;  /* 0x000000051e1e7c20 */ /* 0x000fc80008400000 */
[----:B---3--:R-:W-:Y:S02]  /*27d50*/  FFMA R30, R176, UR4, R30 ;  /* 0x00000004b01e7c23 */ /* 0x008fe4000800001e */
[----:B------:R-:W2:Y:S03]  /*27d60*/  LDL.LU R176, [R1+0x5a4] ;  /* 0x0005a40001b07983 */ /* 0x000ea60000300800 */
[----:B------:R-:W-:Y:S01]  /*27d70*/  F2FP.SATFINITE.E4M3.F32.PACK_AB_MERGE_C R30, RZ, R30, RZ ;  /* 0x0000001eff1e723e */ /* 0x000fe200048070ff */
[----:B------:R-:W3:Y:S04]  /*27d80*/  LDL.LU R170, [R1+0x5a8] ;  /* 0x0005a80001aa7983 */ /* 0x000ee80000300800 */
[----:B------:R0:W-:Y:S04]  /*27d90*/  @!P5 STG.E.U8 desc[UR6][R202.64+0x91], R30 ;  /* 0x0000911eca00d986 */ /* 0x0001e8000c101106 */
[----:B------:R-:W5:Y:S01]  /*27da0*/  @!P6 LDG.E.U8 R59, desc[UR6][R16.64+0x98] ;  /* 0x00009806103be981 */ /* 0x000f62000c1e1100 */
[----:B0-----:R-:W0:Y:S02]  /*27db0*/  @!P6 LDC.64 R30, c[0x0][0x5c0] ;  /* 0x00017000ff1eeb82 */ /* 0x001e240000000a00 */
[----:B0-----:R-:W-:-:S05]  /*27dc0*/  @!P6 IADD3 R30, P3, R14, R30, RZ ;  /* 0x0000001e0e1ee210 */ /* 0x001fca0007f7e0ff */
[----:B------:R-:W-:Y:S01]  /*27dd0*/  @!P6 IMAD.X R31, R29, 0x1, R31, P3 ;  /* 0x000000011d1fe824 */ /* 0x000fe200018e061f */
[----:B-----5:R-:W-:-:S04]  /*27de0*/  LOP3.LUT R59, R59, 0xff, RZ, 0xc0, !PT ;  /* 0x000000ff3b3b7812 */ /* 0x020fc800078ec0ff */
[----:B------:R-:W-:-:S05]  /*27df0*/  F2FP.F16.E4M3.UNPACK_B R59, R59 ;  /* 0x0000003bff3b723e */ /* 0x000fca00020006ff */
[----:B------:R-:W-:-:S05]  /*27e00*/  HADD2.F32 R59, -RZ, R59.H0_H0 ;  /* 0x2000003bff3b7230 */ /* 0x000fca0000004100 */
[----:B------:R-:W-:-:S04]  /*27e10*/  FMUL R59, R59, UR5 ;  /* 0x000000053b3b7c20 */ /* 0x000fc80008400000 */
[----:B----4-:R-:W-:Y:S01]  /*27e20*/  FFMA R59, R177, UR4, R59 ;  /* 0x00000004b13b7c23 */ /* 0x010fe2000800003b */
[----:B------:R-:W-:Y:S01]  /*27e30*/  LOP3.LUT P3, RZ, R6, 0x20000000, RZ, 0xc0, !PT ;  /* 0x2000000006ff7812 */ /* 0x000fe2000786c0ff */
[----:B------:R-:W4:Y:S03]  /*27e40*/  LDL.LU R177, [R1+0x5ac] ;  /* 0x0005ac0001b17983 */ /* 0x000f260000300800 */
[----:B------:R-:W-:Y:S01]  /*27e50*/  F2FP.SATFINITE.E4M3.F32.PACK_AB_MERGE_C R59, RZ, R59, RZ ;  /* 0x0000003bff3b723e */ /* 0x000fe200048070ff */
[----:B------:R-:W5:Y:S04]  /*27e60*/  LDL.LU R171, [R1+0x5b0] ;  /* 0x0005b00001ab7983 */ /* 0x000f680000300800 */
[----:B------:R0:W-:Y:S01]  /*27e70*/  @!P6 STG.E.U8 desc[UR6][R30.64+0x98], R59 ;  /* 0x0000983b1e00e986 */ /* 0x0001e2000c101106 */
[----:B------:R-:W-:-:S02]  /*27e80*/  ISETP.LT.OR P6, PT, R28, 0x9a, !P0 ;  /* 0x0000009a1c00780c */ /* 0x000fc400047c1670 */
        /* <DEDUP_REMOVED lines=13> */
[----:B------:R0:W-:Y:S01]  /*27f60*/  @!P6 STG.E.U8 desc[UR6][R30.64+0x99], R59 ;  /* 0x0000993b1e00e986 */ /* 0x0001e2000c101106 */
[----:B------:R-:W-:Y:S02]  /*27f70*/  LOP3.LUT P6, RZ, R6, 0x80000000, RZ, 0xc0, !PT ;  /* 0x8000000006ff7812 */ /* 0x000fe400078cc0ff */
[----:B0-----:R-:W-:-:S11]  /*27f80*/  PRMT R30, RZ, 0x7610, R30 ;  /* 0x00007610ff1e7816 */ /* 0x001fd6000000001e */
[----:B------:R-:W3:Y:S02]  /*27f90*/  @!P6 LDG.E.U8 R30, desc[UR6][R18.64+0x98] ;  /* 0x00009806121ee981 */ /* 0x000ee4000c1e1100 */
[----:B---3--:R-:W-:-:S04]  /*27fa0*/  LOP3.LUT R30, R30, 0xff, RZ, 0xc0, !PT ;  /* 0x000000ff1e1e7812 */ /* 0x008fc800078ec0ff */
[----:B------:R-:W-:-:S05]  /*27fb0*/  F2FP.F16.E4M3.UNPACK_B R30, R30 ;  /* 0x0000001eff1e723e */ /* 0x000fca00020006ff */
[----:B------:R-:W-:-:S05]  /*27fc0*/  HADD2.F32 R30, -RZ, R30.H0_H0 ;  /* 0x2000001eff1e7230 */ /* 0x000fca0000004100 */
[----:B------:R-:W-:-:S04]  /*27fd0*/  FMUL R30, R30, UR5 ;  /* 0x000000051e1e7c20 */ /* 0x000fc80008400000 */
[----:B------:R-:W-:-:S05]  /*27fe0*/  FFMA R30, R170, UR4, R30 ;  /* 0x00000004aa1e7c23 */ /* 0x000fca000800001e */
        /* <DEDUP_REMOVED lines=19> */
[----:B-----5:R-:W-:Y:S01]  /*28120*/  FFMA R30, R171, UR4, R30 ;  /* 0x00000004ab1e7c23 */ /* 0x020fe2000800001e */
[----:B------:R-:W-:Y:S01]  /*28130*/  ISETP.LT.OR P3, PT, R28, 0x91, !P1 ;  /* 0x000000911c00780c */ /* 0x000fe20004f61670 */
[----:B------:R-:W4:Y:S03]  /*28140*/  LDL.LU R171, [R1+0x5bc] ;  /* 0x0005bc0001ab7983 */ /* 0x000f260000300800 */
[----:B------:R-:W-:-:S05]  /*28150*/  F2FP.SATFINITE.E4M3.F32.PACK_AB_MERGE_C R30, RZ, R30, RZ ;  /* 0x0000001eff1e723e */ /* 0x000fca00048070ff */
[----:B------:R0:W-:Y:S02]  /*28160*/  @!P4 STG.E.U8 desc[UR6][R204.64+0x90], R30 ;  /* 0x0000901ecc00c986 */ /* 0x0001e4000c101106 */
[----:B0-----:R-:W-:-:S06]  /*28170*/  PRMT R30, RZ, 0x7610, R30 ;  /* 0x00007610ff1e7816 */ /* 0x001fcc000000001e */
[----:B------:R-:W5:Y:S01]  /*28180*/  @!P5 LDG.E.U8 R30, desc[UR6][R20.64+0x91] ;  /* 0x00009106141ed981 */ /* 0x000f62000c1e1100 */
[----:B------:R-:W-:Y:S02]  /*28190*/  PRMT R59, RZ, 0x7610, R59 ;  /* 0x00007610ff3b7816 */ /* 0x000fe4000000003b */
        /* <DEDUP_REMOVED lines=10> */
[----:B0-----:R-:W-:-:S05]  /*28240*/  @!P3 IADD3 R30, P6, R112, R30, RZ ;  /* 0x0000001e701eb210 */ /* 0x001fca0007fde0ff */
[----:B------:R-:W-:Y:S01]  /*28250*/  @!P3 IMAD.X R31, R113, 0x1, R31, P6 ;  /* 0x00000001711fb824 */ /* 0x000fe200030e061f */
[----:B------:R-:W-:-:S13]  /*28260*/  ISETP.LT.OR P6, PT, R28, 0x91, !P1 ;  /* 0x000000911c00780c */ /* 0x000fda0004fc1670 */
[----:B------:R-:W5:Y:S01]  /*28270*/  @!P6 LDG.E.U8 R59, desc[UR6][R22.64+0x90] ;  /* 0x00009006163be981 */ /* 0x000f62000c1e1100 */
[----:B------:R-:W-:Y:S02]  /*28280*/  ISETP.LT.OR P3, PT, R28, 0x92, !P1 ;  /* 0x000000921c00780c */ /* 0x000fe40004f61670 */
        /* <DEDUP_REMOVED lines=9> */
[----:B0-----:R-:W-:Y:S01]  /*28320*/  PRMT R59, RZ, 0x7610, R59 ;  /* 0x00007610ff3b7816 */ /* 0x001fe2000000003b */
[----:B------:R-:W0:Y:S05]  /*28330*/  @!P3 LDC.64 R30, c[0x0][0x5c0] ;  /* 0x00017000ff1ebb82 */ /* 0x000e2a0000000a00 */
[----:B------:R-:W5:Y:S01]  /*28340*/  @!P3 LDG.E.U8 R59, desc[UR6][R22.64+0x91] ;  /* 0x00009106163bb981 */ /* 0x000f62000c1e1100 */
[----:B0-----:R-:W-:-:S05]  /*28350*/  @!P3 IADD3 R30, P6, R114, R30, RZ ;  /* 0x0000001e721eb210 */ /* 0x001fca0007fde0ff */
[----:B------:R-:W-:Y:S01]  /*28360*/  @!P3 IMAD.X R31, R115, 0x1, R31, P6 ;  /* 0x00000001731fb824 */ /* 0x000fe200030e061f */
[----:B-----5:R-:W-:-:S04]  /*28370*/  LOP3.LUT R59, R59, 0xff, RZ, 0xc0, !PT ;  /* 0x000000ff3b3b7812 */ /* 0x020fc800078ec0ff */
[----:B------:R-:W-:-:S05]  /*28380*/  F2FP.F16.E4M3.UNPACK_B R59, R59 ;  /* 0x0000003bff3b723e */ /* 0x000fca00020006ff */
[----:B------:R-:W-:-:S05]  /*28390*/  HADD2.F32 R59, -RZ, R59.H0_H0 ;  /* 0x2000003bff3b7230 */ /* 0x000fca0000004100 */
[----:B------:R-:W-:-:S04]  /*283a0*/  FMUL R59, R59, UR5 ;  /* 0x000000053b3b7c20 */ /* 0x000fc80008400000 */
[----:B----4-:R-:W-:Y:S02]  /*283b0*/  FFMA R59, R171, UR4, R59 ;  /* 0x00000004ab3b7c23 */ /* 0x010fe4000800003b */
        /* <DEDUP_REMOVED lines=26> */
[----:B0-----:R-:W0:Y:S01]  /*28560*/  @!P4 LDC.64 R30, c[0x0][0x5c0] ;  /* 0x00017000ff1ecb82 */ /* 0x001e220000000a00 */
[----:B------:R-:W-:-:S02]  /*28570*/  ISETP.LT.OR P5, PT, R28, 0x9a, !P1 ;  /* 0x0000009a1c00780c */ /* 0x000fc40004fa1670 */
        /* <DEDUP_REMOVED lines=9> */
[----:B------:R-:W-:-:S05]  /*28610*/  F2FP.SATFINITE.E4M3.F32.PACK_AB_MERGE_C R59, RZ, R59, RZ ;  /* 0x0000003bff3b723e */ /* 0x000fca00048070ff */
[----:B------:R0:W-:Y:S02]  /*28620*/  @!P4 STG.E.U8 desc[UR6][R30.64+0x98], R59 ;  /* 0x0000983b1e00c986 */ /* 0x0001e4000c101106 */
[----:B0-----:R-:W-:Y:S01]  /*28630*/  PRMT R59, RZ, 0x7610, R59 ;  /* 0x00007610ff3b7816 */ /* 0x001fe2000000003b */
[----:B------:R-:W0:Y:S05]  /*28640*/  @!P5 LDC.64 R30, c[0x0][0x5c0] ;  /* 0x00017000ff1edb82 */ /* 0x000e2a0000000a00 */
[----:B------:R-:W5:Y:S01]  /*28650*/  @!P5 LDG.E.U8 R59, desc[UR6][R22.64+0x99] ;  /* 0x00009906163bd981 */ /* 0x000f62000c1e1100 */
[----:B0-----:R-:W-:-:S05]  /*28660*/  @!P5 IADD3 R30, P6, R120, R30, RZ ;  /* 0x0000001e781ed210 */ /* 0x001fca0007fde0ff */
[----:B------:R-:W-:Y:S01]  /*28670*/  @!P5 IMAD.X R31, R121, 0x1, R31, P6 ;  /* 0x00000001791fd824 */ /* 0x000fe200030e061f */
[----:B------:R-:W-:Y:S02]  /*28680*/  LOP3.LUT P6, RZ, R6, 0x100000, RZ, 0xc0, !PT ;  /* 0x0010000006ff7812 */ /* 0x000fe400078cc0ff */
        /* <DEDUP_REMOVED lines=66> */
[----:B------:R-:W-:Y:S01]  /*28ab0*/  PRMT R59, RZ, 0x7610, R59 ;  /* 0x00007610ff3b7816 */ /* 0x000fe2000000003b */
        /* <DEDUP_REMOVED lines=22> */
[----:B---3--:R-:W-:Y:S02]  /*28c20*/  FFMA R59, R176, UR4, R59 ;  /* 0x00000004b03b7c23 */ /* 0x008fe4000800003b */
        /* <DEDUP_REMOVED lines=8> */
[----:B------:R-:W-:Y:S02]  /*28cb0*/  ISETP.LT.OR P6, PT, R28, 0xa1, !P0 ;  /* 0x000000a11c00780c */ /* 0x000fe400047c1670 */
        /* <DEDUP_REMOVED lines=22> */
[----:B------:R0:W-:Y:S01]  /*28e20*/  @!P6 STG.E.U8 desc[UR6][R30.64+0xa0], R59 ;  /* 0x0000a03b1e00e986 */ /* 0x0001e2000c101106 */
[----:B------:R-:W-:Y:S02]  /*28e30*/  ISETP.LT.OR P6, PT, R28, 0xa2, !P0 ;  /* 0x000000a21c00780c */ /* 0x000fe400047c1670 */
[----:B0-----:R-:W-:-:S11]  /*28e40*/  PRMT R59, RZ, 0x7610, R59 ;  /* 0x00007610ff3b7816 */ /* 0x001fd6000000003b */
[----:B------:R-:W0:Y:S01]  /*28e50*/  @!P6 LDC.64 R30, c[0x0][0x5c0] ;  /* 0x00017000ff1eeb82 */ /* 0x000e220000000a00 */
[----:B------:R-:W5:Y:S01]  /*28e60*/  @!P6 LDG.E.U8 R59, desc[UR6][R16.64+0xa1] ;  /* 0x0000a106103be981 */ /* 0x000f62000c1e1100 */
        /* <DEDUP_REMOVED lines=21> */
[----:B------:R-:W-:Y:S02]  /*28fc0*/  ISETP.LT.OR P6, PT, R28, 0xa9, !P0 ;  /* 0x000000a91c00780c */ /* 0x000fe400047c1670 */
[----:B------:R-:W-:Y:S02]  /*28fd0*/  PRMT R59, RZ, 0x7610, R59 ;  /* 0x00007610ff3b7816 */ /* 0x000fe4000000003b */
[----:B----4-:R-:W-:-:S04]  /*28fe0*/  LOP3.LUT R30, R30, 0xff, RZ, 0xc0, !PT ;  /* 0x000000ff1e1e7812 */ /* 0x010fc800078ec0ff */
[----:B------:R-:W-:-:S05]  /*28ff0*/  F2FP.F16.E4M3.UNPACK_B R30, R30 ;  /* 0x0000001eff1e723e */ /* 0x000fca00020006ff */
[----:B------:R-:W-:-:S05]  /*29000*/  HADD2.F32 R30, -RZ, R30.H0_H0 ;  /* 0x2000001eff1e7230 */ /* 0x000fca0000004100 */
[----:B------:R-:W-:-:S04]  /*29010*/  FMUL R30, R30, UR5 ;  /* 0x000000051e1e7c20 */ /* 0x000fc80008400000 */
[----:B--2---:R-:W-:Y:S02]  /*29020*/  FFMA R30, R177, UR4, R30 ;  /* 0x00000004b11e7c23 */ /* 0x004fe4000800001e */
[----:B------:R-:W2:Y:S03]  /*29030*/  LDL.LU R177, [R1+0x604] ;  /* 0x0006040001b17983 */ /* 0x000ea60000300800 */
[----:B------:R-:W-:Y:S01]  /*29040*/  F2FP.SATFINITE.E4M3.F32.PACK_AB_MERGE_C R30, RZ, R30, RZ ;  /* 0x0000001eff1e723e */ /* 0x000fe200048070ff */
[----:B------:R-:W4:Y:S04]  /*29050*/  LDL.LU R178, [R1+0x608] ;  /* 0x0006080001b27983 */ /* 0x000f280000300800 */
        /* <DEDUP_REMOVED lines=12> */
[----:B------:R-:W-:Y:S01]  /*29120*/  F2FP.SATFINITE.E4M3.F32.PACK_AB_MERGE_C R59, RZ, R59, RZ ;  /* 0x0000003bff3b723e */ /* 0x000fe200048070ff */
[----:B------:R-:W5:Y:S04]  /*29130*/  LDL.LU R179, [R1+0x610] ;  /* 0x0006100001b37983 */ /* 0x000f680000300800 */
[----:B------:R0:W-:Y:S01]  /*29140*/  @!P6 STG.E.U8 desc[UR6][R30.64+0xa8], R59 ;  /* 0x0000a83b1e00e986 */ /* 0x0001e2000c101106 */
[----:B------:R-:W-:-:S02]  /*29150*/  ISETP.LT.OR P6, PT, R28, 0xaa, !P0 ;  /* 0x000000aa1c00780c */ /* 0x000fc400047c1670 */
[----:B------:R-:W-:Y:S01]  /*29160*/  LOP3.LUT P4, RZ, R6, 0x100, RZ, 0xc0, !PT ;  /* 0x0000010006ff7812 */ /* 0x000fe2000788c0ff */
[----:B------:R-:W5:Y:S01]  /*29170*/  LDL.LU.64 R170, [R1] ;  /* 0x0000000001aa7983 */ /* 0x000f620000300a00 */
        /* <DEDUP_REMOVED lines=16> */
[----:B------:R-:W4:Y:S02]  /*29280*/  @!P6 LDG.E.U8 R30, desc[UR6][R18.64+0xa8] ;  /* 0x0000a806121ee981 */ /* 0x000f24000c1e1100 */
        /* <DEDUP_REMOVED lines=24> */
[----:B-----5:R-:W-:-:S05]  /*29410*/  FFMA R30, R179, UR4, R30 ;  /* 0x00000004b31e7c23 */ /* 0x020fca000800001e */
[----:B------:R-:W-:-:S05]  /*29420*/  F2FP.SATFINITE.E4M3.F32.PACK_AB_MERGE_C R30, RZ, R30, RZ ;  /* 0x0000001eff1e723e */ /* 0x000fca00048070ff */
[----:B------:R0:W-:Y:S02]  /*29430*/  @!P4 STG.E.U8 desc[UR6][R170.64+0xa0], R30 ;  /* 0x0000a01eaa00c986 */ /* 0x0001e4000c101106 */
[----:B0-----:R-:W-:-:S06]  /*29440*/  PRMT R30, RZ, 0x7610, R30 ;  /* 0x00007610ff1e7816 */ /* 0x001fcc000000001e */
[----:B------:R-:W4:Y:S01]  /*29450*/  @!P5 LDG.E.U8 R30, desc[UR6][R20.64+0xa1] ;  /* 0x0000a106141ed981 */ /* 0x000f22000c1e1100 */
[----:B------:R-:W-:Y:S02]  /*29460*/  ISETP.LT.OR P3, PT, R28, 0xa1, !P1 ;  /* 0x000000a11c00780c */ /* 0x000fe40004f61670 */
        /* <DEDUP_REMOVED lines=8> */
[----:B------:R0:W-:Y:S01]  /*294f0*/  @!P5 STG.E.U8 desc[UR6][R230.64+0xa1], R30 ;  /* 0x0000a11ee600d986 */ /* 0x0001e2000c101106 */
[----:B------:R-:W-:-:S03]  /*29500*/  LOP3.LUT P4, RZ, R6, 0x10, RZ, 0xc0, !PT ;  /* 0x0000001006ff7812 */ /* 0x000fc6000788c0ff */
[----:B------:R-:W5:Y:S01]  /*29510*/  LDL.LU.64 R178, [R1+0x10] ;  /* 0x0000100001b27983 */ /* 0x000f620000300a00 */
[----:B0-----:R-:W0:Y:S02]  /*29520*/  @!P3 LDC.64 R30, c[0x0][0x5c0] ;  /* 0x00017000ff1ebb82 */ /* 0x001e240000000a00 */
[----:B0-----:R-:W-:-:S05]  /*29530*/  @!P3 IADD3 R30, P6, R146, R30, RZ ;  /* 0x0000001e921eb210 */ /* 0x001fca0007fde0ff */
[----:B------:R-:W-:Y:S01]  /*29540*/  @!P3 IMAD.X R31, R147, 0x1, R31, P6 ;  /* 0x00000001931fb824 */ /* 0x000fe200030e061f */
[----:B------:R-:W-:-:S13]  /*29550*/  ISETP.LT.OR P6, PT, R28, 0xa1, !P1 ;  /* 0x000000a11c00780c */ /* 0x000fda0004fc1670 */
[----:B------:R-:W3:Y:S01]  /*29560*/  @!P6 LDG.E.U8 R59, desc[UR6][R22.64+0xa0] ;  /* 0x0000a006163be981 */ /* 0x000ee2000c1e1100 */
[----:B------:R-:W-:Y:S02]  /*29570*/  ISETP.LT.OR P3, PT, R28, 0xa2, !P1 ;  /* 0x000000a21c00780c */ /* 0x000fe40004f61670 */
[----:B---3--:R-:W-:-:S04]  /*29580*/  LOP3.LUT R59, R59, 0xff, RZ, 0xc0, !PT ;  /* 0x000000ff3b3b7812 */ /* 0x008fc800078ec0ff */
[----:B------:R-:W-:-:S05]  /*29590*/  F2FP.F16.E4M3.UNPACK_B R59, R59 ;  /* 0x0000003bff3b723e */ /* 0x000fca00020006ff */
[----:B------:R-:W-:-:S05]  /*295a0*/  HADD2.F32 R59, -RZ, R59.H0_H0 ;  /* 0x2000003bff3b7230 */ /* 0x000fca0000004100 */
[----:B------:R-:W-:-:S04]  /*295b0*/  FMUL R59, R59, UR5 ;  /* 0x000000053b3b7c20 */ /* 0x000fc80008400000 */
[----:B------:R-:W-:Y:S01]  /*295c0*/  FFMA R59, R176, UR4, R59 ;  /* 0x00000004b03b7c23 */ /* 0x000fe2000800003b */
[----:B------:R-:W-:Y:S01]  /*295d0*/  LOP3.LUT P5, RZ, R6, 0x4, RZ, 0xc0, !PT ;  /* 0x0000000406ff7812 */ /* 0x000fe200078ac0ff */
[----:B------:R-:W3:Y:S03]  /*295e0*/  LDL.LU R176, [R1+0x624] ;  /* 0x0006240001b07983 */ /* 0x000ee60000300800 */
[----:B------:R-:W-:Y:S01]  /*295f0*/  F2FP.SATFINITE.E4M3.F32.PACK_AB_MERGE_C R59, RZ, R59, RZ ;  /* 0x0000003bff3b723e */ /* 0x000fe200048070ff */
[----:B------:R-:W3:Y:S04]  /*29600*/  LDL.LU.64 R170, [R1+0x8] ;  /* 0x0000080001aa7983 */ /* 0x000ee80000300a00 */
[----:B------:R0:W-:Y:S02]  /*29610*/  @!P6 STG.E.U8 desc[UR6][R30.64+0xa0], R59 ;  /* 0x0000a03b1e00e986 */ /* 0x0001e4000c101106 */
[----:B0-----:R-:W-:Y:S01]  /*29620*/  PRMT R59, RZ, 0x7610, R59 ;  /* 0x00007610ff3b7816 */ /* 0x001fe2000000003b */
[----:B------:R-:W0:Y:S05]  /*29630*/  @!P3 LDC.64 R30, c[0x0][0x5c0] ;  /* 0x00017000ff1ebb82 */ /* 0x000e2a0000000a00 */
[----:B------:R-:W2:Y:S01]  /*29640*/  @!P3 LDG.E.U8 R59, desc[UR6][R22.64+0xa1] ;  /* 0x0000a106163bb981 */ /* 0x000ea2000c1e1100 */
[----:B0-----:R-:W-:-:S05]  /*29650*/  @!P3 IADD3 R30, P6, R148, R30, RZ ;  /* 0x0000001e941eb210 */ /* 0x001fca0007fde0ff */
[----:B------:R-:W-:Y:S01]  /*29660*/  @!P3 IMAD.X R31, R149, 0x1, R31, P6 ;  /* 0x00000001951fb824 */ /* 0x000fe200030e061f */
        /* <DEDUP_REMOVED lines=14> */
[----:B------:R-:W-:-:S05]  /*29750*/  FFMA R30, R181, UR4, R30 ;  /* 0x00000004b51e7c23 */ /* 0x000fca000800001e */
[----:B------:R-:W-:-:S05]  /*29760*/  F2FP.SATFINITE.E4M3.F32.PACK_AB_MERGE_C R30, RZ, R30, RZ ;  /* 0x0000001eff1e723e */ /* 0x000fca00048070ff */
[----:B-----5:R0:W-:Y:S02]  /*29770*/  @!P4 STG.E.U8 desc[UR6][R178.64+0xa8], R30 ;  /* 0x0000a81eb200c986 */ /* 0x0201e4000c101106 */
        /* <DEDUP_REMOVED lines=12> */
[----:B------:R0:W-:Y:S04]  /*29840*/  @!P5 STG.E.U8 desc[UR6][R170.64+0xa9], R30 ;  /* 0x0000a91eaa00d986 */ /* 0x0001e8000c101106 */
[----:B------:R-:W5:Y:S01]  /*29850*/  @!P4 LDG.E.U8 R59, desc[UR6][R22.64+0xa8] ;  /* 0x0000a806163bc981 */ /* 0x000f62000c1e1100 */
[----:B0-----:R-:W0:Y:S01]  /*29860*/  @!P4 LDC.64 R30, c[0x0][0x5c0] ;  /* 0x00017000ff1ecb82 */ /* 0x001e220000000a00 */
[----:B------:R-:W-:-:S02]  /*29870*/  ISETP.LT.OR P5, PT, R28, 0xaa, !P1 ;  /* 0x000000aa1c00780c */ /* 0x000fc40004fa1670 */
[----:B------:R-:W4:Y:S01]  /*29880*/  LDL.LU.64 R170, [R1+0x28] ;  /* 0x0000280001aa7983 */ /* 0x000f220000300a00 */
        /* <DEDUP_REMOVED lines=9> */
[----:B------:R-:W-:Y:S01]  /*29920*/  F2FP.SATFINITE.E4M3.F32.PACK_AB_MERGE_C R59, RZ, R59, RZ ;  /* 0x0000003bff3b723e */ /* 0x000fe200048070ff */
[----:B------:R-:W5:Y:S04]  /*29930*/  LDL.LU.64 R178, [R1+0x20] ;  /* 0x0000200001b27983 */ /* 0x000f680000300a00 */
[----:B------:R0:W-:Y:S02]  /*29940*/  @!P4 STG.E.U8 desc[UR6][R30.64+0xa8], R59 ;  /* 0x0000a83b1e00c986 */ /* 0x0001e4000c101106 */
[----:B0-----:R-:W-:Y:S01]  /*29950*/  PRMT R59, RZ, 0x7610, R59 ;  /* 0x00007610ff3b7816 */ /* 0x001fe2000000003b */
[----:B------:R-:W0:Y:S05]  /*29960*/  @!P5 LDC.64 R30, c[0x0][0x5c0] ;  /* 0x00017000ff1edb82 */ /* 0x000e2a0000000a00 */
[----:B------:R-:W3:Y:S01]  /*29970*/  @!P5 LDG.E.U8 R59, desc[UR6][R22.64+0xa9] ;  /* 0x0000a906163bd981 */ /* 0x000ee2000c1e1100 */
[----:B0-----:R-:W-:-:S05]  /*29980*/  @!P5 IADD3 R30, P6, R130, R30, RZ ;  /* 0x0000001e821ed210 */ /* 0x001fca0007fde0ff */
[----:B------:R-:W-:Y:S01]  /*29990*/  @!P5 IMAD.X R31, R135, 0x1, R31, P6 ;  /* 0x00000001871fd824 */ /* 0x000fe200030e061f */
[----:B------:R-:W-:Y:S02]  /*299a0*/  LOP3.LUT P6, RZ, R6, 0x2, RZ, 0xc0, !PT ;  /* 0x0000000206ff7812 */ /* 0x000fe400078cc0ff */
        /* <DEDUP_REMOVED lines=18> */
[----:B0-----:R-:W-:Y:S02]  /*29ad0*/  PRMT R30, RZ, 0x7610, R30 ;  /* 0x00007610ff1e7816 */ /* 0x001fe4000000001e */
[----:B------:R-:W4:Y:S04]  /*29ae0*/  LDL.LU R171, [R1+0x63c] ;  /* 0x00063c0001ab7983 */ /* 0x000f280000300800 */
[----:B------:R-:W2:Y:S01]  /*29af0*/  @!P3 LDG.E.U8 R30, desc[UR6][R24.64+0xa1] ;  /* 0x0000a106181eb981 */ /* 0x000ea2000c1e1100 */
[----:B------:R-:W-:Y:S02]  /*29b00*/  PRMT R59, RZ, 0x7610, R59 ;  /* 0x00007610ff3b7816 */ /* 0x000fe4000000003b */
[----:B--2---:R-:W-:-:S04]  /*29b10*/  LOP3.LUT R30, R30, 0xff, RZ, 0xc0, !PT ;  /* 0x000000ff1e1e7812 */ /* 0x004fc800078ec0ff */
[----:B------:R-:W-:-:S05]  /*29b20*/  F2FP.F16.E4M3.UNPACK_B R30, R30 ;  /* 0x0000001eff1e723e */ /* 0x000fca00020006ff */
[----:B------:R-:W-:-:S05]  /*29b30*/  HADD2.F32 R30, -RZ, R30.H0_H0 ;  /* 0x2000001eff1e7230 */ /* 0x000fca0000004100 */
[----:B------:R-:W-:-:S04]  /*29b40*/  FMUL R30, R30, UR5 ;  /* 0x000000051e1e7c20 */ /* 0x000fc80008400000 */
[----:B------:R-:W-:Y:S01]  /*29b50*/  FFMA R30, R177, UR4, R30 ;  /* 0x00000004b11e7c23 */ /* 0x000fe2000800001e */
[----:B------:R-:W-:Y:S01]  /*29b60*/  LOP3.LUT P5, RZ, R0, 0x10, RZ, 0xc0, !PT ;  /* 0x0000001000ff7812 */ /* 0x000fe200078ac0ff */
[----:B------:R-:W2:Y:S03]  /*29b70*/  LDL.LU R177, [R1+0x640] ;  /* 0x0006400001b17983 */ /* 0x000ea60000300800 */
[----:B------:R-:W-:Y:S01]  /*29b80*/  F2FP.SATFINITE.E4M3.F32.PACK_AB_MERGE_C R30, RZ, R30, RZ ;  /* 0x0000001eff1e723e */ /* 0x000fe200048070ff */
[----:B------:R-:W2:Y:S04]  /*29b90*/  LDL.LU.64 R180, [R1+0x38] ;  /* 0x0000380001b47983 */ /* 0x000ea80000300a00 */
[----:B-----5:R0:W-:Y:S04]  /*29ba0*/  @!P3 STG.E.U8 desc[UR6][R178.64+0xa1], R30 ;  /* 0x0000a11eb200b986 */ /* 0x0201e8000c101106 */
        /* <DEDUP_REMOVED lines=12> */
[----:B------:R-:W5:Y:S04]  /*29c70*/  LDL.LU.64 R178, [R1+0x48] ;  /* 0x0000480001b27983 */ /* 0x000f680000300a00 */
[----:B------:R0:W-:Y:S02]  /*29c80*/  @!P4 STG.E.U8 desc[UR6][R30.64+0xa0], R59 ;  /* 0x0000a03b1e00c986 */ /* 0x0001e4000c101106 */
[----:B0-----:R-:W-:Y:S01]  /*29c90*/  PRMT R59, RZ, 0x7610, R59 ;  /* 0x00007610ff3b7816 */ /* 0x001fe2000000003b */
[----:B------:R-:W0:Y:S05]  /*29ca0*/  @!P5 LDC.64 R30, c[0x0][0x5c0] ;  /* 0x00017000ff1edb82 */ /* 0x000e2a0000000a00 */
[----:B------:R-:W4:Y:S01]  /*29cb0*/  @!P5 LDG.E.U8 R59, desc[UR6][R26.64+0xa1] ;  /* 0x0000a1061a3bd981 */ /* 0x000f22000c1e1100 */
[----:B0-----:R-:W-:-:S05]  /*29cc0*/  @!P5 IADD3 R30, P6, R155, R30, RZ ;  /* 0x0000001e9b1ed210 */ /* 0x001fca0007fde0ff */
[----:B------:R-:W-:Y:S01]  /*29cd0*/  @!P5 IMAD.X R31, R156, 0x1, R31, P6 ;  /* 0x000000019c1fd824 */ /* 0x000fe200030e061f */
[----:B------:R-:W-:Y:S02]  /*29ce0*/  LOP3.LUT P6, RZ, R5, 0x80000000, RZ, 0xc0, !PT ;  /* 0x8000000005ff7812 */ /* 0x000fe400078cc0ff */
[----:B----4-:R-:W-:-:S04]  /*29cf0*/  LOP3.LUT R59, R59, 0xff, RZ, 0xc0, !PT ;  /* 0x000000ff3b3b7812 */ /* 0x010fc800078ec0ff */
[----:B------:R-:W-:-:S05]  /*29d00*/  F2FP.F16.E4M3.UNPACK_B R59, R59 ;  /* 0x0000003bff3b723e */ /* 0x000fca00020006ff */
[----:B------:R-:W-:-:S05]  /*29d10*/  HADD2.F32 R59, -RZ, R59.H0_H0 ;  /* 0x2000003bff3b7230 */ /* 0x000fca0000004100 */
[----:B------:R-:W-:-:S04]  /*29d20*/  FMUL R59, R59, UR5 ;  /* 0x000000053b3b7c20 */ /* 0x000fc80008400000 */
[----:B------:R-:W-:Y:S01]  /*29d30*/  FFMA R59, R171, UR4, R59 ;  /* 0x00000004ab3b7c23 */ /* 0x000fe2000800003b */
[----:B------:R-:W-:Y:S01]  /*29d40*/  LOP3.LUT P4, RZ, R0, 0x8, RZ, 0xc0, !PT ;  /* 0x0000000800ff7812 */ /* 0x000fe2000788c0ff */
[----:B------:R-:W4:Y:S03]  /*29d50*/  LDL.LU R171, [R1+0x648] ;  /* 0x0006480001ab7983 */ /* 0x000f260000300800 */
        /* <DEDUP_REMOVED lines=8> */
[----:B------:R-:W-:Y:S01]  /*29de0*/  FFMA R30, R177, UR4, R30 ;  /* 0x00000004b11e7c23 */ /* 0x000fe2000800001e */
[----:B------:R-:W-:Y:S01]  /*29df0*/  PRMT R59, RZ, 0x7610, R59 ;  /* 0x00007610ff3b7816 */ /* 0x000fe2000000003b */
        /* <DEDUP_REMOVED lines=22> */
[----:B----4-:R-:W-:-:S05]  /*29f60*/  FFMA R59, R171, UR4, R59 ;  /* 0x00000004ab3b7c23 */ /* 0x010fca000800003b */
[----:B------:R-:W-:-:S05]  /*29f70*/  F2FP.SATFINITE.E4M3.F32.PACK_AB_MERGE_C R59, RZ, R59, RZ ;  /* 0x0000003bff3b723e */ /* 0x000fca00048070ff */
[----:B------:R0:W-:Y:S02]  /*29f80*/  @!P4 STG.E.U8 desc[UR6][R30.64+0xa8], R59 ;  /* 0x0000a83b1e00c986 */ /* 0x0001e4000c101106 */
[----:B0-----:R-:W-:Y:S01]  /*29f90*/  PRMT R59, RZ, 0x7610, R59 ;  /* 0x00007610ff3b7816 */ /* 0x001fe2000000003b */
[----:B------:R-:W0:Y:S05]  /*29fa0*/  @!P5 LDC.64 R30, c[0x0][0x5c0] ;  /* 0x00017000ff1edb82 */ /* 0x000e2a0000000a00 */
[----:B------:R-:W4:Y:S01]  /*29fb0*/  @!P5 LDG.E.U8 R59, desc[UR6][R26.64+0xa9] ;  /* 0x0000a9061a3bd981 */ /* 0x000f22000c1e1100 */
[----:B0-----:R-:W-:-:S05]  /*29fc0*/  @!P5 IADD3 R30, P6, R67, R30, RZ ;  /* 0x0000001e431ed210 */ /* 0x001fca0007fde0ff */
[----:B------:R-:W-:Y:S01]  /*29fd0*/  @!P5 IMAD.X R31, R68, 0x1, R31, P6 ;  /* 0x00000001441fd824 */ /* 0x000fe200030e061f */
        /* <DEDUP_REMOVED lines=63> */
[----:B------:R-:W5:Y:S04]  /*2a3d0*/  @!P6 LDG.E.U8 R59, desc[UR6][R16.64+0xb8] ;  /* 0x0000b806103be981 */ /* 0x000f68000c1e1100 */
[----:B------:R-:W4:Y:S01]  /*2a3e0*/  LDL.LU.64 R178, [R1+0x68] ;  /* 0x0000680001b27983 */ /* 0x000f220000300a00 */
        /* <DEDUP_REMOVED lines=12> */
[----:B------:R0:W-:Y:S01]  /*2a4b0*/  @!P6 STG.E.U8 desc[UR6][R30.64+0xb8], R59 ;  /* 0x0000b83b1e00e986 */ /* 0x0001e2000c101106 */
[----:B------:R-:W-:-:S02]  /*2a4c0*/  ISETP.LT.OR P6, PT, R28, 0xba, !P0 ;  /* 0x000000ba1c00780c */ /* 0x000fc400047c1670 */
[----:B------:R-:W-:Y:S01]  /*2a4d0*/  LOP3.LUT P4, RZ, R5, 0x800000, RZ, 0xc0, !PT ;  /* 0x0080000005ff7812 */ /* 0x000fe2000788c0ff */
[----:B------:R-:W5:Y:S04]  /*2a4e0*/  LDL.LU R181, [R1+0x670] ;  /* 0x0006700001b57983 */ /* 0x000f680000300800 */
[----:B------:R-:W5:Y:S01]  /*2a4f0*/  LDL.LU.64 R170, [R1+0x58] ;  /* 0x0000580001aa7983 */ /* 0x000f620000300a00 */
[----:B0-----:R-:W-:-:S05]  /*2a500*/  PRMT R59, RZ, 0x7610, R59 ;  /* 0x00007610ff3b7816 */ /* 0x001fca000000003b */
[----:B------:R-:W0:Y:S01]  /*2a510*/  @!P6 LDC.64 R30, c[0x0][0x5c0] ;  /* 0x00017000ff1eeb82 */ /* 0x000e220000000a00 */
        /* <DEDUP_REMOVED lines=23> */
[----:B------:R-:W4:Y:S04]  /*2a690*/  LDL.LU.64 R178, [R1+0x40] ;  /* 0x0000400001b27983 */ /* 0x000f280000300a00 */
        /* <DEDUP_REMOVED lines=9> */
[----:B-----5:R0:W-:Y:S02]  /*2a730*/  @!P3 STG.E.U8 desc[UR6][R188.64+0xb9], R30 ;  /* 0x0000b91ebc00b986 */ /* 0x0201e4000c101106 */
[----:B0-----:R-:W-:-:S06]  /*2a740*/  PRMT R30, RZ, 0x7610, R30 ;  /* 0x00007610ff1e7816 */ /* 0x001fcc000000001e */
[----:B------:R-:W5:Y:S02]  /*2a750*/  @!P4 LDG.E.U8 R30, desc[UR6][R20.64+0xb0] ;  /* 0x0000b006141ec981 */ /* 0x000f64000c1e1100 */
[----:B-----5:R-:W-:-:S04]  /*2a760*/  LOP3.LUT R30, R30, 0xff, RZ, 0xc0, !PT ;  /* 0x000000ff1e1e7812 */ /* 0x020fc800078ec0ff */
[----:B------:R-:W-:-:S05]  /*2a770*/  F2FP.F16.E4M3.UNPACK_B R30, R30 ;  /* 0x0000001eff1e723e */ /* 0x000fca00020006ff */
[----:B------:R-:W-:-:S05]  /*2a780*/  HADD2.F32 R30, -RZ, R30.H0_H0 ;  /* 0x2000001eff1e7230 */ /* 0x000fca0000004100 */
[----:B------:R-:W-:-:S04]  /*2a790*/  FMUL R30, R30, UR5 ;  /* 0x000000051e1e7c20 */ /* 0x000fc80008400000 */
[----:B------:R-:W-:-:S05]  /*2a7a0*/  FFMA R30, R181, UR4, R30 ;  /* 0x00000004b51e7c23 */ /* 0x000fca000800001e */
[----:B------:R-:W-:-:S05]  /*2a7b0*/  F2FP.SATFINITE.E4M3.F32.PACK_AB_MERGE_C R30, RZ, R30, RZ ;  /* 0x0000001eff1e723e */ /* 0x000fca00048070ff */
[----:B------:R0:W-:Y:S02]  /*2a7c0*/  @!P4 STG.E.U8 desc[UR6][R170.64+0xb0], R30 ;  /* 0x0000b01eaa00c986 */ /* 0x0001e4000c101106 */
[----:B0-----:R-:W-:Y:S02]  /*2a7d0*/  PRMT R30, RZ, 0x7610, R30 ;  /* 0x00007610ff1e7816 */ /* 0x001fe4000000001e */
[----:B------:R-:W5:Y:S04]  /*2a7e0*/  LDL.LU R171, [R1+0x67c] ;  /* 0x00067c0001ab7983 */ /* 0x000f680000300800 */
        /* <DEDUP_REMOVED lines=11> */
[----:B----4-:R0:W-:Y:S02]  /*2a8a0*/  @!P5 STG.E.U8 desc[UR6][R178.64+0xb1], R30 ;  /* 0x0000b11eb200d986 */ /* 0x0101e4000c101106 */
[----:B0-----:R-:W0:Y:S02]  /*2a8b0*/  @!P3 LDC.64 R30, c[0x0][0x5c0] ;  /* 0x00017000ff1ebb82 */ /* 0x001e240000000a00 */
[----:B0-----:R-:W-:-:S05]  /*2a8c0*/  @!P3 IADD3 R30, P6, R166, R30, RZ ;  /* 0x0000001ea61eb210 */ /* 0x001fca0007fde0ff */
[----:B------:R-:W-:Y:S01]  /*2a8d0*/  @!P3 IMAD.X R31, R167, 0x1, R31, P6 ;  /* 0x00000001a71fb824 */ /* 0x000fe200030e061f */
[----:B------:R-:W-:-:S13]  /*2a8e0*/  ISETP.LT.OR P6, PT, R28, 0xb1, !P1 ;  /* 0x000000b11c00780c */ /* 0x000fda0004fc1670 */
[----:B------:R-:W4:Y:S01]  /*2a8f0*/  @!P6 LDG.E.U8 R59, desc[UR6][R22.64+0xb0] ;  /* 0x0000b006163be981 */ /* 0x000f22000c1e1100 */
[----:B------:R-:W-:Y:S02]  /*2a900*/  ISETP.LT.OR P3, PT, R28, 0xb2, !P1 ;  /* 0x000000b21c00780c */ /* 0x000fe40004f61670 */
        /* <DEDUP_REMOVED lines=8> */
[----:B------:R-:W4:Y:S04]  /*2a990*/  LDL.LU.64 R178, [R1+0x18] ;  /* 0x0000180001b27983 */ /* 0x000f280000300a00 */
        /* <DEDUP_REMOVED lines=10> */
[----:B------:R-:W-:Y:S02]  /*2aa40*/  FFMA R59, R171, UR4, R59 ;  /* 0x00000004ab3b7c23 */ /* 0x000fe4000800003b */
[----:B------:R-:W5:Y:S03]  /*2aa50*/  LDL.LU R171, [R1+0x688] ;  /* 0x0006880001ab7983 */ /* 0x000f660000300800 */
        /* <DEDUP_REMOVED lines=9> */
[----:B------:R-:W-:Y:S01]  /*2aaf0*/  PRMT R59, RZ, 0x7610, R59 ;  /* 0x00007610ff3b7816 */ /* 0x000fe2000000003b */
[----:B------:R-:W3:Y:S03]  /*2ab00*/  LDL.LU R176, [R1+0x68c] ;  /* 0x00068c0001b07983 */ /* 0x000ee60000300800 */
        /* <DEDUP_REMOVED lines=9> */
[----:B------:R-:W-:-:S05]  /*2aba0*/  FFMA R30, R177, UR4, R30 ;  /* 0x00000004b11e7c23 */ /* 0x000fca000800001e */
[----:B------:R-:W-:-:S05]  /*2abb0*/  F2FP.SATFINITE.E4M3.F32.PACK_AB_MERGE_C R30, RZ, R30, RZ ;  /* 0x0000001eff1e723e */ /* 0x000fca00048070ff */
[----:B----4-:R0:W-:Y:S04]  /*2abc0*/  @!P5 STG.E.U8 desc[UR6][R178.64+0xb9], R30 ;  /* 0x0000b91eb200d986 */ /* 0x0101e8000c101106 */
[----:B------:R-:W2:Y:S01]  /*2abd0*/  @!P4 LDG.E.U8 R59, desc[UR6][R22.64+0xb8] ;  /* 0x0000b806163bc981 */ /* 0x000ea2000c1e1100 */
[----:B0-----:R-:W0:Y:S01]  /*2abe0*/  @!P4 LDC.64 R30, c[0x0][0x5c0] ;  /* 0x00017000ff1ecb82 */ /* 0x001e220000000a00 */
[----:B------:R-:W-:Y:S02]  /*2abf0*/  ISETP.LT.OR P5, PT, R28, 0xba, !P1 ;  /* 0x000000ba1c00780c */ /* 0x000fe40004fa1670 */
[----:B------:R-:W-:Y:S02]  /*2ac00*/  PRMT R60, RZ, 0x7610, R60 ;  /* 0x00007610ff3c7816 */ /* 0x000fe4000000003c */
[----:B0-----:R-:W-:-:S05]  /*2ac10*/  @!P4 IADD3 R30, P6, R175, R30, RZ ;  /* 0x0000001eaf1ec210 */ /* 0x001fca0007fde0ff */
[----:B------:R-:W-:Y:S02]  /*2ac20*/  @!P4 IMAD.X R31, R223, 0x1, R31, P6 ;  /* 0x00000001df1fc824 */ /* 0x000fe400030e061f */
[----:B------:R-:W4:Y:S04]  /*2ac30*/  LDL.LU R223, [R1+0x808] ;  /* 0x0008080001df7983 */ /* 0x000f280000300800 */
[----:B------:R-:W4:Y:S01]  /*2ac40*/  LDL.LU R177, [R1+0x690] ;  /* 0x0006900001b17983 */ /* 0x000f220000300800 */
[----:B--2---:R-:W-:-:S04]  /*2ac50*/  LOP3.LUT R59, R59, 0xff, RZ, 0xc0, !PT ;  /* 0x000000ff3b3b7812 */ /* 0x004fc800078ec0ff */
[----:B------:R-:W-:-:S05]  /*2ac60*/  F2FP.F16.E4M3.UNPACK_B R59, R59 ;  /* 0x0000003bff3b723e */ /* 0x000fca00020006ff */
[----:B------:R-:W-:-:S05]  /*2ac70*/  HADD2.F32 R59, -RZ, R59.H0_H0 ;  /* 0x2000003bff3b7230 */ /* 0x000fca0000004100 */
[----:B------:R-:W-:-:S04]  /*2ac80*/  FMUL R59, R59, UR5 ;  /* 0x000000053b3b7c20 */ /* 0x000fc80008400000 */
[----:B-----5:R-:W-:Y:S01]  /*2ac90*/  FFMA R59, R171, UR4, R59 ;  /* 0x00000004ab3b7c23 */ /* 0x020fe2000800003b */
[----:B------:R-:W-:Y:S01]  /*2aca0*/  LOP3.LUT P3, RZ, R5, 0x8000, RZ, 0xc0, !PT ;  /* 0x0000800005ff7812 */ /* 0x000fe2000786c0ff */
[----:B------:R-:W2:Y:S03]  /*2acb0*/  LDL.LU R171, [R1+0x694] ;  /* 0x0006940001ab7983 */ /* 0x000ea60000300800 */
[----:B------:R-:W-:-:S05]  /*2acc0*/  F2FP.SATFINITE.E4M3.F32.PACK_AB_MERGE_C R59, RZ, R59, RZ ;  /* 0x0000003bff3b723e */ /* 0x000fca00048070ff */
[----:B------:R0:W-:Y:S04]  /*2acd0*/  @!P4 STG.E.U8 desc[UR6][R30.64+0xb8], R59 ;  /* 0x0000b83b1e00c986 */ /* 0x0001e8000c101106 */
[----:B------:R-:W5:Y:S01]  /*2ace0*/  @!P5 LDG.E.U8 R60, desc[UR6][R22.64+0xb9] ;  /* 0x0000b906163cd981 */ /* 0x000f62000c1e1100 */
[----:B0-----:R-:W0:Y:S01]  /*2acf0*/  @!P5 LDC.64 R30, c[0x0][0x5c0] ;  /* 0x00017000ff1edb82 */ /* 0x001e220000000a00 */
[----:B------:R-:W-:Y:S02]  /*2ad00*/  PRMT R59, RZ, 0x7610, R59 ;  /* 0x00007610ff3b7816 */ /* 0x000fe4000000003b */
        /* <DEDUP_REMOVED lines=11> */
[----:B------:R0:W-:Y:S04]  /*2adc0*/  @!P5 STG.E.U8 desc[UR6][R30.64+0xb9], R67 ;  /* 0x0000b9431e00d986 */ /* 0x0001e8000c101106 */
[----:B------:R-:W5:Y:S01]  /*2add0*/  @!P6 LDG.E.U8 R59, desc[UR6][R24.64+0xb0] ;  /* 0x0000b006183be981 */ /* 0x000f62000c1e1100 */
[----:B0-----:R-:W0:Y:S01]  /*2ade0*/  @!P4 LDC.64 R30, c[0x0][0x5c0] ;  /* 0x00017000ff1ecb82 */ /* 0x001e220000000a00 */
[----:B-----5:R-:W-:-:S04]  /*2adf0*/  LOP3.LUT R59, R59, 0xff, RZ, 0xc0, !PT ;  /* 0x000000ff3b3b7812 */ /* 0x020fc800078ec0ff */
[----:B------:R-:W-:-:S05]  /*2ae00*/  F2FP.F16.E4M3.UNPACK_B R59, R59 ;  /* 0x0000003bff3b723e */ /* 0x000fca00020006ff */
[----:B------:R-:W-:-:S05]  /*2ae10*/  HADD2.F32 R59, -RZ, R59.H0_H0 ;  /* 0x2000003bff3b7230 */ /* 0x000fca0000004100 */
[----:B------:R-:W-:-:S04]  /*2ae20*/  FMUL R59, R59, UR5 ;  /* 0x000000053b3b7c20 */ /* 0x000fc80008400000 */
[----:B----4-:R-:W-:Y:S01]  /*2ae30*/  FFMA R59, R177, UR4, R59 ;  /* 0x00000004b13b7c23 */ /* 0x010fe2000800003b */
[----:B------:R-:W-:Y:S01]  /*2ae40*/  LOP3.LUT P5, RZ, R0, 0x200, RZ, 0xc0, !PT ;  /* 0x0000020000ff7812 */ /* 0x000fe200078ac0ff */
[----:B------:R-:W4:Y:S03]  /*2ae50*/  LDL.LU R177, [R1+0x69c] ;  /* 0x00069c0001b17983 */ /* 0x000f260000300800 */
[----:B------:R-:W-:Y:S02]  /*2ae60*/  F2FP.SATFINITE.E4M3.F32.PACK_AB_MERGE_C R105, RZ, R59, RZ ;  /* 0x0000003bff69723e */ /* 0x000fe400048070ff */
[----:B------:R-:W-:-:S03]  /*2ae70*/  PRMT R59, RZ, 0x7610, R59 ;  /* 0x00007610ff3b7816 */ /* 0x000fc6000000003b */
[----:B------:R-:W-:Y:S04]  /*2ae80*/  @!P6 STG.E.U8 desc[UR6][R222.64+0xb0], R105 ;  /* 0x0000b069de00e986 */ /* 0x000fe8000c101106 */
[----:B------:R-:W5:Y:S02]  /*2ae90*/  @!P3 LDG.E.U8 R59, desc[UR6][R24.64+0xb1] ;  /* 0x0000b106183bb981 */ /* 0x000f64000c1e1100 */
[----:B-----5:R-:W-:-:S04]  /*2aea0*/  LOP3.LUT R59, R59, 0xff, RZ, 0xc0, !PT ;  /* 0x000000ff3b3b7812 */ /* 0x020fc800078ec0ff */
[----:B------:R-:W-:-:S05]  /*2aeb0*/  F2FP.F16.E4M3.UNPACK_B R59, R59 ;  /* 0x0000003bff3b723e */ /* 0x000fca00020006ff */
[----:B------:R-:W-:-:S05]  /*2aec0*/  HADD2.F32 R59, -RZ, R59.H0_H0 ;  /* 0x2000003bff3b7230 */ /* 0x000fca0000004100 */
[----:B------:R-:W-:-:S04]  /*2aed0*/  FMUL R59, R59, UR5 ;  /* 0x000000053b3b7c20 */ /* 0x000fc80008400000 */
[----:B--2---:R-:W-:Y:S01]  /*2aee0*/  FFMA R59, R171, UR4, R59 ;  /* 0x00000004ab3b7c23 */ /* 0x004fe2000800003b */
[----:B0-----:R-:W-:Y:S01]  /*2aef0*/  @!P4 IADD3 R30, P6, R159, R30, RZ ;  /* 0x0000001e9f1ec210 */ /* 0x001fe20007fde0ff */
[----:B------:R-:W2:Y:S03]  /*2af00*/  LDL.LU R171, [R1+0x6a0] ;  /* 0x0006a00001ab7983 */ /* 0x000ea60000300800 */
[----:B------:R-:W-:Y:S02]  /*2af10*/  F2FP.SATFINITE.E4M3.F32.PACK_AB_MERGE_C R67, RZ, R59, RZ ;  /* 0x0000003bff43723e */ /* 0x000fe400048070ff */
[----:B------:R-:W-:-:S03]  /*2af20*/  PRMT R59, RZ, 0x7610, R59 ;  /* 0x00007610ff3b7816 */ /* 0x000fc6000000003b */
[----:B------:R0:W-:Y:S04]  /*2af30*/  @!P3 STG.E.U8 desc[UR6][R208.64+0xb1], R67 ;  /* 0x0000b143d000b986 */ /* 0x0001e8000c101106 */
[----:B------:R-:W5:Y:S01]  /*2af40*/  @!P4 LDG.E.U8 R59, desc[UR6][R26.64+0xb0] ;  /* 0x0000b0061a3bc981 */ /* 0x000f62000c1e1100 */
        /* <DEDUP_REMOVED lines=8> */
[----:B0-----:R-:W-:Y:S02]  /*2afd0*/  F2FP.SATFINITE.E4M3.F32.PACK_AB_MERGE_C R67, RZ, R59, RZ ;  /* 0x0000003bff43723e */ /* 0x001fe400048070ff */
[----:B------:R-:W-:-:S03]  /*2afe0*/  PRMT R59, RZ, 0x7610, R59 ;  /* 0x00007610ff3b7816 */ /* 0x000fc6000000003b */
[----:B------:R0:W-:Y:S04]  /*2aff0*/  @!P4 STG.E.U8 desc[UR6][R30.64+0xb0], R67 ;  /* 0x0000b0431e00c986 */ /* 0x0001e8000c101106 */
[----:B------:R-:W5:Y:S01]  /*2b000*/  @!P5 LDG.E.U8 R59, desc[UR6][R26.64+0xb1] ;  /* 0x0000b1061a3bd981 */ /* 0x000f62000c1e1100 */
[----:B0-----:R-:W0:Y:S02]  /*2b010*/  @!P5 LDC.64 R30, c[0x0][0x5c0] ;  /* 0x00017000ff1edb82 */ /* 0x001e240000000a00 */
[----:B0-----:R-:W-:-:S05]  /*2b020*/  @!P5 IADD3 R30, P6, R86, R30, RZ ;  /* 0x0000001e561ed210 */ /* 0x001fca0007fde0ff */
[----:B------:R-:W-:Y:S01]  /*2b030*/  @!P5 IMAD.X R31, R158, 0x1, R31, P6 ;  /* 0x000000019e1fd824 */ /* 0x000fe200030e061f */
[----:B------:R-:W-:Y:S02]  /*2b040*/  LOP3.LUT P6, RZ, R5, 0x4000, RZ, 0xc0, !PT ;  /* 0x0000400005ff7812 */ /* 0x000fe400078cc0ff */
        /* <DEDUP_REMOVED lines=9> */
[----:B------:R0:W-:Y:S04]  /*2b0e0*/  @!P5 STG.E.U8 desc[UR6][R30.64+0xb1], R67 ;  /* 0x0000b1431e00d986 */ /* 0x0001e8000c101106 */
[----:B------:R-:W5:Y:S01]  /*2b0f0*/  @!P6 LDG.E.U8 R59, desc[UR6][R24.64+0xb8] ;  /* 0x0000b806183be981 */ /* 0x000f62000c1e1100 */
[----:B0-----:R-:W0:Y:S01]  /*2b100*/  @!P4 LDC.64 R30, c[0x0][0x5c0] ;  /* 0x00017000ff1ecb82 */ /* 0x001e220000000a00 */
[----:B-----5:R-:W-:-:S04]  /*2b110*/  LOP3.LUT R59, R59, 0xff, RZ, 0xc0, !PT ;  /* 0x000000ff3b3b7812 */ /* 0x020fc800078ec0ff */
[----:B------:R-:W-:-:S05]  /*2b120*/  F2FP.F16.E4M3.UNPACK_B R59, R59 ;  /* 0x0000003bff3b723e */ /* 0x000fca00020006ff */
[----:B------:R-:W-:-:S05]  /*2b130*/  HADD2.F32 R59, -RZ, R59.H0_H0 ;  /* 0x2000003bff3b7230 */ /* 0x000fca0000004100 */
[----:B------:R-:W-:-:S04]  /*2b140*/  FMUL R59, R59, UR5 ;  /* 0x000000053b3b7c20 */ /* 0x000fc80008400000 */
[----:B--2---:R-:W-:Y:S01]  /*2b150*/  FFMA R59, R171, UR4, R59 ;  /* 0x00000004ab3b7c23 */ /* 0x004fe2000800003b */
[----:B------:R-:W-:Y:S01]  /*2b160*/  LOP3.LUT P5, RZ, R7, 0x20, RZ, 0xc0, !PT ;  /* 0x0000002007ff7812 */ /* 0x000fe200078ac0ff */
[----:B------:R-:W2:Y:S03]  /*2b170*/  LDL.LU R171, [R1+0x6ac] ;  /* 0x0006ac0001ab7983 */ /* 0x000ea60000300800 */
        /* <DEDUP_REMOVED lines=8> */
[----:B---3--:R-:W-:Y:S01]  /*2b200*/  FFMA R59, R176, UR4, R59 ;  /* 0x00000004b03b7c23 */ /* 0x008fe2000800003b */
[----:B0-----:R-:W-:Y:S01]  /*2b210*/  @!P4 IADD3 R30, P6, R85, R30, RZ ;  /* 0x0000001e551ec210 */ /* 0x001fe20007fde0ff */
[----:B------:R-:W3:Y:S03]  /*2b220*/  LDL.LU R176, [R1+0x6b0] ;  /* 0x0006b00001b07983 */ /* 0x000ee60000300800 */
        /* <DEDUP_REMOVED lines=9> */
[----:B----4-:R-:W-:Y:S02]  /*2b2c0*/  FFMA R59, R177, UR4, R59 ;  /* 0x00000004b13b7c23 */ /* 0x010fe4000800003b */
[----:B------:R-:W4:Y:S03]  /*2b2d0*/  LDL.LU R177, [R1+0x6b4] ;  /* 0x0006b40001b17983 */ /* 0x000f260000300800 */
[----:B0-----:R-:W-:Y:S02]  /*2b2e0*/  F2FP.SATFINITE.E4M3.F32.PACK_AB_MERGE_C R67, RZ, R59, RZ ;  /* 0x0000003bff43723e */ /* 0x001fe400048070ff */
[----:B------:R-:W-:-:S03]  /*2b2f0*/  PRMT R59, RZ, 0x7610, R59 ;  /* 0x00007610ff3b7816 */ /* 0x000fc6000000003b */
        /* <DEDUP_REMOVED lines=15> */
[----:B------:R-:W-:-:S11]  /*2b3f0*/  PRMT R59, RZ, 0x7610, R59 ;  /* 0x00007610ff3b7816 */ /* 0x000fd6000000003b */
        /* <DEDUP_REMOVED lines=25> */
[----:B------:R-:W-:Y:S02]  /*2b590*/  F2FP.SATFINITE.E4M3.F32.PACK_AB_MERGE_C R67, RZ, R59, RZ ;  /* 0x0000003bff43723e */ /* 0x000fe400048070ff */
[----:B------:R-:W-:-:S03]  /*2b5a0*/  PRMT R59, RZ, 0x7610, R59 ;  /* 0x00007610ff3b7816 */ /* 0x000fc6000000003b */
[----:B------:R0:W-:Y:S04]  /*2b5b0*/  @!P5 STG.E.U8 desc[UR6][R30.64+0xc1], R67 ;  /* 0x0000c1431e00d986 */ /* 0x0001e8000c101106 */
[----:B------:R-:W5:Y:S02]  /*2b5c0*/  @!P3 LDG.E.U8 R59, desc[UR6][R18.64+0xc0] ;  /* 0x0000c006123bb981 */ /* 0x000f64000c1e1100 */
[----:B-----5:R-:W-:-:S04]  /*2b5d0*/  LOP3.LUT R59, R59, 0xff, RZ, 0xc0, !PT ;  /* 0x000000ff3b3b7812 */ /* 0x020fc800078ec0ff */
[----:B------:R-:W-:-:S05]  /*2b5e0*/  F2FP.F16.E4M3.UNPACK_B R59, R59 ;  /* 0x0000003bff3b723e */ /* 0x000fca00020006ff */
[----:B------:R-:W-:-:S05]  /*2b5f0*/  HADD2.F32 R59, -RZ, R59.H0_H0 ;  /* 0x2000003bff3b7230 */ /* 0x000fca0000004100 */
[----:B------:R-:W-:-:S04]  /*2b600*/  FMUL R59, R59, UR5 ;  /* 0x000000053b3b7c20 */ /* 0x000fc80008400000 */
[----:B--2---:R-:W-:-:S05]  /*2b610*/  FFMA R59, R171, UR4, R59 ;  /* 0x00000004ab3b7c23 */ /* 0x004fca000800003b */
[----:B------:R-:W-:Y:S02]  /*2b620*/  F2FP.SATFINITE.E4M3.F32.PACK_AB_MERGE_C R85, RZ, R59, RZ ;  /* 0x0000003bff55723e */ /* 0x000fe400048070ff */
[----:B------:R-:W-:-:S03]  /*2b630*/  PRMT R59, RZ, 0x7610, R59 ;  /* 0x00007610ff3b7816 */ /* 0x000fc6000000003b */
[----:B------:R-:W-:Y:S04]  /*2b640*/  @!P3 STG.E.U8 desc[UR6][R190.64+0xc0], R85 ;  /* 0x0000c055be00b986 */ /* 0x000fe8000c101106 */
[----:B------:R-:W2:Y:S01]  /*2b650*/  @!P4 LDG.E.U8 R59, desc[UR6][R18.64+0xc1] ;  /* 0x0000c106123bc981 */ /* 0x000ea2000c1e1100 */
[----:B------:R-:W-:-:S13]  /*2b660*/  ISETP.LT.OR P5, PT, R28, 0xc9, !P0 ;  /* 0x000000c91c00780c */ /* 0x000fda00047a1670 */
[----:B0-----:R-:W0:Y:S01]  /*2b670*/  @!P5 LDC.64 R30, c[0x0][0x5c0] ;  /* 0x00017000ff1edb82 */ /* 0x001e220000000a00 */
[----:B--2---:R-:W-:-:S04]  /*2b680*/  LOP3.LUT R59, R59, 0xff, RZ, 0xc0, !PT ;  /* 0x000000ff3b3b7812 */ /* 0x004fc800078ec0ff */
[----:B------:R-:W-:-:S05]  /*2b690*/  F2FP.F16.E4M3.UNPACK_B R59, R59 ;  /* 0x0000003bff3b723e */ /* 0x000fca00020006ff */
[----:B------:R-:W-:-:S05]  /*2b6a0*/  HADD2.F32 R59, -RZ, R59.H0_H0 ;  /* 0x2000003bff3b7230 */ /* 0x000fca0000004100 */
[----:B------:R-:W-:-:S04]  /*2b6b0*/  FMUL R59, R59, UR5 ;  /* 0x000000053b3b7c20 */ /* 0x000fc80008400000 */
[----:B---3--:R-:W-:Y:S01]  /*2b6c0*/  FFMA R59, R176, UR4, R59 ;  /* 0x00000004b03b7c23 */ /* 0x008fe2000800003b */
[----:B0-----:R-:W-:Y:S01]  /*2b6d0*/  @!P5 IADD3 R30, P6, R14, R30, RZ ;  /* 0x0000001e0e1ed210 */ /* 0x001fe20007fde0ff */
[----:B------:R-:W2:Y:S04]  /*2b6e0*/  LDL.LU R176, [R1+0x6c4] ;  /* 0x0006c40001b07983 */ /* 0x000ea80000300800 */
[----:B------:R-:W3:Y:S01]  /*2b6f0*/  LDL.LU R170, [R1+0x6c8] ;  /* 0x0006c80001aa7983 */ /* 0x000ee20000300800 */
        /* <DEDUP_REMOVED lines=10> */
[----:B------:R-:W4:Y:S01]  /*2b7a0*/  LDL.LU R177, [R1+0x6cc] ;  /* 0x0006cc0001b17983 */ /* 0x000f220000300800 */
[----:B------:R-:W-:-:S03]  /*2b7b0*/  LOP3.LUT P3, RZ, R5, 0x40, RZ, 0xc0, !PT ;  /* 0x0000004005ff7812 */ /* 0x000fc6000786c0ff */
[----:B------:R-:W5:Y:S01]  /*2b7c0*/  LDL.LU R171, [R1+0x6d0] ;  /* 0x0006d00001ab7983 */ /* 0x000f620000300800 */
[----:B0-----:R-:W-:-:S05]  /*2b7d0*/  F2FP.SATFINITE.E4M3.F32.PACK_AB_MERGE_C R67, RZ, R59, RZ ;  /* 0x0000003bff43723e */ /* 0x001fca00048070ff */
[----:B------:R0:W-:Y:S01]  /*2b7e0*/  @!P5 STG.E.U8 desc[UR6][R30.64+0xc8], R67 ;  /* 0x0000c8431e00d986 */ /* 0x0001e2000c101106 */
[----:B------:R-:W-:Y:S02]  /*2b7f0*/  ISETP.LT.OR P5, PT, R28, 0xca, !P0 ;  /* 0x000000ca1c00780c */ /* 0x000fe400047a1670 */
[----:B------:R-:W-:-:S11]  /*2b800*/  PRMT R59, RZ, 0x7610, R59 ;  /* 0x00007610ff3b7816 */ /* 0x000fd6000000003b */
[----:B------:R-:W2:Y:S01]  /*2b810*/  @!P5 LDG.E.U8 R59, desc[UR6][R16.64+0xc9] ;  /* 0x0000c906103bd981 */ /* 0x000ea2000c1e1100 */
[----:B0-----:R-:W0:Y:S02]  /*2b820*/  @!P5 LDC.64 R30, c[0x0][0x5c0] ;  /* 0x00017000ff1edb82 */ /* 0x001e240000000a00 */
[----:B0-----:R-:W-:-:S05]  /*2b830*/  @!P5 IADD3 R30, P6, R14, R30, RZ ;  /* 0x0000001e0e1ed210 */ /* 0x001fca0007fde0ff */
[----:B------:R-:W-:Y:S01]  /*2b840*/  @!P5 IMAD.X R31, R29, 0x1, R31, P6 ;  /* 0x000000011d1fd824 */ /* 0x000fe200030e061f */
[----:B--2---:R-:W-:-:S04]  /*2b850*/  LOP3.LUT R59, R59, 0xff, RZ, 0xc0, !PT ;  /* 0x000000ff3b3b7812 */ /* 0x004fc800078ec0ff */
[----:B------:R-:W-:-:S05]  /*2b860*/  F2FP.F16.E4M3.UNPACK_B R59, R59 ;  /* 0x0000003bff3b723e */ /* 0x000fca00020006ff */
[----:B------:R-:W-:-:S05]  /*2b870*/  HADD2.F32 R59, -RZ, R59.H0_H0 ;  /* 0x2000003bff3b7230 */ /* 0x000fca0000004100 */
[----:B------:R-:W-:-:S04]  /*2b880*/  FMUL R59, R59, UR5 ;  /* 0x000000053b3b7c20 */ /* 0x000fc80008400000 */
[----:B------:R-:W-:Y:S01]  /*2b890*/  FFMA R59, R176, UR4, R59 ;  /* 0x00000004b03b7c23 */ /* 0x000fe2000800003b */
[C---:B------:R-:W-:Y:S02]  /*2b8a0*/  LOP3.LUT P6, RZ, R5.reuse, 0x80, RZ, 0xc0, !PT ;  /* 0x0000008005ff7812 */ /* 0x040fe400078cc0ff */
[----:B------:R-:W-:Y:S01]  /*2b8b0*/  LOP3.LUT P4, RZ, R5, 0x20, RZ, 0xc0, !PT ;  /* 0x0000002005ff7812 */ /* 0x000fe2000788c0ff */
[----:B------:R-:W2:Y:S01]  /*2b8c0*/  LDL.LU R176, [R1+0x6d4] ;  /* 0x0006d40001b07983 */ /* 0x000ea20000300800 */
[----:B------:R-:W-:-:S05]  /*2b8d0*/  F2FP.SATFINITE.E4M3.F32.PACK_AB_MERGE_C R67, RZ, R59, RZ ;  /* 0x0000003bff43723e */ /* 0x000fca00048070ff */
[----:B------:R0:W-:Y:S01]  /*2b8e0*/  @!P5 STG.E.U8 desc[UR6][R30.64+0xc9], R67 ;  /* 0x0000c9431e00d986 */ /* 0x0001e2000c101106 */
[----:B------:R-:W-:Y:S02]  /*2b8f0*/  LOP3.LUT P5, RZ, R5, 0x100, RZ, 0xc0, !PT ;  /* 0x0000010005ff7812 */ /* 0x000fe400078ac0ff */
[----:B------:R-:W-:-:S11]  /*2b900*/  PRMT R59, RZ, 0x7610, R59 ;  /* 0x00007610ff3b7816 */ /* 0x000fd6000000003b */
[----:B------:R-:W3:Y:S02]  /*2b910*/  @!P5 LDG.E.U8 R59, desc[UR6][R18.64+0xc8] ;  /* 0x0000c806123bd981 */ /* 0x000ee4000c1e1100 */
[----:B---3--:R-:W-:-:S04]  /*2b920*/  LOP3.LUT R59, R59, 0xff, RZ, 0xc0, !PT ;  /* 0x000000ff3b3b7812 */ /* 0x008fc800078ec0ff */
[----:B------:R-:W-:-:S05]  /*2b930*/  F2FP.F16.E4M3.UNPACK_B R59, R59 ;  /* 0x0000003bff3b723e */ /* 0x000fca00020006ff */
[----:B------:R-:W-:-:S05]  /*2b940*/  HADD2.F32 R59, -RZ, R59.H0_H0 ;  /* 0x2000003bff3b7230 */ /* 0x000fca0000004100 */
[----:B------:R-:W-:-:S04]  /*2b950*/  FMUL R59, R59, UR5 ;  /* 0x000000053b3b7c20 */ /* 0x000fc80008400000 */
[----:B------:R-:W-:-:S05]  /*2b960*/  FFMA R59, R170, UR4, R59 ;  /* 0x00000004aa3b7c23 */ /* 0x000fca000800003b */
[----:B------:R-:W-:Y:S02]  /*2b970*/  F2FP.SATFINITE.E4M3.F32.PACK_AB_MERGE_C R85, RZ, R59, RZ ;  /* 0x0000003bff55723e */ /* 0x000fe400048070ff */
[----:B------:R-:W-:-:S03]  /*2b980*/  PRMT R59, RZ, 0x7610, R59 ;  /* 0x00007610ff3b7816 */ /* 0x000fc6000000003b */
[----:B------:R-:W-:Y:S04]  /*2b990*/  @!P5 STG.E.U8 desc[UR6][R182.64+0xc8], R85 ;  /* 0x0000c855b600d986 */ /* 0x000fe8000c101106 */
[----:B------:R-:W3:Y:S01]  /*2b9a0*/  @!P6 LDG.E.U8 R59, desc[UR6][R18.64+0xc9] ;  /* 0x0000c906123be981 */ /* 0x000ee2000c1e1100 */
[----:B0-----:R-:W-:Y:S02]  /*2b9b0*/  PRMT R30, RZ, 0x7610, R30 ;  /* 0x00007610ff1e7816 */ /* 0x001fe4000000001e */
[----:B---3--:R-:W-:-:S04]  /*2b9c0*/  LOP3.LUT R59, R59, 0xff, RZ, 0xc0, !PT ;  /* 0x000000ff3b3b7812 */ /* 0x008fc800078ec0ff */
[----:B------:R-:W-:-:S05]  /*2b9d0*/  F2FP.F16.E4M3.UNPACK_B R59, R59 ;  /* 0x0000003bff3b723e */ /* 0x000fca00020006ff */
[----:B------:R-:W-:-:S05]  /*2b9e0*/  HADD2.F32 R59, -RZ, R59.H0_H0 ;  /* 0x2000003bff3b7230 */ /* 0x000fca0000004100 */
[----:B------:R-:W-:-:S04]  /*2b9f0*/  FMUL R59, R59, UR5 ;  /* 0x000000053b3b7c20 */ /* 0x000fc80008400000 */
[----:B----4-:R-:W-:Y:S02]  /*2ba00*/  FFMA R59, R177, UR4, R59 ;  /* 0x00000004b13b7c23 */ /* 0x010fe4000800003b */
[----:B------:R-:W3:Y:S03]  /*2ba10*/  LDL.LU R177, [R1+0x6d8] ;  /* 0x0006d80001b17983 */ /* 0x000ee60000300800 */
[----:B------:R-:W-:-:S05]  /*2ba20*/  F2FP.SATFINITE.E4M3.F32.PACK_AB_MERGE_C R59, RZ, R59, RZ ;  /* 0x0000003bff3b723e */ /* 0x000fca00048070ff */
[----:B------:R0:W-:Y:S04]  /*2ba30*/  @!P6 STG.E.U8 desc[UR6][R164.64+0xc9], R59 ;  /* 0x0000c93ba400e986 */ /* 0x0001e8000c101106 */
[----:B------:R-:W4:Y:S02]  /*2ba40*/  @!P3 LDG.E.U8 R30, desc[UR6][R20.64+0xc0] ;  /* 0x0000c006141eb981 */ /* 0x000f24000c1e1100 */
[----:B----4-:R-:W-:-:S04]  /*2ba50*/  LOP3.LUT R30, R30, 0xff, RZ, 0xc0, !PT ;  /* 0x000000ff1e1e7812 */ /* 0x010fc800078ec0ff */
[----:B------:R-:W-:-:S05]  /*2ba60*/  F2FP.F16.E4M3.UNPACK_B R30, R30 ;  /* 0x0000001eff1e723e */ /* 0x000fca00020006ff */
[----:B------:R-:W-:-:S05]  /*2ba70*/  HADD2.F32 R30, -RZ, R30.H0_H0 ;  /* 0x2000001eff1e7230 */ /* 0x000fca0000004100 */
[----:B------:R-:W-:-:S04]  /*2ba80*/  FMUL R30, R30, UR5 ;  /* 0x000000051e1e7c20 */ /* 0x000fc80008400000 */
[----:B-----5:R-:W-:Y:S01]  /*2ba90*/  FFMA R30, R171, UR4, R30 ;  /* 0x00000004ab1e7c23 */ /* 0x020fe2000800001e */
[----:B------:R-:W-:Y:S02]  /*2baa0*/  ISETP.LT.OR P6, PT, R28, 0xc1, !P1 ;  /* 0x000000c11c00780c */ /* 0x000fe40004fc1670 */
[----:B0-----:R-:W-:Y:S01]  /*2bab0*/  PRMT R59, RZ, 0x7610, R59 ;  /* 0x00007610ff3b7816 */ /* 0x001fe2000000003b */
[----:B------:R-:W4:Y:S01]  /*2bac0*/  LDL.LU R171, [R1+0x6dc] ;  /* 0x0006dc0001ab7983 */ /* 0x000f220000300800 */
        /* <DEDUP_REMOVED lines=12> */
[----:B------:R-:W1:Y:S03]  /*2bb90*/  @!P6 LDC.64 R30, c[0x0][0x5c0] ;  /* 0x00017000ff1eeb82 */ /* 0x000e660000000a00 */
[----:B------:R-:W-:Y:S01]  /*2bba0*/  @!P4 STG.E.U8 desc[UR6][R160.64+0xc1], R85 ;  /* 0x0000c155a000c986 */ /* 0x000fe2000c101106 */
[----:B-1----:R-:W-:-:S05]  /*2bbb0*/  @!P6 IADD3 R30, P5, R92, R30, RZ ;  /* 0x0000001e5c1ee210 */ /* 0x002fca0007fbe0ff */
        /* <DEDUP_REMOVED lines=33> */
[----:B------:R-:W-:Y:S01]  /*2bdd0*/  ISETP.LT.OR P6, PT, R28, 0xc9, !P1 ;  /* 0x000000c91c00780c */ /* 0x000fe20004fc1670 */
[----:B------:R-:W2:Y:S03]  /*2bde0*/  LDL.LU R176, [R1+0x6ec] ;  /* 0x0006ec0001b07983 */ /* 0x000ea60000300800 */
[----:B------:R-:W-:Y:S02]  /*2bdf0*/  F2FP.SATFINITE.E4M3.F32.PACK_AB_MERGE_C R85, RZ, R59, RZ ;  /* 0x0000003bff55723e */ /* 0x000fe400048070ff */
[----:B------:R-:W-:-:S03]  /*2be00*/  PRMT R59, RZ, 0x7610, R59 ;  /* 0x00007610ff3b7816 */ /* 0x000fc6000000003b */
[----:B------:R-:W-:Y:S04]  /*2be10*/  @!P3 STG.E.U8 desc[UR6][R152.64+0xc8], R85 ;  /* 0x0000c8559800b986 */ /* 0x000fe8000c101106 */
[----:B------:R-:W5:Y:S01]  /*2be20*/  @!P4 LDG.E.U8 R59, desc[UR6][R20.64+0xc9] ;  /* 0x0000c906143bc981 */ /* 0x000f62000c1e1100 */
[----:B0-----:R-:W0:Y:S01]  /*2be30*/  @!P6 LDC.64 R30, c[0x0][0x5c0] ;  /* 0x00017000ff1eeb82 */ /* 0x001e220000000a00 */
[----:B-----5:R-:W-:-:S04]  /*2be40*/  LOP3.LUT R59, R59, 0xff, RZ, 0xc0, !PT ;  /* 0x000000ff3b3b7812 */ /* 0x020fc800078ec0ff */
[----:B------:R-:W-:-:S05]  /*2be50*/  F2FP.F16.E4M3.UNPACK_B R59, R59 ;  /* 0x0000003bff3b723e */ /* 0x000fca00020006ff */
[----:B------:R-:W-:-:S05]  /*2be60*/  HADD2.F32 R59, -RZ, R59.H0_H0 ;  /* 0x2000003bff3b7230 */ /* 0x000fca0000004100 */
[----:B------:R-:W-:-:S04]  /*2be70*/  FMUL R59, R59, UR5 ;  /* 0x000000053b3b7c20 */ /* 0x000fc80008400000 */
[----:B---3--:R-:W-:Y:S01]  /*2be80*/  FFMA R59, R177, UR4, R59 ;  /* 0x00000004b13b7c23 */ /* 0x008fe2000800003b */
[----:B0-----:R-:W-:Y:S02]  /*2be90*/  @!P6 IADD3 R30, P5, R100, R30, RZ ;  /* 0x0000001e641ee210 */ /* 0x001fe40007fbe0ff */
[----:B------:R-:W-:Y:S01]  /*2bea0*/  LOP3.LUT P3, RZ, R5, 0x4, RZ, 0xc0, !PT ;  /* 0x0000000405ff7812 */ /* 0x000fe2000786c0ff */
[----:B------:R-:W3:Y:S01]  /*2beb0*/  LDL.LU R177, [R1+0x6f0] ;  /* 0x0006f00001b17983 */ /* 0x000ee20000300800 */
[----:B------:R-:W-:Y:S02]  /*2bec0*/  F2FP.SATFINITE.E4M3.F32.PACK_AB_MERGE_C R67, RZ, R59, RZ ;  /* 0x0000003bff43723e */ /* 0x000fe400048070ff */
[----:B------:R-:W-:-:S03]  /*2bed0*/  PRMT R59, RZ, 0x7610, R59 ;  /* 0x00007610ff3b7816 */ /* 0x000fc6000000003b */
[----:B------:R0:W-:Y:S04]  /*2bee0*/  @!P4 STG.E.U8 desc[UR6][R144.64+0xc9], R67 ;  /* 0x0000c9439000c986 */ /* 0x0001e8000c101106 */
[----:B------:R-:W5:Y:S01]  /*2bef0*/  @!P6 LDG.E.U8 R59, desc[UR6][R22.64+0xc8] ;  /* 0x0000c806163be981 */ /* 0x000f62000c1e1100 */
[----:B------:R-:W-:Y:S01]  /*2bf00*/  ISETP.LT.OR P4, PT, R28, 0xca, !P1 ;  /* 0x000000ca1c00780c */ /* 0x000fe20004f81670 */
        /* <DEDUP_REMOVED lines=19> */
[----:B------:R-:W-:Y:S02]  /*2c040*/  LOP3.LUT P5, RZ, R5, 0x2, RZ, 0xc0, !PT ;  /* 0x0000000205ff7812 */ /* 0x000fe400078ac0ff */
[----:B------:R-:W-:Y:S01]  /*2c050*/  LOP3.LUT P6, RZ, R0, 0x800000, RZ, 0xc0, !PT ;  /* 0x0080000000ff7812 */ /* 0x000fe200078cc0ff */
[----:B------:R-:W2:Y:S01]  /*2c060*/  LDL.LU R176, [R1+0x6f8] ;  /* 0x0006f80001b07983 */ /* 0x000ea20000300800 */
[----:B------:R-:W-:Y:S02]  /*2c070*/  F2FP.SATFINITE.E4M3.F32.PACK_AB_MERGE_C R67, RZ, R59, RZ ;  /* 0x0000003bff43723e */ /* 0x000fe400048070ff */
[----:B------:R-:W-:-:S03]  /*2c080*/  PRMT R59, RZ, 0x7610, R59 ;  /* 0x00007610ff3b7816 */ /* 0x000fc6000000003b */
[----:B------:R0:W-:Y:S04]  /*2c090*/  @!P4 STG.E.U8 desc[UR6][R30.64+0xc9], R67 ;  /* 0x0000c9431e00c986 */ /* 0x0001e8000c101106 */
[----:B------:R-:W5:Y:S02]  /*2c0a0*/  @!P3 LDG.E.U8 R59, desc[UR6][R24.64+0xc0] ;  /* 0x0000c006183bb981 */ /* 0x000f64000c1e1100 */
[----:B0-----:R-:W0:Y:S01]  /*2c0b0*/  @!P6 LDC.64 R30, c[0x0][0x5c0] ;  /* 0x00017000ff1eeb82 */ /* 0x001e220000000a00 */
[----:B-----5:R-:W-:-:S04]  /*2c0c0*/  LOP3.LUT R59, R59, 0xff, RZ, 0xc0, !PT ;  /* 0x000000ff3b3b7812 */ /* 0x020fc800078ec0ff */
[----:B------:R-:W-:-:S05]  /*2c0d0*/  F2FP.F16.E4M3.UNPACK_B R59, R59 ;  /* 0x0000003bff3b723e */ /* 0x000fca00020006ff */
[----:B------:R-:W-:-:S05]  /*2c0e0*/  HADD2.F32 R59, -RZ, R59.H0_H0 ;  /* 0x2000003bff3b7230 */ /* 0x000fca0000004100 */
[----:B------:R-:W-:-:S04]  /*2c0f0*/  FMUL R59, R59, UR5 ;  /* 0x000000053b3b7c20 */ /* 0x000fc80008400000 */
[----:B---3--:R-:W-:Y:S01]  /*2c100*/  FFMA R59, R177, UR4, R59 ;  /* 0x00000004b13b7c23 */ /* 0x008fe2000800003b */
[----:B------:R-:W-:Y:S01]  /*2c110*/  LOP3.LUT P4, RZ, R0, 0x2000000, RZ, 0xc0, !PT ;  /* 0x0200000000ff7812 */ /* 0x000fe2000788c0ff */
[----:B------:R-:W3:Y:S03]  /*2c120*/  LDL.LU R177, [R1+0x6fc] ;  /* 0x0006fc0001b17983 */ /* 0x000ee60000300800 */
        /* <DEDUP_REMOVED lines=15> */
[----:B0-----:R-:W-:-:S05]  /*2c220*/  @!P6 IADD3 R30, P5, R97, R30, RZ ;  /* 0x0000001e611ee210 */ /* 0x001fca0007fbe0ff */
[----:B------:R-:W-:Y:S01]  /*2c230*/  @!P6 IMAD.X R31, R102, 0x1, R31, P5 ;  /* 0x00000001661fe824 */ /* 0x000fe200028e061f */
[----:B-----5:R-:W-:-:S04]  /*2c240*/  LOP3.LUT R59, R59, 0xff, RZ, 0xc0, !PT ;  /* 0x000000ff3b3b7812 */ /* 0x020fc800078ec0ff */
[----:B------:R-:W-:-:S05]  /*2c250*/  F2FP.F16.E4M3.UNPACK_B R59, R59 ;  /* 0x0000003bff3b723e */ /* 0x000fca00020006ff */
[----:B------:R-:W-:-:S05]  /*2c260*/  HADD2.F32 R59, -RZ, R59.H0_H0 ;  /* 0x2000003bff3b7230 */ /* 0x000fca0000004100 */
[----:B------:R-:W-:-:S04]  /*2c270*/  FMUL R59, R59, UR5 ;  /* 0x000000053b3b7c20 */ /* 0x000fc80008400000 */
[----:B--2---:R-:W-:Y:S02]  /*2c280*/  FFMA R59, R176, UR4, R59 ;  /* 0x00000004b03b7c23 */ /* 0x004fe4000800003b */
[----:B------:R-:W2:Y:S03]  /*2c290*/  LDL.LU R176, [R1+0x704] ;  /* 0x0007040001b07983 */ /* 0x000ea60000300800 */
[----:B-1----:R-:W-:Y:S02]  /*2c2a0*/  F2FP.SATFINITE.E4M3.F32.PACK_AB_MERGE_C R67, RZ, R59, RZ ;  /* 0x0000003bff43723e */ /* 0x002fe400048070ff */
        /* <DEDUP_REMOVED lines=11> */
[----:B------:R-:W-:Y:S02]  /*2c360*/  LOP3.LUT P5, RZ, R4, 0x80000000, RZ, 0xc0, !PT ;  /* 0x8000000004ff7812 */ /* 0x000fe400078ac0ff */
[----:B------:R-:W-:Y:S01]  /*2c370*/  LOP3.LUT P6, RZ, R0, 0x4000000, RZ, 0xc0, !PT ;  /* 0x0400000000ff7812 */ /* 0x000fe200078cc0ff */
[----:B------:R-:W3:Y:S01]  /*2c380*/  LDL.LU R177, [R1+0x708] ;  /* 0x0007080001b17983 */ /* 0x000ee20000300800 */
        /* <DEDUP_REMOVED lines=20> */
[----:B--2---:R-:W-:Y:S02]  /*2c4d0*/  FFMA R59, R176, UR4, R59 ;  /* 0x00000004b03b7c23 */ /* 0x004fe4000800003b */
[----:B------:R-:W2:Y:S03]  /*2c4e0*/  LDL.LU R176, [R1+0x710] ;  /* 0x0007100001b07983 */ /* 0x000ea60000300800 */
        /* <DEDUP_REMOVED lines=12> */
[----:B-1----:R-:W-:Y:S02]  /*2c5b0*/  F2FP.SATFINITE.E4M3.F32.PACK_AB_MERGE_C R67, RZ, R59, RZ ;  /* 0x0000003bff43723e */ /* 0x002fe400048070ff */
[----:B------:R-:W-:-:S03]  /*2c5c0*/  PRMT R59, RZ, 0x7610, R59 ;  /* 0x00007610ff3b7816 */ /* 0x000fc6000000003b */
[----:B------:R0:W-:Y:S04]  /*2c5d0*/  @!P6 STG.E.U8 desc[UR6][R30.64+0xc8], R67 ;  /* 0x0000c8431e00e986 */ /* 0x0001e8000c101106 */
[----:B------:R-:W5:Y:S01]  /*2c5e0*/  @!P4 LDG.E.U8 R59, desc[UR6][R26.64+0xc9] ;  /* 0x0000c9061a3bc981 */ /* 0x000f62000c1e1100 */
[----:B0-----:R-:W0:Y:S02]  /*2c5f0*/  @!P4 LDC.64 R30, c[0x0][0x5c0] ;  /* 0x00017000ff1ecb82 */ /* 0x001e240000000a00 */
[----:B0-----:R-:W-:-:S05]  /*2c600*/  @!P4 IADD3 R30, P5, R89, R30, RZ ;  /* 0x0000001e591ec210 */ /* 0x001fca0007fbe0ff */
[----:B------:R-:W-:Y:S01]  /*2c610*/  @!P4 IMAD.X R31, R83, 0x1, R31, P5 ;  /* 0x00000001531fc824 */ /* 0x000fe200028e061f */
[----:B------:R-:W-:Y:S02]  /*2c620*/  ISETP.LT.OR P5, PT, R28, 0xd1, !P0 ;  /* 0x000000d11c00780c */ /* 0x000fe400047a1670 */
        /* <DEDUP_REMOVED lines=33> */
[----:B---3--:R-:W-:Y:S02]  /*2c840*/  FFMA R59, R177, UR4, R59 ;  /* 0x00000004b13b7c23 */ /* 0x008fe4000800003b */
[----:B------:R-:W3:Y:S03]  /*2c850*/  LDL.LU R177, [R1+0x720] ;  /* 0x0007200001b17983 */ /* 0x000ee60000300800 */
        /* <DEDUP_REMOVED lines=8> */
[----:B----4-:R-:W-:Y:S01]  /*2c8e0*/  FFMA R59, R171, UR4, R59 ;  /* 0x00000004ab3b7c23 */ /* 0x010fe2000800003b */
[----:B------:R-:W-:Y:S01]  /*2c8f0*/  ISETP.LT.OR P5, PT, R28, 0xd9, !P0 ;  /* 0x000000d91c00780c */ /* 0x000fe200047a1670 */
[----:B------:R-:W4:Y:S04]  /*2c900*/  LDL.LU R171, [R1+0x724] ;  /* 0x0007240001ab7983 */ /* 0x000f280000300800 */
[----:B------:R-:W5:Y:S01]  /*2c910*/  LDL.LU R170, [R1+0x728] ;  /* 0x0007280001aa7983 */ /* 0x000f620000300800 */
[----:B------:R-:W-:Y:S02]  /*2c920*/  F2FP.SATFINITE.E4M3.F32.PACK_AB_MERGE_C R83, RZ, R59, RZ ;  /* 0x0000003bff53723e */ /* 0x000fe400048070ff */
[----:B------:R-:W-:-:S03]  /*2c930*/  PRMT R59, RZ, 0x7610, R59 ;  /* 0x00007610ff3b7816 */ /* 0x000fc6000000003b */
[----:B------:R-:W-:Y:S04]  /*2c940*/  @!P6 STG.E.U8 desc[UR6][R128.64+0xd0], R83 ;  /* 0x0000d0538000e986 */ /* 0x000fe8000c101106 */
[----:B------:R-:W2:Y:S01]  /*2c950*/  @!P4 LDG.E.U8 R59, desc[UR6][R18.64+0xd1] ;  /* 0x0000d106123bc981 */ /* 0x000ea2000c1e1100 */
[----:B0-----:R-:W0:Y:S01]  /*2c960*/  @!P5 LDC.64 R30, c[0x0][0x5c0] ;  /* 0x00017000ff1edb82 */ /* 0x001e220000000a00 */
[----:B--2---:R-:W-:-:S04]  /*2c970*/  LOP3.LUT R59, R59, 0xff, RZ, 0xc0, !PT ;  /* 0x000000ff3b3b7812 */ /* 0x004fc800078ec0ff */
[----:B------:R-:W-:-:S05]  /*2c980*/  F2FP.F16.E4M3.UNPACK_B R59, R59 ;  /* 0x0000003bff3b723e */ /* 0x000fca00020006ff */
[----:B------:R-:W-:-:S05]  /*2c990*/  HADD2.F32 R59, -RZ, R59.H0_H0 ;  /* 0x2000003bff3b7230 */ /* 0x000fca0000004100 */
[----:B------:R-:W-:-:S04]  /*2c9a0*/  FMUL R59, R59, UR5 ;  /* 0x000000053b3b7c20 */ /* 0x000fc80008400000 */
[----:B------:R-:W-:-:S05]  /*2c9b0*/  FFMA R59, R176, UR4, R59 ;  /* 0x00000004b03b7c23 */ /* 0x000fca000800003b */
[----:B------:R-:W-:Y:S02]  /*2c9c0*/  F2FP.SATFINITE.E4M3.F32.PACK_AB_MERGE_C R67, RZ, R59, RZ ;  /* 0x0000003bff43723e */ /* 0x000fe400048070ff */
[----:B------:R-:W-:-:S03]  /*2c9d0*/  PRMT R59, RZ, 0x7610, R59 ;  /* 0x00007610ff3b7816 */ /* 0x000fc6000000003b */
[----:B------:R1:W-:Y:S04]  /*2c9e0*/  @!P4 STG.E.U8 desc[UR6][R122.64+0xd1], R67 ;  /* 0x0000d1437a00c986 */ /* 0x0003e8000c101106 */
[----:B------:R-:W2:Y:S01]  /*2c9f0*/  @!P5 LDG.E.U8 R59, desc[UR6][R16.64+0xd8] ;  /* 0x0000d806103bd981 */ /* 0x000ea2000c1e1100 */
[----:B0-----:R-:W-:-:S05]  /*2ca00*/  @!P5 IADD3 R30, P6, R14, R30, RZ ;  /* 0x0000001e0e1ed210 */ /* 0x001fca0007fde0ff */
[----:B------:R-:W-:Y:S01]  /*2ca10*/  @!P5 IMAD.X R31, R29, 0x1, R31, P6 ;  /* 0x000000011d1fd824 */ /* 0x000fe200030e061f */
[----:B--2---:R-:W-:-:S04]  /*2ca20*/  LOP3.LUT R59, R59, 0xff, RZ, 0xc0, !PT ;  /* 0x000000ff3b3b7812 */ /* 0x004fc800078ec0ff */
[----:B------:R-:W-:-:S05]  /*2ca30*/  F2FP.F16.E4M3.UNPACK_B R59, R59 ;  /* 0x0000003bff3b723e */ /* 0x000fca00020006ff */
[----:B------:R-:W-:-:S05]  /*2ca40*/  HADD2.F32 R59, -RZ, R59.H0_H0 ;  /* 0x2000003bff3b7230 */ /* 0x000fca0000004100 */
[----:B------:R-:W-:-:S04]  /*2ca50*/  FMUL R59, R59, UR5 ;  /* 0x000000053b3b7c20 */ /* 0x000fc80008400000 */
[----:B---3--:R-:W-:Y:S02]  /*2ca60*/  FFMA R59, R177, UR4, R59 ;  /* 0x00000004b13b7c23 */ /* 0x008fe4000800003b */
[----:B------:R-:W2:Y:S04]  /*2ca70*/  LDL.LU R177, [R1+0x72c] ;  /* 0x00072c0001b17983 */ /* 0x000ea80000300800 */
[----:B------:R-:W3:Y:S01]  /*2ca80*/  LDL.LU R176, [R1+0x730] ;  /* 0x0007300001b07983 */ /* 0x000ee20000300800 */
[----:B-1----:R-:W-:-:S05]  /*2ca90*/  F2FP.SATFINITE.E4M3.F32.PACK_AB_MERGE_C R67, RZ, R59, RZ ;  /* 0x0000003bff43723e */ /* 0x002fca00048070ff */
[----:B------:R0:W-:Y:S01]  /*2caa0*/  @!P5 STG.E.U8 desc[UR6][R30.64+0xd8], R67 ;  /* 0x0000d8431e00d986 */ /* 0x0001e2000c101106 */
[----:B------:R-:W-:Y:S02]  /*2cab0*/  ISETP.LT.OR P5, PT, R28, 0xda, !P0 ;  /* 0x000000da1c00780c */ /* 0x000fe400047a1670 */
[----:B------:R-:W-:-:S11]  /*2cac0*/  PRMT R59, RZ, 0x7610, R59 ;  /* 0x00007610ff3b7816 */ /* 0x000fd6000000003b */
[----:B------:R-:W4:Y:S01]  /*2cad0*/  @!P5 LDG.E.U8 R59, desc[UR6][R16.64+0xd9] ;  /* 0x0000d906103bd981 */ /* 0x000f22000c1e1100 */
[----:B------:R-:W1:Y:S01]  /*2cae0*/  @!P5 LDC.64 R84, c[0x0][0x5c0] ;  /* 0x00017000ff54db82 */ /* 0x000e620000000a00 */
[----:B0-----:R-:W-:Y:S02]  /*2caf0*/  PRMT R30, RZ, 0x7610, R30 ;  /* 0x00007610ff1e7816 */ /* 0x001fe4000000001e */
[----:B-1----:R-:W-:-:S05]  /*2cb00*/  @!P5 IADD3 R84, P6, R14, R84, RZ ;  /* 0x000000540e54d210 */ /* 0x002fca0007fde0ff */
[----:B------:R-:W-:Y:S01]  /*2cb10*/  @!P5 IMAD.X R85, R29, 0x1, R85, P6 ;  /* 0x000000011d55d824 */ /* 0x000fe200030e0655 */
[----:B----4-:R-:W-:-:S04]  /*2cb20*/  LOP3.LUT R59, R59, 0xff, RZ, 0xc0, !PT ;  /* 0x000000ff3b3b7812 */ /* 0x010fc800078ec0ff */
[----:B------:R-:W-:-:S05]  /*2cb30*/  F2FP.F16.E4M3.UNPACK_B R59, R59 ;  /* 0x0000003bff3b723e */ /* 0x000fca00020006ff */
[----:B------:R-:W-:-:S05]  /*2cb40*/  HADD2.F32 R59, -RZ, R59.H0_H0 ;  /* 0x2000003bff3b7230 */ /* 0x000fca0000004100 */
[----:B------:R-:W-:-:S04]  /*2cb50*/  FMUL R59, R59, UR5 ;  /* 0x000000053b3b7c20 */ /* 0x000fc80008400000 */
[----:B------:R-:W-:Y:S01]  /*2cb60*/  FFMA R59, R171, UR4, R59 ;  /* 0x00000004ab3b7c23 */ /* 0x000fe2000800003b */
[C---:B------:R-:W-:Y:S02]  /*2cb70*/  LOP3.LUT P6, RZ, R4.reuse, 0x8000000, RZ, 0xc0, !PT ;  /* 0x0800000004ff7812 */ /* 0x040fe400078cc0ff */
[C---:B------:R-:W-:Y:S02]  /*2cb80*/  LOP3.LUT P0, RZ, R4.reuse, 0x4000000, RZ, 0xc0, !PT ;  /* 0x0400000004ff7812 */ /* 0x040fe4000780c0ff */
[----:B------:R-:W-:Y:S01]  /*2cb90*/  LOP3.LUT P4, RZ, R4, 0x2000000, RZ, 0xc0, !PT ;  /* 0x0200000004ff7812 */ /* 0x000fe2000788c0ff */
[----:B------:R-:W4:Y:S01]  /*2cba0*/  LDL.LU R171, [R1+0x734] ;  /* 0x0007340001ab7983 */ /* 0x000f220000300800 */
[----:B------:R-:W-:-:S05]  /*2cbb0*/  F2FP.SATFINITE.E4M3.F32.PACK_AB_MERGE_C R59, RZ, R59, RZ ;  /* 0x0000003bff3b723e */ /* 0x000fca00048070ff */
[----:B------:R0:W-:Y:S01]  /*2cbc0*/  @!P5 STG.E.U8 desc[UR6][R84.64+0xd9], R59 ;  /* 0x0000d93b5400d986 */ /* 0x0001e2000c101106 */
[----:B------:R-:W-:-:S13]  /*2cbd0*/  LOP3.LUT P5, RZ, R4, 0x20000000, RZ, 0xc0, !PT ;  /* 0x2000000004ff7812 */ /* 0x000fda00078ac0ff */
[----:B------:R-:W5:Y:S02]  /*2cbe0*/  @!P5 LDG.E.U8 R30, desc[UR6][R18.64+0xd8] ;  /* 0x0000d806121ed981 */ /* 0x000f64000c1e1100 */
[----:B-----5:R-:W-:-:S04]  /*2cbf0*/  LOP3.LUT R30, R30, 0xff, RZ, 0xc0, !PT ;  /* 0x000000ff1e1e7812 */ /* 0x020fc800078ec0ff */
[----:B------:R-:W-:-:S05]  /*2cc00*/  F2FP.F16.E4M3.UNPACK_B R30, R30 ;  /* 0x0000001eff1e723e */ /* 0x000fca00020006ff */
[----:B------:R-:W-:-:S05]  /*2cc10*/  HADD2.F32 R30, -RZ, R30.H0_H0 ;  /* 0x2000001eff1e7230 */ /* 0x000fca0000004100 */
[----:B------:R-:W-:-:S04]  /*2cc20*/  FMUL R30, R30, UR5 ;  /* 0x000000051e1e7c20 */ /* 0x000fc80008400000 */
[----:B------:R-:W-:-:S05]  /*2cc30*/  FFMA R30, R170, UR4, R30 ;  /* 0x00000004aa1e7c23 */ /* 0x000fca000800001e */
        /* <DEDUP_REMOVED lines=8> */
[----:B--2---:R-:W-:Y:S02]  /*2ccc0*/  FFMA R30, R177, UR4, R30 ;  /* 0x00000004b11e7c23 */ /* 0x004fe4000800001e */
[----:B------:R-:W2:Y:S03]  /*2ccd0*/  LDL.LU R177, [R1+0x738] ;  /* 0x0007380001b17983 */ /* 0x000ea60000300800 */
[----:B0-----:R-:W-:Y:S02]  /*2cce0*/  F2FP.SATFINITE.E4M3.F32.PACK_AB_MERGE_C R59, RZ, R30, RZ ;  /* 0x0000001eff3b723e */ /* 0x001fe400048070ff */
[----:B------:R-:W-:-:S03]  /*2ccf0*/  PRMT R30, RZ, 0x7610, R30 ;  /* 0x00007610ff1e7816 */ /* 0x000fc6000000001e */
[----:B------:R0:W-:Y:S04]  /*2cd00*/  @!P6 STG.E.U8 desc[UR6][R110.64+0xd9], R59 ;  /* 0x0000d93b6e00e986 */ /* 0x0001e8000c101106 */
[----:B------:R-:W5:Y:S02]  /*2cd10*/  @!P0 LDG.E.U8 R30, desc[UR6][R20.64+0xd0] ;  /* 0x0000d006141e8981 */ /* 0x000f64000c1e1100 */
[----:B-----5:R-:W-:-:S04]  /*2cd20*/  LOP3.LUT R30, R30, 0xff, RZ, 0xc0, !PT ;  /* 0x000000ff1e1e7812 */ /* 0x020fc800078ec0ff */
[----:B------:R-:W-:-:S05]  /*2cd30*/  F2FP.F16.E4M3.UNPACK_B R30, R30 ;  /* 0x0000001eff1e723e */ /* 0x000fca00020006ff */
[----:B------:R-:W-:-:S05]  /*2cd40*/  HADD2.F32 R30, -RZ, R30.H0_H0 ;  /* 0x2000001eff1e7230 */ /* 0x000fca0000004100 */
[----:B------:R-:W-:-:S04]  /*2cd50*/  FMUL R30, R30, UR5 ;  /* 0x000000051e1e7c20 */ /* 0x000fc80008400000 */
[----:B---3--:R-:W-:Y:S01]  /*2cd60*/  FFMA R30, R176, UR4, R30 ;  /* 0x00000004b01e7c23 */ /* 0x008fe2000800001e */
[----:B------:R-:W-:Y:S01]  /*2cd70*/  ISETP.LT.OR P6, PT, R28, 0xd1, !P1 ;  /* 0x000000d11c00780c */ /* 0x000fe20004fc1670 */
[----:B------:R-:W3:Y:S03]  /*2cd80*/  LDL.LU R176, [R1+0x73c] ;  /* 0x00073c0001b07983 */ /* 0x000ee60000300800 */
[----:B-1----:R-:W-:Y:S02]  /*2cd90*/  F2FP.SATFINITE.E4M3.F32.PACK_AB_MERGE_C R31, RZ, R30, RZ ;  /* 0x0000001eff1f723e */ /* 0x002fe400048070ff */
[----:B------:R-:W-:-:S03]  /*2cda0*/  PRMT R30, RZ, 0x7610, R30 ;  /* 0x00007610ff1e7816 */ /* 0x000fc6000000001e */
[----:B------:R1:W-:Y:S04]  /*2cdb0*/  @!P0 STG.E.U8 desc[UR6][R106.64+0xd0], R31 ;  /* 0x0000d01f6a008986 */ /* 0x0003e8000c101106 */
[----:B------:R-:W5:Y:S01]  /*2cdc0*/  @!P4 LDG.E.U8 R30, desc[UR6][R20.64+0xd1] ;  /* 0x0000d106141ec981 */ /* 0x000f62000c1e1100 */
[----:B------:R-:W4:Y:S02]  /*2cdd0*/  @!P6 LDC.64 R84, c[0x0][0x5c0] ;  /* 0x00017000ff54eb82 */ /* 0x000f240000000a00 */
[----:B----4-:R-:W-:-:S05]  /*2cde0*/  @!P6 IADD3 R82, P5, R82, R84, RZ ;  /* 0x000000545252e210 */ /* 0x010fca0007fbe0ff */
[----:B------:R-:W-:Y:S01]  /*2cdf0*/  @!P6 IMAD.X R83, R81, 0x1, R85, P5 ;  /* 0x000000015153e824 */ /* 0x000fe200028e0655 */
[----:B------:R-:W-:Y:S02]  /*2ce00*/  ISETP.LT.OR P5, PT, R28, 0xd1, !P1 ;  /* 0x000000d11c00780c */ /* 0x000fe40004fa1670 */
[----:B-----5:R-:W-:-:S04]  /*2ce10*/  LOP3.LUT R30, R30, 0xff, RZ, 0xc0, !PT ;  /* 0x000000ff1e1e7812 */ /* 0x020fc800078ec0ff */
[----:B------:R-:W-:-:S05]  /*2ce20*/  F2FP.F16.E4M3.UNPACK_B R30, R30 ;  /* 0x0000001eff1e723e */ /* 0x000fca00020006ff */
[----:B------:R-:W-:-:S05]  /*2ce30*/  HADD2.F32 R30, -RZ, R30.H0_H0 ;  /* 0x2000001eff1e7230 */ /* 0x000fca0000004100 */
[----:B------:R-:W-:-:S04]  /*2ce40*/  FMUL R30, R30, UR5 ;  /* 0x000000051e1e7c20 */ /* 0x000fc80008400000 */
[----:B------:R-:W-:Y:S01]  /*2ce50*/  FFMA R30, R171, UR4, R30 ;  /* 0x00000004ab1e7c23 */ /* 0x000fe2000800001e */
[----:B------:R-:W-:Y:S02]  /*2ce60*/  ISETP.LT.OR P6, PT, R28, 0xd2, !P1 ;  /* 0x000000d21c00780c */ /* 0x000fe40004fc1670 */
[----:B------:R-:W-:Y:S01]  /*2ce70*/  LOP3.LUT P0, RZ, R4, 0x1000000, RZ, 0xc0, !PT ;  /* 0x0100000004ff7812 */ /* 0x000fe2000780c0ff */
[----:B------:R-:W4:Y:S01]  /*2ce80*/  LDL.LU R171, [R1+0x740] ;  /* 0x0007400001ab7983 */ /* 0x000f220000300800 */
[----:B0-----:R-:W-:Y:S02]  /*2ce90*/  F2FP.SATFINITE.E4M3.F32.PACK_AB_MERGE_C R59, RZ, R30, RZ ;  /* 0x0000001eff3b723e */ /* 0x001fe400048070ff */
[----:B------:R-:W-:-:S03]  /*2cea0*/  PRMT R30, RZ, 0x7610, R30 ;  /* 0x00007610ff1e7816 */ /* 0x000fc6000000001e */
[----:B------:R-:W-:Y:S04]  /*2ceb0*/  @!P4 STG.E.U8 desc[UR6][R98.64+0xd1], R59 ;  /* 0x0000d13b6200c986 */ /* 0x000fe8000c101106 */
[----:B------:R-:W5:Y:S01]  /*2cec0*/  @!P5 LDG.E.U8 R30, desc[UR6][R22.64+0xd0] ;  /* 0x0000d006161ed981 */ /* 0x000f62000c1e1100 */
[----:B------:R-:W0:Y:S01]  /*2ced0*/  @!P6 LDC.64 R84, c[0x0][0x5c0] ;  /* 0x00017000ff54eb82 */ /* 0x000e220000000a00 */
[----:B-----5:R-:W-:-:S04]  /*2cee0*/  LOP3.LUT R30, R30, 0xff, RZ, 0xc0, !PT ;  /* 0x000000ff1e1e7812 */ /* 0x020fc800078ec0ff */
[----:B------:R-:W-:-:S05]  /*2cef0*/  F2FP.F16.E4M3.UNPACK_B R30, R30 ;  /* 0x0000001eff1e723e */ /* 0x000fca00020006ff */
[----:B------:R-:W-:-:S05]  /*2cf00*/  HADD2.F32 R30, -RZ, R30.H0_H0 ;  /* 0x2000001eff1e7230 */ /* 0x000fca0000004100 */
[----:B------:R-:W-:-:S04]  /*2cf10*/  FMUL R30, R30, UR5 ;  /* 0x000000051e1e7c20 */ /* 0x000fc80008400000 */
[----:B--2---:R-:W-:Y:S01]  /*2cf20*/  FFMA R30, R177, UR4, R30 ;  /* 0x00000004b11e7c23 */ /* 0x004fe2000800001e */
[----:B------:R-:W-:Y:S01]  /*2cf30*/  LOP3.LUT P4, RZ, R4, 0x800000, RZ, 0xc0, !PT ;  /* 0x0080000004ff7812 */ /* 0x000fe2000788c0ff */
[----:B------:R-:W2:Y:S03]  /*2cf40*/  LDL.LU R177, [R1+0x744] ;  /* 0x0007440001b17983 */ /* 0x000ea60000300800 */
[----:B-1----:R-:W-:Y:S02]  /*2cf50*/  F2FP.SATFINITE.E4M3.F32.PACK_AB_MERGE_C R31, RZ, R30, RZ ;  /* 0x0000001eff1f723e */ /* 0x002fe400048070ff */
        /* <DEDUP_REMOVED lines=14> */
[----:B------:R-:W5:Y:S02]  /*2d040*/  @!P0 LDG.E.U8 R30, desc[UR6][R20.64+0xd8] ;  /* 0x0000d806141e8981 */ /* 0x000f64000c1e1100 */
[----:B-----5:R-:W-:-:S04]  /*2d050*/  LOP3.LUT R30, R30, 0xff, RZ, 0xc0, !PT ;  /* 0x000000ff1e1e7812 */ /* 0x020fc800078ec0ff */
[----:B------:R-:W-:-:S05]  /*2d060*/  F2FP.F16.E4M3.UNPACK_B R30, R30 ;  /* 0x0000001eff1e723e */ /* 0x000fca00020006ff */
[----:B------:R-:W-:-:S05]  /*2d070*/  HADD2.F32 R30, -RZ, R30.H0_H0 ;  /* 0x2000001eff1e7230 */ /* 0x000fca0000004100 */
[----:B------:R-:W-:-:S04]  /*2d080*/  FMUL R30, R30, UR5 ;  /* 0x000000051e1e7c20 */ /* 0x000fc80008400000 */
[----:B----4-:R-:W-:-:S05]  /*2d090*/  FFMA R30, R171, UR4, R30 ;  /* 0x00000004ab1e7c23 */ /* 0x010fca000800001e */
[----:B------:R-:W-:Y:S02]  /*2d0a0*/  F2FP.SATFINITE.E4M3.F32.PACK_AB_MERGE_C R59, RZ, R30, RZ ;  /* 0x0000001eff3b723e */ /* 0x000fe400048070ff */
[----:B------:R-:W-:-:S03]  /*2d0b0*/  PRMT R30, RZ, 0x7610, R30 ;  /* 0x00007610ff1e7816 */ /* 0x000fc6000000001e */
[----:B------:R-:W-:Y:S04]  /*2d0c0*/  @!P0 STG.E.U8 desc[UR6][R76.64+0xd8], R59 ;  /* 0x0000d83b4c008986 */ /* 0x000fe8000c101106 */
[----:B------:R-:W4:Y:S01]  /*2d0d0*/  @!P4 LDG.E.U8 R30, desc[UR6][R20.64+0xd9] ;  /* 0x0000d906141ec981 */ /* 0x000f22000c1e1100 */
[----:B------:R-:W-:-:S13]  /*2d0e0*/  ISETP.LT.OR P0, PT, R28, 0xd9, !P1 ;  /* 0x000000d91c00780c */ /* 0x000fda0004f01670 */
[----:B0-----:R-:W0:Y:S01]  /*2d0f0*/  @!P0 LDC.64 R80, c[0x0][0x5c0] ;  /* 0x00017000ff508b82 */ /* 0x001e220000000a00 */
[----:B----4-:R-:W-:-:S04]  /*2d100*/  LOP3.LUT R30, R30, 0xff, RZ, 0xc0, !PT ;  /* 0x000000ff1e1e7812 */ /* 0x010fc800078ec0ff */
[----:B------:R-:W-:-:S05]  /*2d110*/  F2FP.F16.E4M3.UNPACK_B R30, R30 ;  /* 0x0000001eff1e723e */ /* 0x000fca00020006ff */
[----:B------:R-:W-:-:S05]  /*2d120*/  HADD2.F32 R30, -RZ, R30.H0_H0 ;  /* 0x2000001eff1e7230 */ /* 0x000fca0000004100 */
[----:B------:R-:W-:-:S04]  /*2d130*/  FMUL R30, R30, UR5 ;  /* 0x000000051e1e7c20 */ /* 0x000fc80008400000 */
[----:B--2---:R-:W-:Y:S01]  /*2d140*/  FFMA R30, R177, UR4, R30 ;  /* 0x00000004b11e7c23 */ /* 0x004fe2000800001e */
[----:B0-----:R-:W-:Y:S01]  /*2d150*/  @!P0 IADD3 R78, P5, R78, R80, RZ ;  /* 0x000000504e4e8210 */ /* 0x001fe20007fbe0ff */
[----:B------:R-:W2:Y:S04]  /*2d160*/  LDL.LU R177, [R1+0x74c] ;  /* 0x00074c0001b17983 */ /* 0x000ea80000300800 */
[----:B------:R-:W4:Y:S01]  /*2d170*/  LDL.LU R171, [R1+0x750] ;  /* 0x0007500001ab7983 */ /* 0x000f220000300800 */
[----:B------:R-:W-:Y:S02]  /*2d180*/  F2FP.SATFINITE.E4M3.F32.PACK_AB_MERGE_C R31, RZ, R30, RZ ;  /* 0x0000001eff1f723e */ /* 0x000fe400048070ff */
[----:B------:R-:W-:-:S03]  /*2d190*/  PRMT R30, RZ, 0x7610, R30 ;  /* 0x00007610ff1e7816 */ /* 0x000fc6000000001e */
[----:B------:R0:W-:Y:S04]  /*2d1a0*/  @!P4 STG.E.U8 desc[UR6][R64.64+0xd9], R31 ;  /* 0x0000d91f4000c986 */ /* 0x0001e8000c101106 */
[----:B------:R-:W5:Y:S01]  /*2d1b0*/  @!P0 LDG.E.U8 R30, desc[UR6][R22.64+0xd8] ;  /* 0x0000d806161e8981 */ /* 0x000f62000c1e1100 */
[----:B------:R-:W-:Y:S01]  /*2d1c0*/  ISETP.LT.OR P4, PT, R28, 0xda, !P1 ;  /* 0x000000da1c00780c */ /* 0x000fe20004f81670 */
[----:B------:R-:W-:-:S12]  /*2d1d0*/  @!P0 IMAD.X R79, R75, 0x1, R81, P5 ;  /* 0x000000014b4f8824 */ /* 0x000fd800028e0651 */
        /* <DEDUP_REMOVED lines=22> */
[----:B0-----:R-:W-:Y:S02]  /*2d340*/  F2FP.SATFINITE.E4M3.F32.PACK_AB_MERGE_C R31, RZ, R30, RZ ;  /* 0x0000001eff1f723e */ /* 0x001fe400048070ff */
[----:B------:R-:W-:-:S03]  /*2d350*/  PRMT R30, RZ, 0x7610, R30 ;  /* 0x00007610ff1e7816 */ /* 0x000fc6000000001e */
[----:B------:R0:W-:Y:S04]  /*2d360*/  @!P4 STG.E.U8 desc[UR6][R74.64+0xd9], R31 ;  /* 0x0000d91f4a00c986 */ /* 0x0001e8000c101106 */
[----:B------:R-:W5:Y:S01]  /*2d370*/  @!P5 LDG.E.U8 R30, desc[UR6][R24.64+0xd0] ;  /* 0x0000d006181ed981 */ /* 0x000f62000c1e1100 */
[----:B------:R-:W1:Y:S01]  /*2d380*/  @!P0 LDC.64 R64, c[0x0][0x5c0] ;  /* 0x00017000ff408b82 */ /* 0x000e620000000a00 */
        /* <DEDUP_REMOVED lines=16> */
[----:B-1----:R-:W-:Y:S01]  /*2d490*/  @!P0 IADD3 R72, P5, R72, R64, RZ ;  /* 0x0000004048488210 */ /* 0x002fe20007fbe0ff */
[----:B------:R-:W3:Y:S03]  /*2d4a0*/  LDL.LU R176, [R1+0x760] ;  /* 0x0007600001b07983 */ /* 0x000ee60000300800 */
[----:B0-----:R-:W-:Y:S02]  /*2d4b0*/  F2FP.SATFINITE.E4M3.F32.PACK_AB_MERGE_C R31, RZ, R30, RZ ;  /* 0x0000001eff1f723e */ /* 0x001fe400048070ff */
[----:B------:R-:W-:-:S03]  /*2d4c0*/  PRMT R30, RZ, 0x7610, R30 ;  /* 0x00007610ff1e7816 */ /* 0x000fc6000000001e */
[----:B------:R0:W-:Y:S04]  /*2d4d0*/  @!P6 STG.E.U8 desc[UR6][R50.64+0xd1], R31 ;  /* 0x0000d11f3200e986 */ /* 0x0001e8000c101106 */
[----:B------:R-:W5:Y:S01]  /*2d4e0*/  @!P0 LDG.E.U8 R30, desc[UR6][R26.64+0xd0] ;  /* 0x0000d0061a1e8981 */ /* 0x000f62000c1e1100 */
[----:B------:R-:W-:Y:S01]  /*2d4f0*/  @!P0 IMAD.X R73, R71, 0x1, R65, P5 ;  /* 0x0000000147498824 */ /* 0x000fe200028e0641 */
[----:B0-----:R-:W0:Y:S01]  /*2d500*/  @!P4 LDC.64 R50, c[0x0][0x5c0] ;  /* 0x00017000ff32cb82 */ /* 0x001e220000000a00 */
[----:B-----5:R-:W-:-:S04]  /*2d510*/  LOP3.LUT R30, R30, 0xff, RZ, 0xc0, !PT ;  /* 0x000000ff1e1e7812 */ /* 0x020fc800078ec0ff */
[----:B------:R-:W-:-:S05]  /*2d520*/  F2FP.F16.E4M3.UNPACK_B R30, R30 ;  /* 0x0000001eff1e723e */ /* 0x000fca00020006ff */
[----:B------:R-:W-:-:S05]  /*2d530*/  HADD2.F32 R30, -RZ, R30.H0_H0 ;  /* 0x2000001eff1e7230 */ /* 0x000fca0000004100 */
[----:B------:R-:W-:-:S04]  /*2d540*/  FMUL R30, R30, UR5 ;  /* 0x000000051e1e7c20 */ /* 0x000fc80008400000 */
[----:B--2---:R-:W-:Y:S01]  /*2d550*/  FFMA R30, R177, UR4, R30 ;  /* 0x00000004b11e7c23 */ /* 0x004fe2000800001e */
[----:B0-----:R-:W-:Y:S02]  /*2d560*/  @!P4 IADD3 R70, P5, R70, R50, RZ ;  /* 0x000000324646c210 */ /* 0x001fe40007fbe0ff */
[----:B------:R-:W-:Y:S01]  /*2d570*/  LOP3.LUT P6, RZ, R4, 0x80000, RZ, 0xc0, !PT ;  /* 0x0008000004ff7812 */ /* 0x000fe200078cc0ff */
[----:B------:R-:W2:Y:S01]  /*2d580*/  LDL.LU R177, [R1+0x764] ;  /* 0x0007640001b17983 */ /* 0x000ea20000300800 */
        /* <DEDUP_REMOVED lines=34> */
[----:B0-----:R-:W-:Y:S02]  /*2d7b0*/  @!P0 IADD3 R66, P5, R66, R54, RZ ;  /* 0x0000003642428210 */ /* 0x001fe40007fbe0ff */
[----:B-1----:R-:W-:Y:S01]  /*2d7c0*/  PRMT R48, RZ, 0x7610, R48 ;  /* 0x00007610ff307816 */ /* 0x002fe20000000030 */
[----:B------:R-:W2:Y:S01]  /*2d7d0*/  LDL.LU R177, [R1+0x770] ;  /* 0x0007700001b17983 */ /* 0x000ea20000300800 */
[----:B------:R-:W-:Y:S02]  /*2d7e0*/  F2FP.SATFINITE.E4M3.F32.PACK_AB_MERGE_C R31, RZ, R30, RZ ;  /* 0x0000001eff1f723e */ /* 0x000fe400048070ff */
[----:B------:R-:W-:-:S03]  /*2d7f0*/  PRMT R30, RZ, 0x7610, R30 ;  /* 0x00007610ff1e7816 */ /* 0x000fc6000000001e */
[----:B------:R0:W-:Y:S04]  /*2d800*/  @!P6 STG.E.U8 desc[UR6][R46.64+0xd9], R31 ;  /* 0x0000d91f2e00e986 */ /* 0x0001e8000c101106 */
[----:B------:R-:W5:Y:S01]  /*2d810*/  @!P0 LDG.E.U8 R30, desc[UR6][R26.64+0xd8] ;  /* 0x0000d8061a1e8981 */ /* 0x000f62000c1e1100 */
[----:B------:R-:W-:Y:S01]  /*2d820*/  @!P0 IMAD.X R67, R63, 0x1, R55, P5 ;  /* 0x000000013f438824 */ /* 0x000fe200028e0637 */
[----:B0-----:R-:W-:Y:S02]  /*2d830*/  PRMT R46, RZ, 0x7610, R46 ;  /* 0x00007610ff2e7816 */ /* 0x001fe4000000002e */
[----:B-----5:R-:W-:-:S04]  /*2d840*/  LOP3.LUT R30, R30, 0xff, RZ, 0xc0, !PT ;  /* 0x000000ff1e1e7812 */ /* 0x020fc800078ec0ff */
[----:B------:R-:W-:-:S05]  /*2d850*/  F2FP.F16.E4M3.UNPACK_B R30, R30 ;  /* 0x0000001eff1e723e */ /* 0x000fca00020006ff */
[----:B------:R-:W-:-:S05]  /*2d860*/  HADD2.F32 R30, -RZ, R30.H0_H0 ;  /* 0x2000001eff1e7230 */ /* 0x000fca0000004100 */
[----:B------:R-:W-:-:S04]  /*2d870*/  FMUL R30, R30, UR5 ;  /* 0x000000051e1e7c20 */ /* 0x000fc80008400000 */
[----:B----4-:R-:W-:Y:S01]  /*2d880*/  FFMA R30, R171, UR4, R30 ;  /* 0x00000004ab1e7c23 */ /* 0x010fe2000800001e */
[----:B------:R-:W-:Y:S01]  /*2d890*/  ISETP.GE.AND P6, PT, R13, 0x1, PT ;  /* 0x000000010d00780c */ /* 0x000fe20003fc6270 */
[----:B------:R-:W4:Y:S03]  /*2d8a0*/  LDL.LU R171, [R1+0x774] ;  /* 0x0007740001ab7983 */ /* 0x000f260000300800 */
[----:B------:R-:W-:Y:S02]  /*2d8b0*/  F2FP.SATFINITE.E4M3.F32.PACK_AB_MERGE_C R47, RZ, R30, RZ ;  /* 0x0000001eff2f723e */ /* 0x000fe400048070ff */
[----:B------:R-:W0:Y:S03]  /*2d8c0*/  @!P4 LDC.64 R30, c[0x0][0x5c0] ;  /* 0x00017000ff1ecb82 */ /* 0x000e260000000a00 */
        /* <DEDUP_REMOVED lines=13> */
[----:B------:R-:W5:Y:S01]  /*2d9a0*/  @!P4 LDG.E.U8 R48, desc[UR6][R16.64+0xe0] ;  /* 0x0000e0061030c981 */ /* 0x000f62000c1e1100 */
[----:B-1----:R-:W1:Y:S02]  /*2d9b0*/  @!P4 LDC.64 R46, c[0x0][0x5c0] ;  /* 0x00017000ff2ecb82 */ /* 0x002e640000000a00 */
[----:B-1----:R-:W-:-:S05]  /*2d9c0*/  @!P4 IADD3 R46, P5, R14, R46, RZ ;  /* 0x0000002e0e2ec210 */ /* 0x002fca0007fbe0ff */
        /* <DEDUP_REMOVED lines=8> */
[----:B0-----:R-:W-:-:S05]  /*2da50*/  F2FP.SATFINITE.E4M3.F32.PACK_AB_MERGE_C R49, RZ, R48, RZ ;  /* 0x00000030ff31723e */ /* 0x001fca00048070ff */
[----:B------:R0:W-:Y:S01]  /*2da60*/  @!P4 STG.E.U8 desc[UR6][R46.64+0xe0], R49 ;  /* 0x0000e0312e00c986 */ /* 0x0001e2000c101106 */
[----:B------:R-:W-:Y:S02]  /*2da70*/  ISETP.LT.OR P4, PT, R28, 0xe2, !P6 ;  /* 0x000000e21c00780c */ /* 0x000fe40007781670 */
[----:B------:R-:W-:-:S11]  /*2da80*/  PRMT R48, RZ, 0x7610, R48 ;  /* 0x00007610ff307816 */ /* 0x000fd60000000030 */
[----:B------:R-:W5:Y:S01]  /*2da90*/  @!P4 LDG.E.U8 R48, desc[UR6][R16.64+0xe1] ;  /* 0x0000e1061030c981 */ /* 0x000f62000c1e1100 */
[----:B------:R-:W1:Y:S01]  /*2daa0*/  @!P4 LDC.64 R30, c[0x0][0x5c0] ;  /* 0x00017000ff1ecb82 */ /* 0x000e620000000a00 */
[----:B0-----:R-:W-:Y:S02]  /*2dab0*/  PRMT R46, RZ, 0x7610, R46 ;  /* 0x00007610ff2e7816 */ /* 0x001fe4000000002e */
[----:B-1----:R-:W-:-:S05]  /*2dac0*/  @!P4 IADD3 R30, P5, R14, R30, RZ ;  /* 0x0000001e0e1ec210 */ /* 0x002fca0007fbe0ff */
[----:B------:R-:W-:Y:S01]  /*2dad0*/  @!P4 IMAD.X R31, R29, 0x1, R31, P5 ;  /* 0x000000011d1fc824 */ /* 0x000fe200028e061f */
[----:B------:R-:W-:Y:S02]  /*2dae0*/  LOP3.LUT P5, RZ, R4, 0x40000, RZ, 0xc0, !PT ;  /* 0x0004000004ff7812 */ /* 0x000fe400078ac0ff */
[----:B-----5:R-:W-:-:S04]  /*2daf0*/  LOP3.LUT R48, R48, 0xff, RZ, 0xc0, !PT ;  /* 0x000000ff30307812 */ /* 0x020fc800078ec0ff */
[----:B------:R-:W-:-:S05]  /*2db00*/  F2FP.F16.E4M3.UNPACK_B R48, R48 ;  /* 0x00000030ff30723e */ /* 0x000fca00020006ff */
[----:B------:R-:W-:-:S05]  /*2db10*/  HADD2.F32 R48, -RZ, R48.H0_H0 ;  /* 0x20000030ff307230 */ /* 0x000fca0000004100 */
[----:B------:R-:W-:-:S04]  /*2db20*/  FMUL R48, R48, UR5 ;  /* 0x0000000530307c20 */ /* 0x000fc80008400000 */
[----:B----4-:R-:W-:Y:S02]  /*2db30*/  FFMA R48, R171, UR4, R48 ;  /* 0x00000004ab307c23 */ /* 0x010fe40008000030 */
[----:B------:R-:W4:Y:S03]  /*2db40*/  LDL.LU R171, [R1+0x780] ;  /* 0x0007800001ab7983 */ /* 0x000f260000300800 */
[----:B------:R-:W-:-:S05]  /*2db50*/  F2FP.SATFINITE.E4M3.F32.PACK_AB_MERGE_C R47, RZ, R48, RZ ;  /* 0x00000030ff2f723e */ /* 0x000fca00048070ff */
[----:B------:R-:W-:Y:S04]  /*2db60*/  @!P4 STG.E.U8 desc[UR6][R30.64+0xe1], R47 ;  /* 0x0000e12f1e00c986 */ /* 0x000fe8000c101106 */
[----:B------:R-:W5:Y:S02]  /*2db70*/  @!P5 LDG.E.U8 R46, desc[UR6][R18.64+0xe0] ;  /* 0x0000e006122ed981 */ /* 0x000f64000c1e1100 */
[----:B-----5:R-:W-:-:S04]  /*2db80*/  LOP3.LUT R46, R46, 0xff, RZ, 0xc0, !PT ;  /* 0x000000ff2e2e7812 */ /* 0x020fc800078ec0ff */
[----:B------:R-:W-:-:S05]  /*2db90*/  F2FP.F16.E4M3.UNPACK_B R46, R46 ;  /* 0x0000002eff2e723e */ /* 0x000fca00020006ff */
[----:B------:R-:W-:-:S05]  /*2dba0*/  HADD2.F32 R46, -RZ, R46.H0_H0 ;  /* 0x2000002eff2e7230 */ /* 0x000fca0000004100 */
[----:B------:R-:W-:-:S04]  /*2dbb0*/  FMUL R46, R46, UR5 ;  /* 0x000000052e2e7c20 */ /* 0x000fc80008400000 */
[----:B---3--:R-:W-:-:S05]  /*2dbc0*/  FFMA R46, R176, UR4, R46 ;  /* 0x00000004b02e7c23 */ /* 0x008fca000800002e */
[----:B------:R-:W-:Y:S02]  /*2dbd0*/  F2FP.SATFINITE.E4M3.F32.PACK_AB_MERGE_C R49, RZ, R46, RZ ;  /* 0x0000002eff31723e */ /* 0x000fe400048070ff */
[----:B------:R-:W-:-:S03]  /*2dbe0*/  PRMT R46, RZ, 0x7610, R46 ;  /* 0x00007610ff2e7816 */ /* 0x000fc6000000002e */
[----:B------:R0:W-:Y:S04]  /*2dbf0*/  @!P5 STG.E.U8 desc[UR6][R44.64+0xe0], R49 ;  /* 0x0000e0312c00d986 */ /* 0x0001e8000c101106 */
[----:B------:R-:W3:Y:S01]  /*2dc00*/  @!P0 LDG.E.U8 R46, desc[UR6][R18.64+0xe1] ;  /* 0x0000e106122e8981 */ /* 0x000ee2000c1e1100 */
[----:B------:R-:W-:Y:S02]  /*2dc10*/  ISETP.LT.OR P4, PT, R28, 0xe9, !P6 ;  /* 0x000000e91c00780c */ /* 0x000fe40007781670 */
[----:B0-----:R-:W-:-:S11]  /*2dc20*/  PRMT R44, RZ, 0x7610, R44 ;  /* 0x00007610ff2c7816 */ /* 0x001fd6000000002c */
[----:B------:R-:W0:Y:S01]  /*2dc30*/  @!P4 LDC.64 R30, c[0x0][0x5c0] ;  /* 0x00017000ff1ecb82 */ /* 0x000e220000000a00 */
[----:B---3--:R-:W-:-:S04]  /*2dc40*/  LOP3.LUT R46, R46, 0xff, RZ, 0xc0, !PT ;  /* 0x000000ff2e2e7812 */ /* 0x008fc800078ec0ff */
[----:B------:R-:W-:-:S05]  /*2dc50*/  F2FP.F16.E4M3.UNPACK_B R46, R46 ;  /* 0x0000002eff2e723e */ /* 0x000fca00020006ff */
[----:B------:R-:W-:-:S05]  /*2dc60*/  HADD2.F32 R46, -RZ, R46.H0_H0 ;  /* 0x2000002eff2e7230 */ /* 0x000fca0000004100 */
[----:B------:R-:W-:-:S04]  /*2dc70*/  FMUL R46, R46, UR5 ;  /* 0x000000052e2e7c20 */ /* 0x000fc80008400000 */
[----:B--2---:R-:W-:Y:S01]  /*2dc80*/  FFMA R46, R177, UR4, R46 ;  /* 0x00000004b12e7c23 */ /* 0x004fe2000800002e */
[----:B0-----:R-:W-:Y:S01]  /*2dc90*/  @!P4 IADD3 R30, P5, R14, R30, RZ ;  /* 0x0000001e0e1ec210 */ /* 0x001fe20007fbe0ff */
[----:B------:R-:W2:Y:S04]  /*2dca0*/  LDL.LU R177, [R1+0x784] ;  /* 0x0007840001b17983 */ /* 0x000ea80000300800 */
[----:B------:R-:W3:Y:S01]  /*2dcb0*/  LDL.LU R176, [R1+0x788] ;  /* 0x0007880001b07983 */ /* 0x000ee20000300800 */
[----:B------:R-:W-:-:S05]  /*2dcc0*/  F2FP.SATFINITE.E4M3.F32.PACK_AB_MERGE_C R47, RZ, R46, RZ ;  /* 0x0000002eff2f723e */ /* 0x000fca00048070ff */
[----:B------:R0:W-:Y:S04]  /*2dcd0*/  @!P0 STG.E.U8 desc[UR6][R42.64+0xe1], R47 ;  /* 0x0000e12f2a008986 */ /* 0x0001e8000c101106 */
[----:B------:R-:W5:Y:S01]  /*2dce0*/  @!P4 LDG.E.U8 R44, desc[UR6][R16.64+0xe8] ;  /* 0x0000e806102cc981 */ /* 0x000f62000c1e1100 */
        /* <DEDUP_REMOVED lines=9> */
[----:B------:R1:W-:Y:S01]  /*2dd80*/  @!P4 STG.E.U8 desc[UR6][R30.64+0xe8], R45 ;  /* 0x0000e82d1e00c986 */ /* 0x0003e2000c101106 */
[----:B------:R-:W-:Y:S02]  /*2dd90*/  ISETP.LT.OR P4, PT, R28, 0xea, !P6 ;  /* 0x000000ea1c00780c */ /* 0x000fe40007781670 */
[----:B------:R-:W-:-:S11]  /*2dda0*/  PRMT R44, RZ, 0x7610, R44 ;  /* 0x00007610ff2c7816 */ /* 0x000fd6000000002c */
[----:B------:R-:W5:Y:S01]  /*2ddb0*/  @!P4 LDG.E.U8 R44, desc[UR6][R16.64+0xe9] ;  /* 0x0000e906102cc981 */ /* 0x000f62000c1e1100 */
[----:B0-----:R-:W0:Y:S01]  /*2ddc0*/  @!P4 LDC.64 R42, c[0x0][0x5c0] ;  /* 0x00017000ff2acb82 */ /* 0x001e220000000a00 */
[----:B-1----:R-:W-:Y:S02]  /*2ddd0*/  PRMT R30, RZ, 0x7610, R30 ;  /* 0x00007610ff1e7816 */ /* 0x002fe4000000001e */
[----:B0-----:R-:W-:-:S05]  /*2dde0*/  @!P4 IADD3 R42, P5, R14, R42, RZ ;  /* 0x0000002a0e2ac210 */ /* 0x001fca0007fbe0ff */
[----:B------:R-:W-:Y:S01]  /*2ddf0*/  @!P4 IMAD.X R43, R29, 0x1, R43, P5 ;  /* 0x000000011d2bc824 */ /* 0x000fe200028e062b */
[----:B-----5:R-:W-:-:S04]  /*2de00*/  LOP3.LUT R44, R44, 0xff, RZ, 0xc0, !PT ;  /* 0x000000ff2c2c7812 */ /* 0x020fc800078ec0ff */
[----:B------:R-:W-:-:S05]  /*2de10*/  F2FP.F16.E4M3.UNPACK_B R44, R44 ;  /* 0x0000002cff2c723e */ /* 0x000fca00020006ff */
[----:B------:R-:W-:-:S05]  /*2de20*/  HADD2.F32 R44, -RZ, R44.H0_H0 ;  /* 0x2000002cff2c7230 */ /* 0x000fca0000004100 */
[----:B------:R-:W-:-:S04]  /*2de30*/  FMUL R44, R44, UR5 ;  /* 0x000000052c2c7c20 */ /* 0x000fc80008400000 */
[----:B--2---:R-:W-:Y:S01]  /*2de40*/  FFMA R44, R177, UR4, R44 ;  /* 0x00000004b12c7c23 */ /* 0x004fe2000800002c */
[----:B------:R-:W-:Y:S02]  /*2de50*/  PRMT R16, RZ, 0x7610, R16 ;  /* 0x00007610ff107816 */ /* 0x000fe40000000010 */
[----:B------:R-:W-:Y:S01]  /*2de60*/  LOP3.LUT P6, RZ, R4, 0x4000, RZ, 0xc0, !PT ;  /* 0x0000400004ff7812 */ /* 0x000fe200078cc0ff */
[----:B------:R-:W2:Y:S01]  /*2de70*/  LDL.LU R177, [R1+0x790] ;  /* 0x0007900001b17983 */ /* 0x000ea20000300800 */
[----:B------:R-:W-:-:S05]  /*2de80*/  F2FP.SATFINITE.E4M3.F32.PACK_AB_MERGE_C R31, RZ, R44, RZ ;  /* 0x0000002cff1f723e */ /* 0x000fca00048070ff */
[----:B------:R0:W-:Y:S04]  /*2de90*/  @!P4 STG.E.U8 desc[UR6][R42.64+0xe9], R31 ;  /* 0x0000e91f2a00c986 */ /* 0x0001e8000c101106 */
[----:B------:R-:W5:Y:S01]  /*2dea0*/  @!P0 LDG.E.U8 R30, desc[UR6][R18.64+0xe8] ;  /* 0x0000e806121e8981 */ /* 0x000f62000c1e1100 */
        /* <DEDUP_REMOVED lines=10> */
[----:B------:R-:W5:Y:S02]  /*2df50*/  @!P4 LDG.E.U8 R16, desc[UR6][R18.64+0xe9] ;  /* 0x0000e9061210c981 */ /* 0x000f64000c1e1100 */
[----:B-----5:R-:W-:-:S04]  /*2df60*/  LOP3.LUT R16, R16, 0xff, RZ, 0xc0, !PT ;  /* 0x000000ff10107812 */ /* 0x020fc800078ec0ff */
[----:B------:R-:W-:-:S05]  /*2df70*/  F2FP.F16.E4M3.UNPACK_B R16, R16 ;  /* 0x00000010ff10723e */ /* 0x000fca00020006ff */
[----:B------:R-:W-:-:S05]  /*2df80*/  HADD2.F32 R16, -RZ, R16.H0_H0 ;  /* 0x20000010ff107230 */ /* 0x000fca0000004100 */
[----:B------:R-:W-:-:S04]  /*2df90*/  FMUL R16, R16, UR5 ;  /* 0x0000000510107c20 */ /* 0x000fc80008400000 */
[----:B----4-:R-:W-:Y:S01]  /*2dfa0*/  FFMA R16, R171, UR4, R16 ;  /* 0x00000004ab107c23 */ /* 0x010fe20008000010 */
[----:B------:R-:W-:Y:S02]  /*2dfb0*/  LOP3.LUT P3, RZ, R7, 0x10, RZ, 0xc0, !PT ;  /* 0x0000001007ff7812 */ /* 0x000fe4000786c0ff */
[----:B------:R-:W-:Y:S01]  /*2dfc0*/  PRMT R30, RZ, 0x7610, R30 ;  /* 0x00007610ff1e7816 */ /* 0x000fe2000000001e */
[----:B------:R-:W4:Y:S01]  /*2dfd0*/  LDL.LU R171, [R1+0x798] ;  /* 0x0007980001ab7983 */ /* 0x000f220000300800 */
[----:B0-----:R-:W-:Y:S02]  /*2dfe0*/  F2FP.SATFINITE.E4M3.F32.PACK_AB_MERGE_C R31, RZ, R16, RZ ;  /* 0x00000010ff1f723e */ /* 0x001fe400048070ff */
[----:B------:R-:W-:-:S03]  /*2dff0*/  PRMT R16, RZ, 0x7610, R16 ;  /* 0x00007610ff107816 */ /* 0x000fc60000000010 */
[----:B------:R0:W-:Y:S04]  /*2e000*/  @!P4 STG.E.U8 desc[UR6][R38.64+0xe9], R31 ;  /* 0x0000e91f2600c986 */ /* 0x0001e8000c101106 */
[----:B------:R-:W5:Y:S01]  /*2e010*/  @!P6 LDG.E.U8 R16, desc[UR6][R20.64+0xe0] ;  /* 0x0000e0061410e981 */ /* 0x000f62000c1e1100 */
[----:B------:R-:W0:Y:S01]  /*2e020*/  @!P3 LDC.64 R18, c[0x0][0x5c0] ;  /* 0x00017000ff12bb82 */ /* 0x000e220000000a00 */
        /* <DEDUP_REMOVED lines=15> */
[----:B------:R-:W-:Y:S01]  /*2e120*/  LOP3.LUT P6, RZ, R4, 0x1000, RZ, 0xc0, !PT ;  /* 0x0000100004ff7812 */ /* 0x000fe200078cc0ff */
[----:B------:R-:W3:Y:S03]  /*2e130*/  LDL.LU R176, [R1+0x7a0] ;  /* 0x0007a00001b07983 */ /* 0x000ee60000300800 */
[----:B0-----:R-:W-:-:S05]  /*2e140*/  F2FP.SATFINITE.E4M3.F32.PACK_AB_MERGE_C R31, RZ, R16, RZ ;  /* 0x00000010ff1f723e */ /* 0x001fca00048070ff */
[----:B------:R0:W-:Y:S04]  /*2e150*/  @!P5 STG.E.U8 desc[UR6][R34.64+0xe1], R31 ;  /* 0x0000e11f2200d986 */ /* 0x0001e8000c101106 */
[----:B------:R-:W5:Y:S01]  /*2e160*/  @!P3 LDG.E.U8 R30, desc[UR6][R22.64+0xe0] ;  /* 0x0000e006161eb981 */ /* 0x000f62000c1e1100 */
[----:B------:R-:W-:-:S05]  /*2e170*/  @!P3 IADD3 R16, P4, R57, R18, RZ ;  /* 0x000000123910b210 */ /* 0x000fca0007f9e0ff */
[----:B-1----:R-:W-:Y:S02]  /*2e180*/  @!P3 IMAD.X R17, R56, 0x1, R19, P4 ;  /* 0x000000013811b824 */ /* 0x002fe400020e0613 */
[----:B------:R-:W1:Y:S01]  /*2e190*/  @!P2 LDC.64 R18, c[0x0][0x5c0] ;  /* 0x00017000ff12ab82 */ /* 0x000e620000000a00 */
[----:B-----5:R-:W-:-:S04]  /*2e1a0*/  LOP3.LUT R30, R30, 0xff, RZ, 0xc0, !PT ;  /* 0x000000ff1e1e7812 */ /* 0x020fc800078ec0ff */
[----:B------:R-:W-:-:S05]  /*2e1b0*/  F2FP.F16.E4M3.UNPACK_B R30, R30 ;  /* 0x0000001eff1e723e */ /* 0x000fca00020006ff */
[----:B------:R-:W-:-:S05]  /*2e1c0*/  HADD2.F32 R30, -RZ, R30.H0_H0 ;  /* 0x2000001eff1e7230 */ /* 0x000fca0000004100 */
[----:B------:R-:W-:-:S04]  /*2e1d0*/  FMUL R30, R30, UR5 ;  /* 0x000000051e1e7c20 */ /* 0x000fc80008400000 */
[----:B----4-:R-:W-:Y:S01]  /*2e1e0*/  FFMA R30, R171, UR4, R30 ;  /* 0x00000004ab1e7c23 */ /* 0x010fe2000800001e */
[----:B-1----:R-:W-:Y:S02]  /*2e1f0*/  @!P2 IADD3 R18, P4, R53, R18, RZ ;  /* 0x000000123512a210 */ /* 0x002fe40007f9e0ff */
[----:B------:R-:W-:Y:S01]  /*2e200*/  ISETP.GE.AND P5, PT, R13, 0x81, PT ;  /* 0x000000810d00780c */ /* 0x000fe20003fa6270 */
[----:B------:R-:W4:Y:S01]  /*2e210*/  LDL.LU R171, [R1+0x7a4] ;  /* 0x0007a40001ab7983 */ /* 0x000f220000300800 */
[----:B0-----:R-:W-:Y:S02]  /*2e220*/  F2FP.SATFINITE.E4M3.F32.PACK_AB_MERGE_C R31, RZ, R30, RZ ;  /* 0x0000001eff1f723e */ /* 0x001fe400048070ff */
        /* <DEDUP_REMOVED lines=8> */
[----:B--2---:R-:W-:Y:S01]  /*2e2b0*/  FFMA R30, R177, UR4, R30 ;  /* 0x00000004b11e7c23 */ /* 0x004fe2000800001e */
[----:B------:R-:W-:Y:S02]  /*2e2c0*/  ISETP.LT.OR P3, PT, R28, 0xea, !P5 ;  /* 0x000000ea1c00780c */ /* 0x000fe40006f61670 */
[----:B0-----:R-:W-:Y:S01]  /*2e2d0*/  PRMT R16, RZ, 0x7610, R16 ;  /* 0x00007610ff107816 */ /* 0x001fe20000000010 */
[----:B------:R-:W2:Y:S01]  /*2e2e0*/  LDL.LU R177, [R1+0x7a8] ;  /* 0x0007a80001b17983 */ /* 0x000ea20000300800 */
        /* <DEDUP_REMOVED lines=9> */
[----:B---3--:R-:W-:Y:S02]  /*2e380*/  FFMA R30, R176, UR4, R30 ;  /* 0x00000004b01e7c23 */ /* 0x008fe4000800001e */
[----:B------:R-:W3:Y:S03]  /*2e390*/  LDL.LU R176, [R1+0x7ac] ;  /* 0x0007ac0001b07983 */ /* 0x000ee60000300800 */
[----:B------:R-:W-:-:S05]  /*2e3a0*/  F2FP.SATFINITE.E4M3.F32.PACK_AB_MERGE_C R31, RZ, R30, RZ ;  /* 0x0000001eff1f723e */ /* 0x000fca00048070ff */
[----:B------:R1:W-:Y:S04]  /*2e3b0*/  @!P6 STG.E.U8 desc[UR6][R32.64+0xe8], R31 ;  /* 0x0000e81f2000e986 */ /* 0x0003e8000c101106 */
[----:B------:R-:W5:Y:S02]  /*2e3c0*/  @!P3 LDG.E.U8 R16, desc[UR6][R20.64+0xe9] ;  /* 0x0000e9061410b981 */ /* 0x000f64000c1e1100 */
[----:B-----5:R-:W-:-:S04]  /*2e3d0*/  LOP3.LUT R16, R16, 0xff, RZ, 0xc0, !PT ;  /* 0x000000ff10107812 */ /* 0x020fc800078ec0ff */
[----:B------:R-:W-:-:S05]  /*2e3e0*/  F2FP.F16.E4M3.UNPACK_B R16, R16 ;  /* 0x00000010ff10723e */ /* 0x000fca00020006ff */
[----:B------:R-:W-:Y:S01]  /*2e3f0*/  HADD2.F32 R17, -RZ, R16.H0_H0 ;  /* 0x20000010ff117230 */ /* 0x000fe20000004100 */
[----:B0-----:R-:W-:-:S04]  /*2e400*/  @!P3 IADD3 R16, P2, P4, R14, R18, R9 ;  /* 0x000000120e10b210 */ /* 0x001fc80007c5e009 */
[----:B------:R-:W-:Y:S01]  /*2e410*/  FMUL R18, R17, UR5 ;  /* 0x0000000511127c20 */ /* 0x000fe20008400000 */
[----:B------:R-:W-:Y:S02]  /*2e420*/  @!P3 IADD3.X R17, R29, R19, R8, P2, P4 ;  /* 0x000000131d11b210 */ /* 0x000fe400017e8408 */
[C---:B------:R-:W-:Y:S01]  /*2e430*/  ISETP.LT.OR P2, PT, R28.reuse, 0xe9, !P1 ;  /* 0x000000e91c00780c */ /* 0x040fe20004f41670 */
[----:B----4-:R-:W-:Y:S01]  /*2e440*/  FFMA R18, R171, UR4, R18 ;  /* 0x00000004ab127c23 */ /* 0x010fe20008000012 */
[----:B------:R-:W-:Y:S02]  /*2e450*/  ISETP.LT.OR P1, PT, R28, 0xea, !P1 ;  /* 0x000000ea1c00780c */ /* 0x000fe40004f21670 */
[----:B------:R-:W-:Y:S01]  /*2e460*/  ISETP.GE.AND P6, PT, R13, 0x101, PT ;  /* 0x000001010d00780c */ /* 0x000fe20003fc6270 */
[----:B------:R-:W4:Y:S01]  /*2e470*/  LDL.LU R171, [R1+0x7b0] ;  /* 0x0007b00001ab7983 */ /* 0x000f220000300800 */
[----:B-1----:R-:W-:Y:S02]  /*2e480*/  F2FP.SATFINITE.E4M3.F32.PACK_AB_MERGE_C R31, RZ, R18, RZ ;  /* 0x00000012ff1f723e */ /* 0x002fe400048070ff */
[----:B------:R-:W-:-:S03]  /*2e490*/  PRMT R18, RZ, 0x7610, R18 ;  /* 0x00007610ff127816 */ /* 0x000fc60000000012 */
[----:B------:R0:W-:Y:S04]  /*2e4a0*/  @!P3 STG.E.U8 desc[UR6][R16.64+0xe9], R31 ;  /* 0x0000e91f1000b986 */ /* 0x0001e8000c101106 */
[----:B------:R-:W5:Y:S01]  /*2e4b0*/  @!P2 LDG.E.U8 R18, desc[UR6][R22.64+0xe8] ;  /* 0x0000e8061612a981 */ /* 0x000f62000c1e1100 */
[----:B------:R-:W1:Y:S01]  /*2e4c0*/  @!P2 LDC.64 R32, c[0x0][0x5c0] ;  /* 0x00017000ff20ab82 */ /* 0x000e620000000a00 */
[----:B------:R-:W-:-:S04]  /*2e4d0*/  @!P2 IADD3 R21, P3, P4, R3, R14, R9 ;  /* 0x0000000e0315a210 */ /* 0x000fc80007c7e009 */
[----:B------:R-:W-:-:S03]  /*2e4e0*/  @!P2 IADD3.X R20, R2, R29, R8, P3, P4 ;  /* 0x0000001d0214a210 */ /* 0x000fc60001fe8408 */
[----:B0-----:R-:W0:Y:S01]  /*2e4f0*/  @!P1 LDC.64 R30, c[0x0][0x5c0] ;  /* 0x00017000ff1e9b82 */ /* 0x001e220000000a00 */
[----:B-----5:R-:W-:-:S04]  /*2e500*/  LOP3.LUT R18, R18, 0xff, RZ, 0xc0, !PT ;  /* 0x000000ff12127812 */ /* 0x020fc800078ec0ff */
[----:B------:R-:W-:-:S05]  /*2e510*/  F2FP.F16.E4M3.UNPACK_B R18, R18 ;  /* 0x00000012ff12723e */ /* 0x000fca00020006ff */
[----:B------:R-:W-:-:S05]  /*2e520*/  HADD2.F32 R18, -RZ, R18.H0_H0 ;  /* 0x20000012ff127230 */ /* 0x000fca0000004100 */
[----:B------:R-:W-:Y:S01]  /*2e530*/  FMUL R19, R18, UR5 ;  /* 0x0000000512137c20 */ /* 0x000fe20008400000 */
[----:B-1----:R-:W-:-:S03]  /*2e540*/  @!P2 IADD3 R18, P3, R21, R32, RZ ;  /* 0x000000201512a210 */ /* 0x002fc60007f7e0ff */
[----:B--2---:R-:W-:Y:S02]  /*2e550*/  FFMA R16, R177, UR4, R19 ;  /* 0x00000004b1107c23 */ /* 0x004fe40008000013 */
[----:B------:R-:W-:Y:S01]  /*2e560*/  @!P2 IMAD.X R19, R20, 0x1, R33, P3 ;  /* 0x000000011413a824 */ /* 0x000fe200018e0621 */
[----:B------:R-:W2:Y:S02]  /*2e570*/  LDL.LU R177, [R1+0x7b4] ;  /* 0x0007b40001b17983 */ /* 0x000ea40000300800 */
[----:B------:R-:W-:Y:S02]  /*2e580*/  F2FP.SATFINITE.E4M3.F32.PACK_AB_MERGE_C R17, RZ, R16, RZ ;  /* 0x00000010ff11723e */ /* 0x000fe400048070ff */
[----:B------:R-:W-:-:S03]  /*2e590*/  PRMT R16, RZ, 0x7610, R16 ;  /* 0x00007610ff107816 */ /* 0x000fc60000000010 */
[----:B------:R1:W-:Y:S04]  /*2e5a0*/  @!P2 STG.E.U8 desc[UR6][R18.64+0xe8], R17 ;  /* 0x0000e8111200a986 */ /* 0x0003e8000c101106 */
[----:B------:R-:W5:Y:S01]  /*2e5b0*/  @!P1 LDG.E.U8 R16, desc[UR6][R22.64+0xe9] ;  /* 0x0000e90616109981 */ /* 0x000f62000c1e1100 */
[----:B------:R-:W-:Y:S02]  /*2e5c0*/  @!P1 IADD3 R21, P3, P4, R3, R14, R9 ;  /* 0x0000000e03159210 */ /* 0x000fe40007c7e009 */
[----:B------:R-:W-:Y:S02]  /*2e5d0*/  ISETP.LT.OR P2, PT, R28, 0xe1, !P6 ;  /* 0x000000e11c00780c */ /* 0x000fe40007741670 */
[----:B------:R-:W-:-:S11]  /*2e5e0*/  @!P1 IADD3.X R20, R2, R29, R8, P3, P4 ;  /* 0x0000001d02149210 */ /* 0x000fd60001fe8408 */
[----:B-1----:R-:W1:Y:S01]  /*2e5f0*/  @!P2 LDC.64 R18, c[0x0][0x5c0] ;  /* 0x00017000ff12ab82 */ /* 0x002e620000000a00 */
        /* <DEDUP_REMOVED lines=8> */
[----:B------:R-:W-:Y:S01]  /*2e680*/  F2FP.SATFINITE.E4M3.F32.PACK_AB_MERGE_C R21, RZ, R13, RZ ;  /* 0x0000000dff15723e */ /* 0x000fe200048070ff */
[----:B------:R-:W-:Y:S01]  /*2e690*/  @!P1 IMAD.X R17, R20, 0x1, R31, P3 ;  /* 0x0000000114119824 */ /* 0x000fe200018e061f */
[----:B------:R-:W-:-:S04]  /*2e6a0*/  PRMT R13, RZ, 0x7610, R13 ;  /* 0x00007610ff0d7816 */ /* 0x000fc8000000000d */
[----:B------:R0:W-:Y:S04]  /*2e6b0*/  @!P1 STG.E.U8 desc[UR6][R16.64+0xe9], R21 ;  /* 0x0000e91510009986 */ /* 0x0001e8000c101106 */
[----:B------:R-:W5:Y:S01]  /*2e6c0*/  @!P2 LDG.E.U8 R13, desc[UR6][R24.64+0xe0] ;  /* 0x0000e006180da981 */ /* 0x000f62000c1e1100 */
[----:B------:R-:W-:Y:S02]  /*2e6d0*/  ISETP.LT.OR P1, PT, R28, 0xe2, !P6 ;  /* 0x000000e21c00780c */ /* 0x000fe40007721670 */
[----:B-1----:R-:W-:-:S04]  /*2e6e0*/  @!P2 IADD3 R18, P3, P4, R14, R18, R11 ;  /* 0x000000120e12a210 */ /* 0x002fc80007c7e00b */
[----:B------:R-:W-:-:S07]  /*2e6f0*/  @!P2 IADD3.X R19, R29, R19, R10, P3, P4 ;  /* 0x000000131d13a210 */ /* 0x000fce0001fe840a */
[----:B0-----:R-:W0:Y:S01]  /*2e700*/  @!P1 LDC.64 R16, c[0x0][0x5c0] ;  /* 0x00017000ff109b82 */ /* 0x001e220000000a00 */
[----:B-----5:R-:W-:-:S04]  /*2e710*/  LOP3.LUT R13, R13, 0xff, RZ, 0xc0, !PT ;  /* 0x000000ff0d0d7812 */ /* 0x020fc800078ec0ff */
[----:B------:R-:W-:-:S05]  /*2e720*/  F2FP.F16.E4M3.UNPACK_B R13, R13 ;  /* 0x0000000dff0d723e */ /* 0x000fca00020006ff */
[----:B------:R-:W-:-:S05]  /*2e730*/  HADD2.F32 R13, -RZ, R13.H0_H0 ;  /* 0x2000000dff0d7230 */ /* 0x000fca0000004100 */
[----:B------:R-:W-:-:S04]  /*2e740*/  FMUL R13, R13, UR5 ;  /* 0x000000050d0d7c20 */ /* 0x000fc80008400000 */
[----:B----4-:R-:W-:-:S05]  /*2e750*/  FFMA R13, R171, UR4, R13 ;  /* 0x00000004ab0d7c23 */ /* 0x010fca000800000d */
[----:B------:R-:W-:Y:S02]  /*2e760*/  F2FP.SATFINITE.E4M3.F32.PACK_AB_MERGE_C R21, RZ, R13, RZ ;  /* 0x0000000dff15723e */ /* 0x000fe400048070ff */
[----:B------:R-:W-:-:S03]  /*2e770*/  PRMT R13, RZ, 0x7610, R13 ;  /* 0x00007610ff0d7816 */ /* 0x000fc6000000000d */
[----:B------:R1:W-:Y:S04]  /*2e780*/  @!P2 STG.E.U8 desc[UR6][R18.64+0xe0], R21 ;  /* 0x0000e0151200a986 */ /* 0x0003e8000c101106 */
[----:B------:R-:W4:Y:S01]  /*2e790*/  @!P1 LDG.E.U8 R13, desc[UR6][R24.64+0xe1] ;  /* 0x0000e106180d9981 */ /* 0x000f22000c1e1100 */
[----:B------:R-:W-:Y:S02]  /*2e7a0*/  ISETP.LT.OR P2, PT, R28, 0xe1, !P0 ;  /* 0x000000e11c00780c */ /* 0x000fe40004741670 */
[----:B0-----:R-:W-:-:S04]  /*2e7b0*/  @!P1 IADD3 R16, P3, P4, R14, R16, R11 ;  /* 0x000000100e109210 */ /* 0x001fc80007c7e00b */
[----:B------:R-:W-:-:S07]  /*2e7c0*/  @!P1 IADD3.X R17, R29, R17, R10, P3, P4 ;  /* 0x000000111d119210 */ /* 0x000fce0001fe840a */
[----:B------:R-:W0:Y:S01]  /*2e7d0*/  @!P2 LDC.64 R22, c[0x0][0x5c0] ;  /* 0x00017000ff16ab82 */ /* 0x000e220000000a00 */
[----:B----4-:R-:W-:-:S04]  /*2e7e0*/  LOP3.LUT R13, R13, 0xff, RZ, 0xc0, !PT ;  /* 0x000000ff0d0d7812 */ /* 0x010fc800078ec0ff */
[----:B------:R-:W-:-:S05]  /*2e7f0*/  F2FP.F16.E4M3.UNPACK_B R13, R13 ;  /* 0x0000000dff0d723e */ /* 0x000fca00020006ff */
[----:B------:R-:W-:-:S05]  /*2e800*/  HADD2.F32 R13, -RZ, R13.H0_H0 ;  /* 0x2000000dff0d7230 */ /* 0x000fca0000004100 */
[----:B------:R-:W-:-:S04]  /*2e810*/  FMUL R13, R13, UR5 ;  /* 0x000000050d0d7c20 */ /* 0x000fc80008400000 */
[----:B--2---:R-:W-:Y:S01]  /*2e820*/  FFMA R13, R177, UR4, R13 ;  /* 0x00000004b10d7c23 */ /* 0x004fe2000800000d */
[----:B-1----:R-:W-:Y:S01]  /*2e830*/  @!P2 IADD3 R19, P3, P4, R3, R14, R11 ;  /* 0x0000000e0313a210 */ /* 0x002fe20007c7e00b */
[----:B------:R-:W2:Y:S04]  /*2e840*/  LDL.LU R177, [R1+0x7bc] ;  /* 0x0007bc0001b17983 */ /* 0x000ea80000300800 */
[----:B------:R-:W4:Y:S01]  /*2e850*/  LDL.LU R171, [R1+0x7c0] ;  /* 0x0007c00001ab7983 */ /* 0x000f220000300800 */
[----:B------:R-:W-:Y:S02]  /*2e860*/  F2FP.SATFINITE.E4M3.F32.PACK_AB_MERGE_C R21, RZ, R13, RZ ;  /* 0x0000000dff15723e */ /* 0x000fe400048070ff */
[----:B------:R-:W-:-:S03]  /*2e870*/  PRMT R13, RZ, 0x7610, R13 ;  /* 0x00007610ff0d7816 */ /* 0x000fc6000000000d */
[----:B------:R1:W-:Y:S04]  /*2e880*/  @!P1 STG.E.U8 desc[UR6][R16.64+0xe1], R21 ;  /* 0x0000e11510009986 */ /* 0x0003e8000c101106 */
[----:B------:R-:W5:Y:S01]  /*2e890*/  @!P2 LDG.E.U8 R13, desc[UR6][R26.64+0xe0] ;  /* 0x0000e0061a0da981 */ /* 0x000f62000c1e1100 */
[----:B------:R-:W-:Y:S02]  /*2e8a0*/  ISETP.LT.OR P1, PT, R28, 0xe2, !P0 ;  /* 0x000000e21c00780c */ /* 0x000fe40004721670 */
[----:B------:R-:W-:Y:S02]  /*2e8b0*/  @!P2 IADD3.X R20, R2, R29, R10, P3, P4 ;  /* 0x0000001d0214a210 */ /* 0x000fe40001fe840a */
[----:B0-----:R-:W-:-:S05]  /*2e8c0*/  @!P2 IADD3 R18, P3, R19, R22, RZ ;  /* 0x000000161312a210 */ /* 0x001fca0007f7e0ff */
[----:B------:R-:W-:-:S04]  /*2e8d0*/  @!P2 IMAD.X R19, R20, 0x1, R23, P3 ;  /* 0x000000011413a824 */ /* 0x000fc800018e0617 */
[----:B------:R-:W0:Y:S01]  /*2e8e0*/  @!P1 LDC.64 R22, c[0x0][0x5c0] ;  /* 0x00017000ff169b82 */ /* 0x000e220000000a00 */
[----:B-----5:R-:W-:-:S04]  /*2e8f0*/  LOP3.LUT R13, R13, 0xff, RZ, 0xc0, !PT ;  /* 0x000000ff0d0d7812 */ /* 0x020fc800078ec0ff */
[----:B------:R-:W-:-:S05]  /*2e900*/  F2FP.F16.E4M3.UNPACK_B R13, R13 ;  /* 0x0000000dff0d723e */ /* 0x000fca00020006ff */
[----:B------:R-:W-:-:S05]  /*2e910*/  HADD2.F32 R13, -RZ, R13.H0_H0 ;  /* 0x2000000dff0d7230 */ /* 0x000fca0000004100 */
[----:B------:R-:W-:-:S04]  /*2e920*/  FMUL R13, R13, UR5 ;  /* 0x000000050d0d7c20 */ /* 0x000fc80008400000 */
[----:B---3--:R-:W-:Y:S01]  /*2e930*/  FFMA R13, R176, UR4, R13 ;  /* 0x00000004b00d7c23 */ /* 0x008fe2000800000d */
[----:B-1----:R-:W-:Y:S01]  /*2e940*/  @!P1 IADD3 R17, P3, P4, R3, R14, R11 ;  /* 0x0000000e03119210 */ /* 0x002fe20007c7e00b */
[----:B------:R-:W3:Y:S03]  /*2e950*/  LDL.LU R176, [R1+0x7c4] ;  /* 0x0007c40001b07983 */ /* 0x000ee60000300800 */
        /* <DEDUP_REMOVED lines=8> */
[----:B-1----:R-:W0:Y:S01]  /*2e9e0*/  @!P2 LDC.64 R18, c[0x0][0x5c0] ;  /* 0x00017000ff12ab82 */ /* 0x002e220000000a00 */
[----:B-----5:R-:W-:-:S04]  /*2e9f0*/  LOP3.LUT R13, R13, 0xff, RZ, 0xc0, !PT ;  /* 0x000000ff0d0d7812 */ /* 0x020fc800078ec0ff */
[----:B------:R-:W-:-:S05]  /*2ea00*/  F2FP.F16.E4M3.UNPACK_B R13, R13 ;  /* 0x0000000dff0d723e */ /* 0x000fca00020006ff */
[----:B------:R-:W-:-:S05]  /*2ea10*/  HADD2.F32 R13, -RZ, R13.H0_H0 ;  /* 0x2000000dff0d7230 */ /* 0x000fca0000004100 */
[----:B------:R-:W-:-:S04]  /*2ea20*/  FMUL R13, R13, UR5 ;  /* 0x000000050d0d7c20 */ /* 0x000fc80008400000 */
[----:B--2---:R-:W-:Y:S01]  /*2ea30*/  FFMA R13, R177, UR4, R13 ;  /* 0x00000004b10d7c23 */ /* 0x004fe2000800000d */
[----:B0-----:R-:W-:Y:S01]  /*2ea40*/  @!P2 IADD3 R18, P3, P4, R14, R18, R11 ;  /* 0x000000120e12a210 */ /* 0x001fe20007c7e00b */
[----:B------:R-:W2:Y:S03]  /*2ea50*/  LDL.LU R177, [R1+0x7c8] ;  /* 0x0007c80001b17983 */ /* 0x000ea60000300800 */
[----:B------:R-:W-:Y:S02]  /*2ea60*/  F2FP.SATFINITE.E4M3.F32.PACK_AB_MERGE_C R21, RZ, R13, RZ ;  /* 0x0000000dff15723e */ /* 0x000fe400048070ff */
[----:B------:R-:W-:-:S03]  /*2ea70*/  PRMT R13, RZ, 0x7610, R13 ;  /* 0x00007610ff0d7816 */ /* 0x000fc6000000000d */
[----:B------:R0:W-:Y:S04]  /*2ea80*/  @!P1 STG.E.U8 desc[UR6][R16.64+0xe1], R21 ;  /* 0x0000e11510009986 */ /* 0x0001e8000c101106 */
[----:B------:R-:W5:Y:S01]  /*2ea90*/  @!P2 LDG.E.U8 R13, desc[UR6][R24.64+0xe8] ;  /* 0x0000e806180da981 */ /* 0x000f62000c1e1100 */
[----:B------:R-:W-:Y:S02]  /*2eaa0*/  ISETP.LT.OR P1, PT, R28, 0xea, !P6 ;  /* 0x000000ea1c00780c */ /* 0x000fe40007721670 */
[----:B------:R-:W-:-:S11]  /*2eab0*/  @!P2 IADD3.X R19, R29, R19, R10, P3, P4 ;  /* 0x000000131d13a210 */ /* 0x000fd60001fe840a */
        /* <DEDUP_REMOVED lines=18> */
[----:B---3--:R-:W-:-:S05]  /*2ebe0*/  FFMA R13, R176, UR4, R13 ;  /* 0x00000004b00d7c23 */ /* 0x008fca000800000d */
[----:B-1----:R-:W-:Y:S02]  /*2ebf0*/  F2FP.SATFINITE.E4M3.F32.PACK_AB_MERGE_C R21, RZ, R13, RZ ;  /* 0x0000000dff15723e */ /* 0x002fe400048070ff */
[----:B------:R-:W-:-:S03]  /*2ec00*/  PRMT R13, RZ, 0x7610, R13 ;  /* 0x00007610ff0d7816 */ /* 0x000fc6000000000d */
[----:B------:R1:W-:Y:S04]  /*2ec10*/  @!P1 STG.E.U8 desc[UR6][R16.64+0xe9], R21 ;  /* 0x0000e91510009986 */ /* 0x0003e8000c101106 */
[----:B------:R-:W3:Y:S01]  /*2ec20*/  @!P2 LDG.E.U8 R13, desc[UR6][R26.64+0xe8] ;  /* 0x0000e8061a0da981 */ /* 0x000ee2000c1e1100 */
[----:B------:R-:W-:-:S04]  /*2ec30*/  @!P2 IADD3 R19, P1, P3, R3, R14, R11 ;  /* 0x0000000e0313a210 */ /* 0x000fc80007b3e00b */
[----:B0-----:R-:W-:Y:S02]  /*2ec40*/  @!P2 IADD3 R18, P4, R19, R22, RZ ;  /* 0x000000161312a210 */ /* 0x001fe40007f9e0ff */
[----:B------:R-:W-:-:S05]  /*2ec50*/  @!P2 IADD3.X R20, R2, R29, R10, P1, P3 ;  /* 0x0000001d0214a210 */ /* 0x000fca0000fe640a */
[----:B------:R-:W-:Y:S01]  /*2ec60*/  @!P2 IMAD.X R19, R20, 0x1, R23, P4 ;  /* 0x000000011413a824 */ /* 0x000fe200020e0617 */
[----:B------:R-:W-:Y:S01]  /*2ec70*/  ISETP.LT.OR P0, PT, R28, 0xea, !P0 ;  /* 0x000000ea1c00780c */ /* 0x000fe20004701670 */
[----:B------:R-:W-:Y:S01]  /*2ec80*/  BSSY B1, `(.L_x_34) ;  /* 0x000000b000017945 */ /* 0x000fe20003800000 */
[----:B---3--:R-:W-:-:S04]  /*2ec90*/  LOP3.LUT R13, R13, 0xff, RZ, 0xc0, !PT ;  /* 0x000000ff0d0d7812 */ /* 0x008fc800078ec0ff */
[----:B------:R-:W-:-:S05]  /*2eca0*/  F2FP.F16.E4M3.UNPACK_B R13, R13 ;  /* 0x0000000dff0d723e */ /* 0x000fca00020006ff */
[----:B------:R-:W-:-:S05]  /*2ecb0*/  HADD2.F32 R13, -RZ, R13.H0_H0 ;  /* 0x2000000dff0d7230 */ /* 0x000fca0000004100 */
[----:B------:R-:W-:-:S04]  /*2ecc0*/  FMUL R13, R13, UR5 ;  /* 0x000000050d0d7c20 */ /* 0x000fc80008400000 */
[----:B--2---:R-:W-:-:S05]  /*2ecd0*/  FFMA R13, R177, UR4, R13 ;  /* 0x00000004b10d7c23 */ /* 0x004fca000800000d */
[----:B-1----:R-:W-:-:S05]  /*2ece0*/  F2FP.SATFINITE.E4M3.F32.PACK_AB_MERGE_C R17, RZ, R13, RZ ;  /* 0x0000000dff11723e */ /* 0x002fca00048070ff */
[----:B------:R0:W-:Y:S01]  /*2ecf0*/  @!P2 STG.E.U8 desc[UR6][R18.64+0xe8], R17 ;  /* 0x0000e8111200a986 */ /* 0x0001e2000c101106 */
[----:B------:R-:W-:Y:S01]  /*2ed00*/  PRMT R13, RZ, 0x7610, R13 ;  /* 0x00007610ff0d7816 */ /* 0x000fe2000000000d */
[----:B------:R-:W-:Y:S06]  /*2ed10*/  @P0 BRA `(.L_x_35) ;  /* 0x0000000000040947 */ /* 0x000fec0003800000 */
[----:B------:R1:W5:Y:S02]  /*2ed20*/  LDG.E.U8 R13, desc[UR6][R26.64+0xe9] ;  /* 0x0000e9061a0d7981 */ /* 0x000364000c1e1100 */
.L_x_35:
[----:B------:R-:W-:Y:S05]  /*2ed30*/  BSYNC B1 ;  /* 0x0000000000017941 */ /* 0x000fea0003800000 */
.L_x_34:
[----:B------:R-:W-:Y:S05]  /*2ed40*/  @P0 BRA `(.L_x_36) ;  /* 0x000000f400d80947 */ /* 0x000fea0003800000 */
[----:B------:R-:W2:Y:S01]  /*2ed50*/  LDL.LU R16, [R1+0x7cc] ;  /* 0x0007cc0001107983 */ /* 0x000ea20000300800 */
[----:B-----5:R-:W-:Y:S01]  /*2ed60*/  LOP3.LUT R13, R13, 0xff, RZ, 0xc0, !PT ;  /* 0x000000ff0d0d7812 */ /* 0x020fe200078ec0ff */
[----:B------:R-:W-:Y:S01]  /*2ed70*/  ULDC.64 UR8, c[0x0][0x5c0] ;  /* 0x0001700000087ab9 */ /* 0x000fe20000000a00 */
[----:B------:R-:W-:Y:S02]  /*2ed80*/  IADD3 R14, P0, P1, R3, R14, R11 ;  /* 0x0000000e030e7210 */ /* 0x000fe4000791e00b */
[----:B------:R-:W-:Y:S02]  /*2ed90*/  F2FP.F16.E4M3.UNPACK_B R13, R13 ;  /* 0x0000000dff0d723e */ /* 0x000fe400020006ff */
[----:B------:R-:W-:Y:S02]  /*2eda0*/  IADD3.X R29, R2, R29, R10, P0, P1 ;  /* 0x0000001d021d7210 */ /* 0x000fe400007e240a */
[----:B------:R-:W-:Y:S01]  /*2edb0*/  IADD3 R14, P0, R14, UR8, RZ ;  /* 0x000000080e0e7c10 */ /* 0x000fe2000ff1e0ff */
[----:B------:R-:W-:-:S03]  /*2edc0*/  HADD2.F32 R13, -RZ, R13.H0_H0 ;  /* 0x2000000dff0d7230 */ /* 0x000fc60000004100 */
[----:B------:R-:W-:Y:S02]  /*2edd0*/  IADD3.X R15, R29, UR9, RZ, P0, !PT ;  /* 0x000000091d0f7c10 */ /* 0x000fe400087fe4ff */
[----:B------:R-:W-:-:S04]  /*2ede0*/  FMUL R13, R13, UR5 ;  /* 0x000000050d0d7c20 */ /* 0x000fc80008400000 */
[----:B--2---:R-:W-:-:S05]  /*2edf0*/  FFMA R13, R16, UR4, R13 ;  /* 0x00000004100d7c23 */ /* 0x004fca000800000d */
[----:B------:R-:W-:-:S05]  /*2ee00*/  F2FP.SATFINITE.E4M3.F32.PACK_AB_MERGE_C R13, RZ, R13, RZ ;  /* 0x0000000dff0d723e */ /* 0x000fca00048070ff */
[----:B------:R2:W-:Y:S01]  /*2ee10*/  STG.E.U8 desc[UR6][R14.64+0xe9], R13 ;  /* 0x0000e90d0e007986 */ /* 0x0005e2000c101106 */
[----:B------:R-:W-:Y:S05]  /*2ee20*/  BRA `(.L_x_36) ;  /* 0x000000f400a07947 */ /* 0x000fea0003800000 */
.L_x_33:
[C---:B------:R-:W-:Y:S01]  /*2ee30*/  ISETP.GE.AND P5, PT, R13.reuse, 0x1, PT ;  /* 0x000000010d00780c */ /* 0x040fe20003fa6270 */
[----:B------:R-:W2:Y:S03]  /*2ee40*/  LDL.LU R34, [R1+0x260] ;  /* 0x0002600001227983 */ /* 0x000ea60000300800 */
[----:B------:R-:W-:Y:S01]  /*2ee50*/  ISETP.LT.OR P0, PT, R28, 0x1, !P5 ;  /* 0x000000011c00780c */ /* 0x000fe20006f01670 */
[----:B------:R-:W-:Y:S01]  /*2ee60*/  FMUL R18, R18, UR4 ;  /* 0x0000000412127c20 */ /* 0x000fe20008400000 */
[----:B------:R-:W-:Y:S01]  /*2ee70*/  ISETP.GE.AND P2, PT, R13, 0x9, PT ;  /* 0x000000090d00780c */ /* 0x000fe20003f46270 */
[----:B------:R-:W-:Y:S01]  /*2ee80*/  FMUL R19, R19, UR4 ;  /* 0x0000000413137c20 */ /* 0x000fe20008400000 */
[----:B------:R-:W-:Y:S01]  /*2ee90*/  FMUL R20, R20, UR4 ;  /* 0x0000000414147c20 */ /* 0x000fe20008400000 */
[----:B------:R-:W-:Y:S01]  /*2eea0*/  FMUL R21, R21, UR4 ;  /* 0x0000000415157c20 */ /* 0x000fe20008400000 */
[----:B------:R-:W-:Y:S01]  /*2eeb0*/  FMUL R22, R22, UR4 ;  /* 0x0000000416167c20 */ /* 0x000fe20008400000 */
[----:B------:R-:W-:Y:S01]  /*2eec0*/  FMUL R23, R23, UR4 ;  /* 0x0000000417177c20 */ /* 0x000fe20008400000 */
[----:B------:R-:W-:Y:S01]  /*2eed0*/  FMUL R232, R232, UR4 ;  /* 0x00000004e8e87c20 */ /* 0x000fe20008400000 */
[----:B------:R-:W-:Y:S01]  /*2eee0*/  LOP3.LUT R7, R7, 0xffbfffff, RZ, 0xc0, !PT ;  /* 0xffbfffff07077812 */ /* 0x000fe200078ec0ff */
[----:B------:R-:W-:Y:S01]  /*2eef0*/  FMUL R233, R233, UR4 ;  /* 0x00000004e9e97c20 */ /* 0x000fe20008400000 */
[----:B------:R-:W-:Y:S01]  /*2ef00*/  LOP3.LUT R0, R0, 0xfffffffd, RZ, 0xc0, !PT ;  /* 0xfffffffd00007812 */ /* 0x000fe200078ec0ff */
[----:B------:R-:W-:Y:S01]  /*2ef10*/  FMUL R234, R234, UR4 ;  /* 0x00000004eaea7c20 */ /* 0x000fe20008400000 */
[----:B------:R-:W1:Y:S01]  /*2ef20*/  @!P0 LDC.64 R16, c[0x0][0x5c0] ;  /* 0x00017000ff108b82 */ /* 0x000e620000000a00 */
[----:B------:R-:W-:Y:S01]  /*2ef30*/  F2FP.SATFINITE.E4M3.F32.PACK_AB_MERGE_C R18, RZ, R18, RZ ;  /* 0x00000012ff12723e */ /* 0x000fe200048070ff */
[----:B------:R-:W3:Y:S01]  /*2ef40*/  LDL.LU R36, [R1+0x264] ;  /* 0x0002640001247983 */ /* 0x000ee20000300800 */
[----:B------:R-:W-:-:S02]  /*2ef50*/  F2FP.SATFINITE.E4M3.F32.PACK_AB_MERGE_C R19, RZ, R19, RZ ;  /* 0x00000013ff13723e */ /* 0x000fc400048070ff */
[----:B------:R-:W-:Y:S01]  /*2ef60*/  F2FP.SATFINITE.E4M3.F32.PACK_AB_MERGE_C R20, RZ, R20, RZ ;  /* 0x00000014ff14723e */ /* 0x000fe200048070ff */
[----:B------:R-:W-:Y:S01]  /*2ef70*/  FMUL R235, R235, UR4 ;  /* 0x00000004ebeb7c20 */ /* 0x000fe20008400000 */
[----:B------:R-:W-:Y:S01]  /*2ef80*/  F2FP.SATFINITE.E4M3.F32.PACK_AB_MERGE_C R21, RZ, R21, RZ ;  /* 0x00000015ff15723e */ /* 0x000fe200048070ff */
[----:B------:R-:W4:Y:S01]  /*2ef90*/  LDL.LU R35, [R1+0x268] ;  /* 0x0002680001237983 */ /* 0x000f220000300800 */
[----:B------:R-:W-:Y:S01]  /*2efa0*/  F2FP.SATFINITE.E4M3.F32.PACK_AB_MERGE_C R22, RZ, R22, RZ ;  /* 0x00000016ff16723e */ /* 0x000fe200048070ff */
[----:B------:R-:W-:Y:S01]  /*2efb0*/  FMUL R236, R236, UR4 ;  /* 0x00000004ecec7c20 */ /* 0x000fe20008400000 */
[----:B------:R-:W-:Y:S01]  /*2efc0*/  F2FP.SATFINITE.E4M3.F32.PACK_AB_MERGE_C R23, RZ, R23, RZ ;  /* 0x00000017ff17723e */ /* 0x000fe200048070ff */
[----:B------:R-:W-:Y:S01]  /*2efd0*/  FMUL R237, R237, UR4 ;  /* 0x00000004eded7c20 */ /* 0x000fe20008400000 */
[----:B------:R-:W-:Y:S02]  /*2efe0*/  F2FP.SATFINITE.E4M3.F32.PACK_AB_MERGE_C R232, RZ, R232, RZ ;  /* 0x000000e8ffe8723e */ /* 0x000fe400048070ff */
[----:B------:R-:W-:-:S02]  /*2eff0*/  @P2 LOP3.LUT R7, R7, 0x400000, RZ, 0xfc, !PT ;  /* 0x0040000007072812 */ /* 0x000fc400078efcff */
[----:B------:R-:W-:Y:S02]  /*2f000*/  F2FP.SATFINITE.E4M3.F32.PACK_AB_MERGE_C R233, RZ, R233, RZ ;  /* 0x000000e9ffe9723e */ /* 0x000fe400048070ff */
[----:B------:R-:W-:Y:S02]  /*2f010*/  LOP3.LUT R7, R7, 0xffefffff, RZ, 0xc0, !PT ;  /* 0xffefffff07077812 */ /* 0x000fe400078ec0ff */
[----:B------:R-:W-:Y:S02]  /*2f020*/  F2FP.SATFINITE.E4M3.F32.PACK_AB_MERGE_C R234, RZ, R234, RZ ;  /* 0x000000eaffea723e */ /* 0x000fe400048070ff */
[----:B------:R-:W-:Y:S02]  /*2f030*/  F2FP.SATFINITE.E4M3.F32.PACK_AB_MERGE_C R235, RZ, R235, RZ ;  /* 0x000000ebffeb723e */ /* 0x000fe400048070ff */
[----:B-1----:R-:W-:Y:S02]  /*2f040*/  @!P0 IADD3 R16, P1, R14, R16, RZ ;  /* 0x000000100e108210 */ /* 0x002fe40007f3e0ff */
[----:B------:R-:W-:-:S02]  /*2f050*/  F2FP.SATFINITE.E4M3.F32.PACK_AB_MERGE_C R236, RZ, R236, RZ ;  /* 0x000000ecffec723e */ /* 0x000fc400048070ff */
[----:B------:R-:W-:Y:S01]  /*2f060*/  F2FP.SATFINITE.E4M3.F32.PACK_AB_MERGE_C R237, RZ, R237, RZ ;  /* 0x000000edffed723e */ /* 0x000fe200048070ff */
[----:B------:R-:W-:Y:S01]  /*2f070*/  @!P0 IMAD.X R17, R29, 0x1, R17, P1 ;  /* 0x000000011d118824 */ /* 0x000fe200008e0611 */
[----:B------:R-:W-:-:S04]  /*2f080*/  ISETP.LT.OR P1, PT, R28, 0x2, !P5 ;  /* 0x000000021c00780c */ /* 0x000fc80006f21670 */
[----:B------:R1:W-:Y:S01]  /*2f090*/  @!P0 STG.E.U8 desc[UR6][R16.64], R18 ;  /* 0x0000001210008986 */ /* 0x0003e2000c101106 */
[----:B------:R-:W-:-:S08]  /*2f0a0*/  ISETP.LT.OR P0, PT, R28, 0x1, !P2 ;  /* 0x000000011c00780c */ /* 0x000fd00005701670 */
[----:B-1----:R-:W1:Y:S02]  /*2f0b0*/  @!P1 LDC.64 R16, c[0x0][0x5c0] ;  /* 0x00017000ff109b82 */ /* 0x002e640000000a00 */
[----:B-1----:R-:W-:-:S05]  /*2f0c0*/  @!P1 IADD3 R16, P3, R14, R16, RZ ;  /* 0x000000100e109210 */ /* 0x002fca0007f7e0ff */
[----:B------:R-:W-:-:S05]  /*2f0d0*/  @!P1 IMAD.X R17, R29, 0x1, R17, P3 ;  /* 0x000000011d119824 */ /* 0x000fca00018e0611 */
[----:B------:R1:W-:Y:S01]  /*2f0e0*/  @!P1 STG.E.U8 desc[UR6][R16.64+0x1], R19 ;  /* 0x0000011310009986 */ /* 0x0003e2000c101106 */
[----:B------:R-:W-:Y:S01]  /*2f0f0*/  ISETP.LT.OR P1, PT, R28, 0x2, !P2 ;  /* 0x000000021c00780c */ /* 0x000fe20005721670 */
[----:B-1----:R-:W1:Y:S02]  /*2f100*/  @!P0 LDC.64 R16, c[0x0][0x5c0] ;  /* 0x00017000ff108b82 */ /* 0x002e640000000a00 */
[----:B-1----:R-:W-:-:S04]  /*2f110*/  @!P0 IADD3 R16, P3, P4, R14, R16, R3 ;  /* 0x000000100e108210 */ /* 0x002fc80007c7e003 */
[----:B------:R-:W-:-:S05]  /*2f120*/  @!P0 IADD3.X R17, R29, R17, R2, P3, P4 ;  /* 0x000000111d118210 */ /* 0x000fca0001fe8402 */
[----:B------:R1:W-:Y:S01]  /*2f130*/  @!P0 STG.E.U8 desc[UR6][R16.64], R20 ;  /* 0x0000001410008986 */ /* 0x0003e2000c101106 */
[----:B------:R-:W-:Y:S01]  /*2f140*/  ISETP.LT.OR P0, PT, R28, 0x9, !P5 ;  /* 0x000000091c00780c */ /* 0x000fe20006f01670 */
[----:B-1----:R-:W1:-:S12]  /*2f150*/  @!P1 LDC.64 R16, c[0x0][0x5c0] ;  /* 0x00017000ff109b82 */ /* 0x002e580000000a00 */
[----:B------:R-:W0:Y:S01]  /*2f160*/  @!P0 LDC.64 R18, c[0x0][0x5c0] ;  /* 0x00017000ff128b82 */ /* 0x000e220000000a00 */
[----:B-1----:R-:W-:-:S04]  /*2f170*/  @!P1 IADD3 R16, P3, P4, R14, R16, R3 ;  /* 0x000000100e109210 */ /* 0x002fc80007c7e003 */
[----:B------:R-:W-:-:S05]  /*2f180*/  @!P1 IADD3.X R17, R29, R17, R2, P3, P4 ;  /* 0x000000111d119210 */ /* 0x000fca0001fe8402 */
[----:B------:R0:W-:Y:S01]  /*2f190*/  @!P1 STG.E.U8 desc[UR6][R16.64+0x1], R21 ;  /* 0x0000011510009986 */ /* 0x0001e2000c101106 */
[----:B------:R-:W-:Y:S02]  /*2f1a0*/  ISETP.LT.OR P1, PT, R28, 0xa, !P5 ;  /* 0x0000000a1c00780c */ /* 0x000fe40006f21670 */
[----:B0-----:R-:W-:-:S05]  /*2f1b0*/  @!P0 IADD3 R16, P3, R14, R18, RZ ;  /* 0x000000120e108210 */ /* 0x001fca0007f7e0ff */
[----:B------:R-:W-:Y:S01]  /*2f1c0*/  @!P0 IMAD.X R17, R29, 0x1, R19, P3 ;  /* 0x000000011d118824 */ /* 0x000fe200018e0613 */
[----:B------:R-:W-:-:S04]  /*2f1d0*/  ISETP.LT.OR P3, PT, R28, 0x9, !P2 ;  /* 0x000000091c00780c */ /* 0x000fc80005761670 */
[----:B------:R0:W-:Y:S01]  /*2f1e0*/  @!P0 STG.E.U8 desc[UR6][R16.64+0x8], R22 ;  /* 0x0000081610008986 */ /* 0x0001e2000c101106 */
[----:B------:R-:W-:-:S08]  /*2f1f0*/  ISETP.LT.OR P0, PT, R28, 0xa, !P2 ;  /* 0x0000000a1c00780c */ /* 0x000fd00005701670 */
[----:B------:R-:W1:Y:S08]  /*2f200*/  @!P3 LDC.64 R18, c[0x0][0x5c0] ;  /* 0x00017000ff12bb82 */ /* 0x000e700000000a00 */
[----:B0-----:R-:W0:Y:S08]  /*2f210*/  @!P1 LDC.64 R16, c[0x0][0x5c0] ;  /* 0x00017000ff109b82 */ /* 0x001e300000000a00 */
[----:B------:R-:W2:Y:S01]  /*2f220*/  @!P0 LDC.64 R20, c[0x0][0x5c0] ;  /* 0x00017000ff148b82 */ /* 0x000ea20000000a00 */
[----:B0-----:R-:W-:-:S05]  /*2f230*/  @!P1 IADD3 R16, P4, R14, R16, RZ ;  /* 0x000000100e109210 */ /* 0x001fca0007f9e0ff */
[----:B------:R-:W-:-:S05]  /*2f240*/  @!P1 IMAD.X R17, R29, 0x1, R17, P4 ;  /* 0x000000011d119824 */ /* 0x000fca00020e0611 */
[----:B------:R0:W-:Y:S01]  /*2f250*/  @!P1 STG.E.U8 desc[UR6][R16.64+0x9], R23 ;  /* 0x0000091710009986 */ /* 0x0001e2000c101106 */
[----:B-1----:R-:W-:-:S04]  /*2f260*/  @!P3 IADD3 R18, P1, P4, R14, R18, R3 ;  /* 0x000000120e12b210 */ /* 0x002fc80007c3e003 */
[----:B------:R-:W-:Y:S02]  /*2f270*/  @!P3 IADD3.X R19, R29, R19, R2, P1, P4 ;  /* 0x000000131d13b210 */ /* 0x000fe40000fe8402 */
[----:B--2---:R-:W-:-:S03]  /*2f280*/  @!P0 IADD3 R22, P1, P4, R14, R20, R3 ;  /* 0x000000140e168210 */ /* 0x004fc60007c3e003 */
[----:B------:R1:W-:Y:S01]  /*2f290*/  @!P3 STG.E.U8 desc[UR6][R18.64+0x8], R232 ;  /* 0x000008e81200b986 */ /* 0x0003e2000c101106 */
[----:B0-----:R-:W-:Y:S02]  /*2f2a0*/  @!P0 IADD3.X R23, R29, R21, R2, P1, P4 ;  /* 0x000000151d178210 */ /* 0x001fe40000fe8402 */
[----:B------:R-:W-:-:S03]  /*2f2b0*/  ISETP.GE.AND P1, PT, R13, 0x81, PT ;  /* 0x000000810d00780c */ /* 0x000fc60003f26270 */
[----:B------:R0:W-:Y:S01]  /*2f2c0*/  @!P0 STG.E.U8 desc[UR6][R22.64+0x9], R233 ;  /* 0x000009e916008986 */ /* 0x0001e2000c101106 */
[C---:B------:R-:W-:Y:S02]  /*2f2d0*/  ISETP.LT.OR P4, PT, R28.reuse, 0x1, !P1 ;  /* 0x000000011c00780c */ /* 0x040fe40004f81670 */
[C---:B------:R-:W-:Y:S02]  /*2f2e0*/  ISETP.LT.OR P3, PT, R28.reuse, 0x2, !P1 ;  /* 0x000000021c00780c */ /* 0x040fe40004f61670 */
[C---:B------:R-:W-:Y:S02]  /*2f2f0*/  ISETP.LT.OR P2, PT, R28.reuse, 0x9, !P1 ;  /* 0x000000091c00780c */ /* 0x040fe40004f41670 */
[----:B------:R-:W-:-:S03]  /*2f300*/  ISETP.LT.OR P0, PT, R28, 0xa, !P1 ;  /* 0x0000000a1c00780c */ /* 0x000fc60004f01670 */
[----:B------:R-:W-:-:S04]  /*2f310*/  @P1 LOP3.LUT R7, R7, 0x100000, RZ, 0xfc, !PT ;  /* 0x0010000007071812 */ /* 0x000fc800078efcff */
[----:B------:R-:W2:Y:S01]  /*2f320*/  @!P4 LDC.64 R16, c[0x0][0x5c0] ;  /* 0x00017000ff10cb82 */ /* 0x000ea20000000a00 */
[----:B------:R-:W-:-:S03]  /*2f330*/  LOP3.LUT R7, R7, 0xff7fffff, RZ, 0xc0, !PT ;  /* 0xff7fffff07077812 */ /* 0x000fc600078ec0ff */
[----:B------:R-:W-:Y:S02]  /*2f340*/  @P2 LOP3.LUT R0, R0, 0x2, RZ, 0xfc, !PT ;  /* 0x0000000200002812 */ /* 0x000fe400078efcff */
[----:B------:R-:W-:Y:S02]  /*2f350*/  @P0 LOP3.LUT R7, R7, 0x800000, RZ, 0xfc, !PT ;  /* 0x0080000007070812 */ /* 0x000fe400078efcff */
[----:B------:R-:W-:Y:S02]  /*2f360*/  LOP3.LUT R0, R0, 0xfffffff7, RZ, 0xc0, !PT ;  /* 0xfffffff700007812 */ /* 0x000fe400078ec0ff */
[----:B------:R-:W-:Y:S02]  /*2f370*/  LOP3.LUT R7, R7, 0xffdfffff, RZ, 0xc0, !PT ;  /* 0xffdfffff07077812 */ /* 0x000fe400078ec0ff */
[----:B--2---:R-:W-:-:S04]  /*2f380*/  @!P4 IADD3 R20, P5, P6, R14, R16, R9 ;  /* 0x000000100e14c210 */ /* 0x004fc80007ebe009 */
[----:B------:R-:W-:Y:S02]  /*2f390*/  @!P4 IADD3.X R21, R29, R17, R8, P5, P6 ;  /* 0x000000111d15c210 */ /* 0x000fe40002fec408 */
[----:B------:R-:W1:Y:S03]  /*2f3a0*/  @!P3 LDC.64 R16, c[0x0][0x5c0] ;  /* 0x00017000ff10bb82 */ /* 0x000e660000000a00 */
[----:B------:R-:W-:Y:S01]  /*2f3b0*/  @!P4 STG.E.U8 desc[UR6][R20.64], R234 ;  /* 0x000000ea1400c986 */ /* 0x000fe2000c101106 */
[----:B-1----:R-:W-:-:S04]  /*2f3c0*/  @!P3 IADD3 R18, P5, P6, R14, R16, R9 ;  /* 0x000000100e12b210 */ /* 0x002fc80007ebe009 */
[----:B------:R-:W-:Y:S02]  /*2f3d0*/  @!P3 IADD3.X R19, R29, R17, R8, P5, P6 ;  /* 0x000000111d13b210 */ /* 0x000fe40002fec408 */
[----:B------:R-:W1:Y:S03]  /*2f3e0*/  @!P2 LDC.64 R16, c[0x0][0x5c0] ;  /* 0x00017000ff10ab82 */ /* 0x000e660000000a00 */
[----:B------:R2:W-:Y:S01]  /*2f3f0*/  @!P3 STG.E.U8 desc[UR6][R18.64+0x1], R235 ;  /* 0x000001eb1200b986 */ /* 0x0005e2000c101106 */
[----:B-1----:R-:W-:-:S04]  /*2f400*/  @!P2 IADD3 R24, P5, P6, R14, R16, R9 ;  /* 0x000000100e18a210 */ /* 0x002fc80007ebe009 */
[----:B------:R-:W-:Y:S02]  /*2f410*/  @!P2 IADD3.X R25, R29, R17, R8, P5, P6 ;  /* 0x000000111d19a210 */ /* 0x000fe40002fec408 */
[----:B------:R-:W0:Y:S01]  /*2f420*/  @!P0 LDC.64 R16, c[0x0][0x5c0] ;  /* 0x00017000ff108b82 */ /* 0x000e220000000a00 */
[----:B------:R-:W-:-:S04]  /*2f430*/  ISETP.GE.AND P2, PT, R13, 0x101, PT ;  /* 0x000001010d00780c */ /* 0x000fc80003f46270 */
[C---:B------:R-:W-:Y:S02]  /*2f440*/  ISETP.LT.OR P1, PT, R28.reuse, 0x1, !P2 ;  /* 0x000000011c00780c */ /* 0x040fe40005721670 */
[C---:B------:R-:W-:Y:S02]  /*2f450*/  ISETP.LT.OR P3, PT, R28.reuse, 0x2, !P2 ;  /* 0x000000021c00780c */ /* 0x040fe40005761670 */
[----:B------:R-:W-:-:S09]  /*2f460*/  ISETP.LT.OR P2, PT, R28, 0x9, !P2 ;  /* 0x000000091c00780c */ /* 0x000fd20005741670 */
[----:B------:R-:W-:Y:S02]  /*2f470*/  @P1 LOP3.LUT R0, R0, 0x8, RZ, 0xfc, !PT ;  /* 0x0000000800001812 */ /* 0x000fe400078efcff */
[----:B------:R-:W-:Y:S02]  /*2f480*/  @P3 LOP3.LUT R7, R7, 0x200000, RZ, 0xfc, !PT ;  /* 0x0020000007073812 */ /* 0x000fe400078efcff */
[----:B0-----:R-:W-:-:S04]  /*2f490*/  @!P0 IADD3 R22, P5, P6, R14, R16, R9 ;  /* 0x000000100e168210 */ /* 0x001fc80007ebe009 */
[----:B------:R-:W-:Y:S02]  /*2f4a0*/  @!P0 IADD3.X R23, R29, R17, R8, P5, P6 ;  /* 0x000000111d178210 */ /* 0x000fe40002fec408 */
[----:B------:R-:W0:Y:S02]  /*2f4b0*/  @!P1 LDC.64 R16, c[0x0][0x5c0] ;  /* 0x00017000ff109b82 */ /* 0x000e240000000a00 */
[----:B0-----:R-:W-:-:S04]  /*2f4c0*/  @!P1 IADD3 R30, P4, P5, R14, R16, R11 ;  /* 0x000000100e1e9210 */ /* 0x001fc80007d9e00b */
[----:B------:R-:W-:Y:S02]  /*2f4d0*/  @!P1 IADD3.X R31, R29, R17, R10, P4, P5 ;  /* 0x000000111d1f9210 */ /* 0x000fe400027ea40a */
[----:B------:R-:W-:Y:S01]  /*2f4e0*/  ISETP.GE.AND P1, PT, R13, 0x89, PT ;  /* 0x000000890d00780c */ /* 0x000fe20003f26270 */
[----:B------:R-:W0:Y:S03]  /*2f4f0*/  @!P3 LDC.64 R16, c[0x0][0x5c0] ;  /* 0x00017000ff10bb82 */ /* 0x000e260000000a00 */
[----:B------:R-:W-:-:S13]  /*2f500*/  ISETP.LT.OR P4, PT, R28, 0x1, !P1 ;  /* 0x000000011c00780c */ /* 0x000fda0004f81670 */
[----:B--2---:R-:W1:Y:S01]  /*2f510*/  @!P4 LDC.64 R18, c[0x0][0x5c0] ;  /* 0x00017000ff12cb82 */ /* 0x004e620000000a00 */
[----:B------:R-:W-:-:S04]  /*2f520*/  @!P4 IADD3 R15, P5, P6, R3, R14, R9 ;  /* 0x0000000e030fc210 */ /* 0x000fc80007ebe009 */
[----:B------:R-:W-:Y:S02]  /*2f530*/  @!P4 IADD3.X R20, R2, R29, R8, P5, P6 ;  /* 0x0000001d0214c210 */ /* 0x000fe40002fec408 */
[----:B0-----:R-:W-:-:S04]  /*2f540*/  @!P3 IADD3 R26, P5, P6, R14, R16, R11 ;  /* 0x000000100e1ab210 */ /* 0x001fc80007ebe00b */
[----:B------:R-:W-:Y:S02]  /*2f550*/  @!P3 IADD3.X R27, R29, R17, R10, P5, P6 ;  /* 0x000000111d1bb210 */ /* 0x000fe40002fec40a */
[C---:B------:R-:W-:Y:S02]  /*2f560*/  LOP3.LUT P3, RZ, R0.reuse, 0x2, RZ, 0xc0, !PT ;  /* 0x0000000200ff7812 */ /* 0x040fe4000786c0ff */
[----:B------:R-:W-:-:S04]  /*2f570*/  LOP3.LUT R0, R0, 0xffffffef, RZ, 0xc0, !PT ;  /* 0xffffffef00007812 */ /* 0x000fc800078ec0ff */
[----:B------:R-:W-:Y:S02]  /*2f580*/  @P2 LOP3.LUT R0, R0, 0x10, RZ, 0xfc, !PT ;  /* 0x0000001000002812 */ /* 0x000fe400078efcff */
[----:B-1----:R-:W-:Y:S02]  /*2f590*/  @!P4 IADD3 R18, P0, R15, R18, RZ ;  /* 0x000000120f12c210 */ /* 0x002fe40007f1e0ff */
[----:B------:R-:W-:-:S03]  /*2f5a0*/  LOP3.LUT R0, R0, 0xfffffffe, RZ, 0xc0, !PT ;  /* 0xfffffffe00007812 */ /* 0x000fc600078ec0ff */
[----:B------:R-:W-:Y:S01]  /*2f5b0*/  @!P4 IMAD.X R19, R20, 0x1, R19, P0 ;  /* 0x000000011413c824 */ /* 0x000fe200000e0613 */
[----:B------:R-:W-:-:S04]  /*2f5c0*/  LOP3.LUT P0, RZ, R7, 0x800000, RZ, 0xc0, !PT ;  /* 0x0080000007ff7812 */ /* 0x000fc8000780c0ff */
[----:B------:R0:W-:Y:S01]  /*2f5d0*/  @!P4 STG.E.U8 desc[UR6][R18.64], R236 ;  /* 0x000000ec1200c986 */ /* 0x0001e2000c101106 */
[----:B------:R-:W-:-:S13]  /*2f5e0*/  ISETP.LT.OR P4, PT, R28, 0x2, !P1 ;  /* 0x000000021c00780c */ /* 0x000fda0004f81670 */
[----:B------:R-:W1:Y:S01]  /*2f5f0*/  @!P4 LDC.64 R16, c[0x0][0x5c0] ;  /* 0x00017000ff10cb82 */ /* 0x000e620000000a00 */
[----:B0-----:R-:W-:-:S04]  /*2f600*/  @!P4 IADD3 R18, P5, P6, R3, R14, R9 ;  /* 0x0000000e0312c210 */ /* 0x001fc80007ebe009 */
[----:B------:R-:W-:Y:S02]  /*2f610*/  @!P4 IADD3.X R15, R2, R29, R8, P5, P6 ;  /* 0x0000001d020fc210 */ /* 0x000fe40002fec408 */
[----:B-1----:R-:W-:-:S05]  /*2f620*/  @!P4 IADD3 R18, P5, R18, R16, RZ ;  /* 0x000000101212c210 */ /* 0x002fca0007fbe0ff */
[----:B------:R-:W-:Y:S02]  /*2f630*/  @!P4 IMAD.X R19, R15, 0x1, R17, P5 ;  /* 0x000000010f13c824 */ /* 0x000fe400028e0611 */
[----:B------:R-:W-:Y:S01]  /*2f640*/  FMUL R15, R34, UR4 ;  /* 0x00000004220f7c20 */ /* 0x000fe20008400000 */
[----:B------:R-:W0:Y:S01]  /*2f650*/  @!P2 LDC.64 R16, c[0x0][0x5c0] ;  /* 0x00017000ff10ab82 */ /* 0x000e220000000a00 */
[----:B------:R-:W2:Y:S04]  /*2f660*/  LDL.LU R34, [R1+0x26c] ;  /* 0x00026c0001227983 */ /* 0x000ea80000300800 */
[----:B------:R-:W2:Y:S04]  /*2f670*/  LDL.LU R41, [R1+0x270] ;  /* 0x0002700001297983 */ /* 0x000ea80000300800 */
[----:B------:R-:W2:Y:S01]  /*2f680*/  LDL.LU R40, [R1+0x274] ;  /* 0x0002740001287983 */ /* 0x000ea20000300800 */
[----:B------:R-:W-:-:S03]  /*2f690*/  F2FP.SATFINITE.E4M3.F32.PACK_AB_MERGE_C R15, RZ, R15, RZ ;  /* 0x0000000fff0f723e */ /* 0x000fc600048070ff */
[----:B------:R1:W-:Y:S01]  /*2f6a0*/  @!P4 STG.E.U8 desc[UR6][R18.64+0x1], R237 ;  /* 0x000001ed1200c986 */ /* 0x0003e2000c101106 */
[----:B0-----:R-:W-:-:S03]  /*2f6b0*/  @!P2 IADD3 R32, P5, P6, R14, R16, R11 ;  /* 0x000000100e20a210 */ /* 0x001fc60007ebe00b */
[----:B------:R-:W2:Y:S01]  /*2f6c0*/  LDL.LU R42, [R1+0x278] ;  /* 0x00027800012a7983 */ /* 0x000ea20000300800 */
[----:B------:R-:W-:Y:S02]  /*2f6d0*/  @!P2 IADD3.X R33, R29, R17, R10, P5, P6 ;  /* 0x000000111d21a210 */ /* 0x000fe40002fec40a */
[----:B------:R-:W-:Y:S02]  /*2f6e0*/  ISETP.GE.AND P6, PT, R13, 0x101, PT ;  /* 0x000001010d00780c */ /* 0x000fe40003fc6270 */
[----:B------:R-:W-:Y:S02]  /*2f6f0*/  LOP3.LUT P2, RZ, R7, 0x400000, RZ, 0xc0, !PT ;  /* 0x0040000007ff7812 */ /* 0x000fe4000784c0ff */
[----:B------:R-:W-:-:S13]  /*2f700*/  ISETP.LT.OR P6, PT, R28, 0xa, !P6 ;  /* 0x0000000a1c00780c */ /* 0x000fda00077c1670 */
[----:B------:R-:W0:Y:S01]  /*2f710*/  @!P6 LDC.64 R16, c[0x0][0x5c0] ;  /* 0x00017000ff10eb82 */ /* 0x000e220000000a00 */
[----:B------:R3:W-:Y:S01]  /*2f720*/  @!P3 STG.E.U8 desc[UR6][R24.64+0x8], R15 ;  /* 0x0000080f1800b986 */ /* 0x0007e2000c101106 */
[----:B------:R-:W-:Y:S02]  /*2f730*/  ISETP.LT.OR P3, PT, R28, 0x11, !P2 ;  /* 0x000000111c00780c */ /* 0x000fe40005761670 */
[----:B------:R-:W-:Y:S02]  /*2f740*/  @P6 LOP3.LUT R0, R0, 0x1, RZ, 0xfc, !PT ;  /* 0x0000000100006812 */ /* 0x000fe400078efcff */
[----:B0-----:R-:W-:-:S04]  /*2f750*/  @!P6 IADD3 R20, P4, P5, R14, R16, R11 ;  /* 0x000000100e14e210 */ /* 0x001fc80007d9e00b */
[----:B------:R-:W-:-:S05]  /*2f760*/  @!P6 IADD3.X R21, R29, R17, R10, P4, P5 ;  /* 0x000000111d15e210 */ /* 0x000fca00027ea40a */
[----:B------:R-:W0:Y:S02]  /*2f770*/  @!P3 LDC.64 R16, c[0x0][0x5c0] ;  /* 0x00017000ff10bb82 */ /* 0x000e240000000a00 */
[----:B0-----:R-:W-:-:S04]  /*2f780*/  @!P3 IADD3 R38, P4, P5, R14, R16, R3 ;  /* 0x000000100e26b210 */ /* 0x001fc80007d9e003 */
[----:B------:R-:W-:Y:S02]  /*2f790*/  @!P3 IADD3.X R39, R29, R17, R2, P4, P5 ;  /* 0x000000111d27b210 */ /* 0x000fe400027ea402 */
[----:B------:R-:W-:-:S13]  /*2f7a0*/  ISETP.LT.OR P4, PT, R28, 0x9, !P1 ;  /* 0x000000091c00780c */ /* 0x000fda0004f81670 */
[----:B-1----:R-:W0:Y:S01]  /*2f7b0*/  @!P4 LDC.64 R18, c[0x0][0x5c0] ;  /* 0x00017000ff12cb82 */ /* 0x002e220000000a00 */
[----:B------:R-:W-:Y:S01]  /*2f7c0*/  ISETP.LT.OR P3, PT, R28, 0x12, !P2 ;  /* 0x000000121c00780c */ /* 0x000fe20005761670 */
[----:B---3--:R-:W-:Y:S01]  /*2f7d0*/  FMUL R15, R36, UR4 ;  /* 0x00000004240f7c20 */ /* 0x008fe20008400000 */
[----:B------:R-:W-:-:S04]  /*2f7e0*/  @!P4 IADD3 R16, P5, P6, R3, R14, R9 ;  /* 0x0000000e0310c210 */ /* 0x000fc80007ebe009 */
[----:B------:R-:W-:-:S05]  /*2f7f0*/  F2FP.SATFINITE.E4M3.F32.PACK_AB_MERGE_C R15, RZ, R15, RZ ;  /* 0x0000000fff0f723e */ /* 0x000fca00048070ff */
[----:B------:R4:W-:Y:S01]  /*2f800*/  @!P0 STG.E.U8 desc[UR6][R22.64+0x9], R15 ;  /* 0x0000090f16008986 */ /* 0x0009e2000c101106 */
[----:B------:R-:W-:Y:S02]  /*2f810*/  @!P4 IADD3.X R24, R2, R29, R8, P5, P6 ;  /* 0x0000001d0218c210 */ /* 0x000fe40002fec408 */
[----:B0-----:R-:W-:Y:S02]  /*2f820*/  @!P4 IADD3 R18, P0, R16, R18, RZ ;  /* 0x000000121012c210 */ /* 0x001fe40007f1e0ff */
[----:B------:R-:W0:Y:S03]  /*2f830*/  @!P3 LDC.64 R16, c[0x0][0x5c0] ;  /* 0x00017000ff10bb82 */ /* 0x000e260000000a00 */
[----:B------:R-:W-:Y:S01]  /*2f840*/  @!P4 IMAD.X R19, R24, 0x1, R19, P0 ;  /* 0x000000011813c824 */ /* 0x000fe200000e0613 */
[----:B------:R-:W-:Y:S01]  /*2f850*/  ISETP.LT.OR P0, PT, R28, 0xa, !P1 ;  /* 0x0000000a1c00780c */ /* 0x000fe20004f01670 */
[----:B----4-:R-:W-:Y:S01]  /*2f860*/  FMUL R15, R35, UR4 ;  /* 0x00000004230f7c20 */ /* 0x010fe20008400000 */
[----:B0-----:R-:W-:-:S04]  /*2f870*/  @!P3 IADD3 R36, P5, P6, R14, R16, R3 ;  /* 0x000000100e24b210 */ /* 0x001fc80007ebe003 */
[----:B------:R-:W-:-:S07]  /*2f880*/  @!P3 IADD3.X R37, R29, R17, R2, P5, P6 ;  /* 0x000000111d25b210 */ /* 0x000fce0002fec402 */
[----:B------:R-:W0:Y:S01]  /*2f890*/  @!P0 LDC.64 R16, c[0x0][0x5c0] ;  /* 0x00017000ff108b82 */ /* 0x000e220000000a00 */
[----:B------:R-:W-:Y:S02]  /*2f8a0*/  F2FP.SATFINITE.E4M3.F32.PACK_AB_MERGE_C R15, RZ, R15, RZ ;  /* 0x0000000fff0f723e */ /* 0x000fe400048070ff */
[----:B------:R-:W-:-:S03]  /*2f8b0*/  ISETP.LT.OR P1, PT, R28, 0x19, !P2 ;  /* 0x000000191c00780c */ /* 0x000fc60005721670 */
[----:B------:R1:W-:Y:S02]  /*2f8c0*/  @!P4 STG.E.U8 desc[UR6][R18.64+0x8], R15 ;  /* 0x0000080f1200c986 */ /* 0x0003e4000c101106 */
[----:B-1----:R-:W-:-:S04]  /*2f8d0*/  @!P0 IADD3 R18, P4, P5, R3, R14, R9 ;  /* 0x0000000e03128210 */ /* 0x002fc80007d9e009 */
[----:B------:R-:W-:Y:S02]  /*2f8e0*/  @!P0 IADD3.X R15, R2, R29, R8, P4, P5 ;  /* 0x0000001d020f8210 */ /* 0x000fe400027ea408 */
[----:B0-----:R-:W-:-:S05]  /*2f8f0*/  @!P0 IADD3 R18, P4, R18, R16, RZ ;  /* 0x0000001012128210 */ /* 0x001fca0007f9e0ff */
[----:B------:R-:W-:Y:S02]  /*2f900*/  @!P0 IMAD.X R19, R15, 0x1, R17, P4 ;  /* 0x000000010f138824 */ /* 0x000fe400020e0611 */
[----:B------:R-:W0:Y:S01]  /*2f910*/  @!P1 LDC.64 R16, c[0x0][0x5c0] ;  /* 0x00017000ff109b82 */ /* 0x000e220000000a00 */
[----:B------:R-:W-:Y:S02]  /*2f920*/  LOP3.LUT P6, RZ, R0, 0x8, RZ, 0xc0, !PT ;  /* 0x0000000800ff7812 */ /* 0x000fe400078cc0ff */
[----:B0-----:R-:W-:-:S04]  /*2f930*/  @!P1 IADD3 R44, P4, P5, R14, R16, R3 ;  /* 0x000000100e2c9210 */ /* 0x001fc80007d9e003 */
[----:B------:R-:W-:Y:S02]  /*2f940*/  @!P1 IADD3.X R45, R29, R17, R2, P4, P5 ;  /* 0x000000111d2d9210 */ /* 0x000fe400027ea402 */
[----:B------:R-:W-:Y:S02]  /*2f950*/  ISETP.LT.OR P5, PT, R28, 0x1a, !P2 ;  /* 0x0000001a1c00780c */ /* 0x000fe400057a1670 */
[----:B------:R-:W-:-:S11]  /*2f960*/  LOP3.LUT R0, R0, 0xfffffeff, RZ, 0xc0, !PT ;  /* 0xfffffeff00007812 */ /* 0x000fd600078ec0ff */
[----:B------:R-:W0:Y:S01]  /*2f970*/  @!P5 LDC.64 R16, c[0x0][0x5c0] ;  /* 0x00017000ff10db82 */ /* 0x000e220000000a00 */
[----:B------:R-:W-:Y:S02]  /*2f980*/  @P1 LOP3.LUT R0, R0, 0x100, RZ, 0xfc, !PT ;  /* 0x0000010000001812 */ /* 0x000fe400078efcff */
[C---:B------:R-:W-:Y:S02]  /*2f990*/  LOP3.LUT P3, RZ, R7.reuse, 0x200000, RZ, 0xc0, !PT ;  /* 0x0020000007ff7812 */ /* 0x040fe4000786c0ff */
[C---:B------:R-:W-:Y:S02]  /*2f9a0*/  LOP3.LUT P1, RZ, R7.reuse, 0x100000, RZ, 0xc0, !PT ;  /* 0x0010000007ff7812 */ /* 0x040fe4000782c0ff */
[----:B------:R-:W-:-:S04]  /*2f9b0*/  LOP3.LUT R7, R7, 0xfffbffff, RZ, 0xc0, !PT ;  /* 0xfffbffff07077812 */ /* 0x000fc800078ec0ff */
[----:B------:R-:W-:Y:S02]  /*2f9c0*/  @P2 LOP3.LUT R7, R7, 0x40000, RZ, 0xfc, !PT ;  /* 0x0004000007072812 */ /* 0x000fe400078efcff */
[----:B------:R-:W-:Y:S01]  /*2f9d0*/  ISETP.LT.OR P2, PT, R28, 0x11, !P1 ;  /* 0x000000111c00780c */ /* 0x000fe20004f41670 */
[----:B--2---:R-:W-:-:S05]  /*2f9e0*/  FMUL R15, R34, UR4 ;  /* 0x00000004220f7c20 */ /* 0x004fca0008400000 */
[----:B------:R-:W-:-:S05]  /*2f9f0*/  F2FP.SATFINITE.E4M3.F32.PACK_AB_MERGE_C R15, RZ, R15, RZ ;  /* 0x0000000fff0f723e */ /* 0x000fca00048070ff */
[----:B------:R1:W-:Y:S02]  /*2fa00*/  @!P0 STG.E.U8 desc[UR6][R18.64+0x9], R15 ;  /* 0x0000090f12008986 */ /* 0x0003e4000c101106 */
[----:B-1----:R-:W-:Y:S02]  /*2fa10*/  FMUL R15, R41, UR4 ;  /* 0x00000004290f7c20 */ /* 0x002fe40008400000 */
[----:B------:R-:W2:Y:S01]  /*2fa20*/  LDL.LU R41, [R1+0x27c] ;  /* 0x00027c0001297983 */ /* 0x000ea20000300800 */
[----:B0-----:R-:W-:-:S04]  /*2fa30*/  @!P5 IADD3 R34, P0, P4, R14, R16, R3 ;  /* 0x000000100e22d210 */ /* 0x001fc80007c1e003 */
[----:B------:R-:W-:Y:S02]  /*2fa40*/  @!P5 IADD3.X R35, R29, R17, R2, P0, P4 ;  /* 0x000000111d23d210 */ /* 0x000fe400007e8402 */
[----:B------:R-:W0:Y:S01]  /*2fa50*/  @!P2 LDC.64 R16, c[0x0][0x5c0] ;  /* 0x00017000ff10ab82 */ /* 0x000e220000000a00 */
[----:B------:R-:W-:-:S05]  /*2fa60*/  F2FP.SATFINITE.E4M3.F32.PACK_AB_MERGE_C R15, RZ, R15, RZ ;  /* 0x0000000fff0f723e */ /* 0x000fca00048070ff */
[----:B------:R1:W-:Y:S02]  /*2fa70*/  @!P6 STG.E.U8 desc[UR6][R30.64], R15 ;  /* 0x0000000f1e00e986 */ /* 0x0003e4000c101106 */
[----:B-1----:R-:W-:Y:S02]  /*2fa80*/  FMUL R15, R40, UR4 ;  /* 0x00000004280f7c20 */ /* 0x002fe40008400000 */
[----:B------:R-:W3:Y:S01]  /*2fa90*/  LDL.LU R40, [R1+0x280] ;  /* 0x0002800001287983 */ /* 0x000ee20000300800 */
[----:B0-----:R-:W-:-:S03]  /*2faa0*/  @!P2 IADD3 R30, P0, P4, R14, R16, R9 ;  /* 0x000000100e1ea210 */ /* 0x001fc60007c1e009 */
[----:B------:R-:W4:Y:S01]  /*2fab0*/  LDL.LU R43, [R1+0x284] ;  /* 0x00028400012b7983 */ /* 0x000f220000300800 */
[----:B------:R-:W-:Y:S02]  /*2fac0*/  @!P2 IADD3.X R31, R29, R17, R8, P0, P4 ;  /* 0x000000111d1fa210 */ /* 0x000fe400007e8408 */
[----:B------:R-:W-:-:S13]  /*2fad0*/  ISETP.LT.OR P2, PT, R28, 0x12, !P1 ;  /* 0x000000121c00780c */ /* 0x000fda0004f41670 */
[----:B------:R-:W0:Y:S02]  /*2fae0*/  @!P2 LDC.64 R16, c[0x0][0x5c0] ;  /* 0x00017000ff10ab82 */ /* 0x000e240000000a00 */
[----:B0-----:R-:W-:-:S04]  /*2faf0*/  @!P2 IADD3 R24, P0, P4, R14, R16, R9 ;  /* 0x000000100e18a210 */ /* 0x001fc80007c1e009 */
[----:B------:R-:W-:Y:S02]  /*2fb00*/  @!P2 IADD3.X R25, R29, R17, R8, P0, P4 ;  /* 0x000000111d19a210 */ /* 0x000fe400007e8408 */
[----:B------:R-:W-:-:S04]  /*2fb10*/  ISETP.GE.AND P0, PT, R13, 0x109, PT ;  /* 0x000001090d00780c */ /* 0x000fc80003f06270 */
[----:B------:R-:W-:-:S13]  /*2fb20*/  ISETP.LT.OR P4, PT, R28, 0x1, !P0 ;  /* 0x000000011c00780c */ /* 0x000fda0004781670 */
[----:B------:R-:W0:Y:S01]  /*2fb30*/  @!P4 LDC.64 R16, c[0x0][0x5c0] ;  /* 0x00017000ff10cb82 */ /* 0x000e220000000a00 */
[----:B------:R-:W-:Y:S02]  /*2fb40*/  F2FP.SATFINITE.E4M3.F32.PACK_AB_MERGE_C R15, RZ, R15, RZ ;  /* 0x0000000fff0f723e */ /* 0x000fe400048070ff */
[----:B------:R-:W-:-:S03]  /*2fb50*/  LOP3.LUT R0, R0, 0xffffffbf, RZ, 0xc0, !PT ;  /* 0xffffffbf00007812 */ /* 0x000fc600078ec0ff */
[----:B------:R1:W-:Y:S01]  /*2fb60*/  @!P3 STG.E.U8 desc[UR6][R26.64+0x1], R15 ;  /* 0x0000010f1a00b986 */ /* 0x0003e2000c101106 */
[----:B------:R-:W-:Y:S02]  /*2fb70*/  @P5 LOP3.LUT R0, R0, 0x40, RZ, 0xfc, !PT ;  /* 0x0000004000005812 */ /* 0x000fe400078efcff */
[----:B-1----:R-:W-:-:S04]  /*2fb80*/  @!P4 IADD3 R15, P3, P5, R3, R14, R11 ;  /* 0x0000000e030fc210 */ /* 0x002fc80007d7e00b */
[----:B------:R-:W-:Y:S02]  /*2fb90*/  @!P4 IADD3.X R18, R2, R29, R10, P3, P5 ;  /* 0x0000001d0212c210 */ /* 0x000fe40001fea40a */
[----:B0-----:R-:W-:Y:S01]  /*2fba0*/  @!P4 IADD3 R16, P3, R15, R16, RZ ;  /* 0x000000100f10c210 */ /* 0x001fe20007f7e0ff */
[----:B------:R-:W-:Y:S02]  /*2fbb0*/  FMUL R15, R42, UR4 ;  /* 0x000000042a0f7c20 */ /* 0x000fe40008400000 */
[----:B------:R-:W4:Y:S04]  /*2fbc0*/  LDL.LU R42, [R1+0x288] ;  /* 0x00028800012a7983 */ /* 0x000f280000300800 */
[----:B------:R-:W4:Y:S01]  /*2fbd0*/  LDL.LU R50, [R1+0x28c] ;  /* 0x00028c0001327983 */ /* 0x000f220000300800 */
[----:B------:R-:W-:-:S02]  /*2fbe0*/  LOP3.LUT P2, RZ, R0, 0x1, RZ, 0xc0, !PT ;  /* 0x0000000100ff7812 */ /* 0x000fc4000784c0ff */
[----:B------:R-:W-:Y:S01]  /*2fbf0*/  LOP3.LUT R7, R7, 0xfff7ffff, RZ, 0xc0, !PT ;  /* 0xfff7ffff07077812 */ /* 0x000fe200078ec0ff */
[----:B------:R-:W-:Y:S01]  /*2fc00*/  @!P4 IMAD.X R17, R18, 0x1, R17, P3 ;  /* 0x000000011211c824 */ /* 0x000fe200018e0611 */
[----:B------:R-:W-:Y:S01]  /*2fc10*/  F2FP.SATFINITE.E4M3.F32.PACK_AB_MERGE_C R15, RZ, R15, RZ ;  /* 0x0000000fff0f723e */ /* 0x000fe200048070ff */
[----:B------:R-:W4:Y:S08]  /*2fc20*/  LDL.LU R49, [R1+0x290] ;  /* 0x0002900001317983 */ /* 0x000f300000300800 */
[----:B------:R-:W-:Y:S01]  /*2fc30*/  @P2 LOP3.LUT R7, R7, 0x80000, RZ, 0xfc, !PT ;  /* 0x0008000007072812 */ /* 0x000fe200078efcff */
[----:B------:R0:W-:Y:S01]  /*2fc40*/  @!P4 STG.E.U8 desc[UR6][R16.64], R15 ;  /* 0x0000000f1000c986 */ /* 0x0001e2000c101106 */
[----:B------:R-:W-:-:S02]  /*2fc50*/  ISETP.LT.OR P2, PT, R28, 0x19, !P1 ;  /* 0x000000191c00780c */ /* 0x000fc40004f41670 */
[----:B------:R-:W-:Y:S01]  /*2fc60*/  ISETP.LT.OR P3, PT, R28, 0x2, !P0 ;  /* 0x000000021c00780c */ /* 0x000fe20004761670 */
[----:B------:R-:W4:Y:S04]  /*2fc70*/  LDL.LU R48, [R1+0x294] ;  /* 0x0002940001307983 */ /* 0x000f280000300800 */
[----:B------:R-:W4:Y:S04]  /*2fc80*/  LDL.LU R53, [R1+0x298] ;  /* 0x0002980001357983 */ /* 0x000f280000300800 */
[----:B------:R-:W4:Y:S02]  /*2fc90*/  LDL.LU R52, [R1+0x29c] ;  /* 0x00029c0001347983 */ /* 0x000f240000300800 */
[----:B0-----:R-:W0:Y:S02]  /*2fca0*/  @!P2 LDC.64 R16, c[0x0][0x5c0] ;  /* 0x00017000ff10ab82 */ /* 0x001e240000000a00 */
[----:B------:R-:W-:Y:S01]  /*2fcb0*/  @!P3 IADD3 R22, P5, P6, R3, R14, R11 ;  /* 0x0000000e0316b210 */ /* 0x000fe20007ebe00b */
[----:B------:R-:W4:Y:S03]  /*2fcc0*/  LDL.LU R59, [R1+0x2a0] ;  /* 0x0002a000013b7983 */ /* 0x000f260000300800 */
[----:B------:R-:W-:Y:S01]  /*2fcd0*/  @!P3 IADD3.X R23, R2, R29, R10, P5, P6 ;  /* 0x0000001d0217b210 */ /* 0x000fe20002fec40a */
[----:B------:R-:W4:Y:S01]  /*2fce0*/  LDL.LU R58, [R1+0x2a4] ;  /* 0x0002a400013a7983 */ /* 0x000f220000300800 */
[----:B------:R-:W1:Y:S03]  /*2fcf0*/  @!P3 LDC.64 R18, c[0x0][0x5c0] ;  /* 0x00017000ff12bb82 */ /* 0x000e660000000a00 */
[----:B------:R-:W4:Y:S04]  /*2fd00*/  LDL.LU R57, [R1+0x2a8] ;  /* 0x0002a80001397983 */ /* 0x000f280000300800 */
[----:B------:R-:W4:Y:S01]  /*2fd10*/  LDL.LU R56, [R1+0x2ac] ;  /* 0x0002ac0001387983 */ /* 0x000f220000300800 */
[----:B0-----:R-:W-:-:S04]  /*2fd20*/  @!P2 IADD3 R26, P5, P6, R14, R16, R9 ;  /* 0x000000100e1aa210 */ /* 0x001fc80007ebe009 */
[----:B------:R-:W-:Y:S02]  /*2fd30*/  @!P2 IADD3.X R27, R29, R17, R8, P5, P6 ;  /* 0x000000111d1ba210 */ /* 0x000fe40002fec408 */
[----:B------:R-:W-:-:S13]  /*2fd40*/  ISETP.LT.OR P2, PT, R28, 0x1a, !P1 ;  /* 0x0000001a1c00780c */ /* 0x000fda0004f41670 */
[----:B------:R-:W0:Y:S01]  /*2fd50*/  @!P2 LDC.64 R16, c[0x0][0x5c0] ;  /* 0x00017000ff10ab82 */ /* 0x000e220000000a00 */
[----:B-1----:R-:W-:-:S05]  /*2fd60*/  @!P3 IADD3 R18, P4, R22, R18, RZ ;  /* 0x000000121612b210 */ /* 0x002fca0007f9e0ff */
[----:B------:R-:W-:Y:S01]  /*2fd70*/  @!P3 IMAD.X R19, R23, 0x1, R19, P4 ;  /* 0x000000011713b824 */ /* 0x000fe200020e0613 */
[----:B------:R-:W-:Y:S02]  /*2fd80*/  ISETP.GE.AND P6, PT, R13, 0x101, PT ;  /* 0x000001010d00780c */ /* 0x000fe40003fc6270 */
[----:B------:R-:W-:Y:S01]  /*2fd90*/  LOP3.LUT P5, RZ, R0, 0x10, RZ, 0xc0, !PT ;  /* 0x0000001000ff7812 */ /* 0x000fe200078ac0ff */
[----:B--2---:R-:W-:-:S05]  /*2fda0*/  FMUL R15, R41, UR4 ;  /* 0x00000004290f7c20 */ /* 0x004fca0008400000 */
[----:B------:R-:W-:-:S05]  /*2fdb0*/  F2FP.SATFINITE.E4M3.F32.PACK_AB_MERGE_C R15, RZ, R15, RZ ;  /* 0x0000000fff0f723e */ /* 0x000fca00048070ff */
[----:B------:R3:W-:Y:S01]  /*2fdc0*/  @!P3 STG.E.U8 desc[UR6][R18.64+0x1], R15 ;  /* 0x0000010f1200b986 */ /* 0x0007e2000c101106 */
[----:B0-----:R-:W-:-:S04]  /*2fdd0*/  @!P2 IADD3 R22, P3, P4, R14, R16, R9 ;  /* 0x000000100e16a210 */ /* 0x001fc80007c7e009 */
[----:B------:R-:W-:Y:S02]  /*2fde0*/  @!P2 IADD3.X R23, R29, R17, R8, P3, P4 ;  /* 0x000000111d17a210 */ /* 0x000fe40001fe8408 */
[----:B------:R-:W-:-:S13]  /*2fdf0*/  ISETP.LT.OR P2, PT, R28, 0x11, !P6 ;  /* 0x000000111c00780c */ /* 0x000fda0007741670 */
[----:B------:R-:W0:Y:S01]  /*2fe00*/  @!P2 LDC.64 R16, c[0x0][0x5c0] ;  /* 0x00017000ff10ab82 */ /* 0x000e220000000a00 */
[----:B---3--:R-:W-:-:S05]  /*2fe10*/  FMUL R15, R40, UR4 ;  /* 0x00000004280f7c20 */ /* 0x008fca0008400000 */
[----:B------:R-:W-:-:S05]  /*2fe20*/  F2FP.SATFINITE.E4M3.F32.PACK_AB_MERGE_C R15, RZ, R15, RZ ;  /* 0x0000000fff0f723e */ /* 0x000fca00048070ff */
[----:B------:R4:W-:Y:S01]  /*2fe30*/  @!P5 STG.E.U8 desc[UR6][R32.64+0x8], R15 ;  /* 0x0000080f2000d986 */ /* 0x0009e2000c101106 */
[----:B------:R-:W-:Y:S02]  /*2fe40*/  ISETP.LT.OR P5, PT, R28, 0x12, !P6 ;  /* 0x000000121c00780c */ /* 0x000fe400077a1670 */
[----:B0-----:R-:W-:-:S04]  /*2fe50*/  @!P2 IADD3 R46, P3, P4, R14, R16, R11 ;  /* 0x000000100e2ea210 */ /* 0x001fc80007c7e00b */
[----:B------:R-:W-:-:S07]  /*2fe60*/  @!P2 IADD3.X R47, R29, R17, R10, P3, P4 ;  /* 0x000000111d2fa210 */ /* 0x000fce0001fe840a */
[----:B------:R-:W0:Y:S01]  /*2fe70*/  @!P5 LDC.64 R16, c[0x0][0x5c0] ;  /* 0x00017000ff10db82 */ /* 0x000e220000000a00 */
[----:B------:R-:W-:Y:S02]  /*2fe80*/  LOP3.LUT R0, R0, 0xffffefff, RZ, 0xc0, !PT ;  /* 0xffffefff00007812 */ /* 0x000fe400078ec0ff */
[----:B0-----:R-:W-:-:S04]  /*2fe90*/  @!P5 IADD3 R40, P3, P4, R14, R16, R11 ;  /* 0x000000100e28d210 */ /* 0x001fc80007c7e00b */
[----:B------:R-:W-:Y:S02]  /*2fea0*/  @!P5 IADD3.X R41, R29, R17, R10, P3, P4 ;  /* 0x000000111d29d210 */ /* 0x000fe40001fe840a */
[----:B------:R-:W-:Y:S02]  /*2feb0*/  ISETP.LT.OR P4, PT, R28, 0x9, !P0 ;  /* 0x000000091c00780c */ /* 0x000fe40004781670 */
[----:B------:R-:W-:Y:S02]  /*2fec0*/  @P2 LOP3.LUT R0, R0, 0x1000, RZ, 0xfc, !PT ;  /* 0x0000100000002812 */ /* 0x000fe400078efcff */
[----:B------:R-:W-:Y:S01]  /*2fed0*/  LOP3.LUT P2, RZ, R7, 0x80000, RZ, 0xc0, !PT ;  /* 0x0008000007ff7812 */ /* 0x000fe2000784c0ff */
[----:B----4-:R-:W-:-:S08]  /*2fee0*/  FMUL R15, R43, UR4 ;  /* 0x000000042b0f7c20 */ /* 0x010fd00008400000 */
[----:B------:R-:W0:Y:S01]  /*2fef0*/  @!P4 LDC.64 R16, c[0x0][0x5c0] ;  /* 0x00017000ff10cb82 */ /* 0x000e220000000a00 */
[----:B------:R-:W-:Y:S02]  /*2ff00*/  F2FP.SATFINITE.E4M3.F32.PACK_AB_MERGE_C R15, RZ, R15, RZ ;  /* 0x0000000fff0f723e */ /* 0x000fe400048070ff */
[----:B------:R-:W-:-:S03]  /*2ff10*/  LOP3.LUT R0, R0, 0xffffffef, RZ, 0xc0, !PT ;  /* 0xffffffef00007812 */ /* 0x000fc600078ec0ff */
[----:B------:R1:W-:Y:S01]  /*2ff20*/  @!P2 STG.E.U8 desc[UR6][R20.64+0x9], R15 ;  /* 0x0000090f1400a986 */ /* 0x0003e2000c101106 */
[----:B------:R-:W-:Y:S02]  /*2ff30*/  @P5 LOP3.LUT R0, R0, 0x10, RZ, 0xfc, !PT ;  /* 0x0000001000005812 */ /* 0x000fe400078efcff */
[----:B------:R-:W-:Y:S02]  /*2ff40*/  LOP3.LUT R7, R7, 0xfffeffff, RZ, 0xc0, !PT ;  /* 0xfffeffff07077812 */ /* 0x000fe400078ec0ff */
[----:B-1----:R-:W-:-:S04]  /*2ff50*/  @!P4 IADD3 R15, P3, P5, R3, R14, R11 ;  /* 0x0000000e030fc210 */ /* 0x002fc80007d7e00b */
[----:B------:R-:W-:Y:S02]  /*2ff60*/  @!P4 IADD3.X R18, R2, R29, R10, P3, P5 ;  /* 0x0000001d0212c210 */ /* 0x000fe40001fea40a */
[----:B0-----:R-:W-:Y:S02]  /*2ff70*/  @!P4 IADD3 R16, P3, R15, R16, RZ ;  /* 0x000000100f10c210 */ /* 0x001fe40007f7e0ff */
[----:B------:R-:W-:-:S03]  /*2ff80*/  @P0 LOP3.LUT R7, R7, 0x10000, RZ, 0xfc, !PT ;  /* 0x0001000007070812 */ /* 0x000fc600078efcff */
[----:B------:R-:W-:Y:S01]  /*2ff90*/  @!P4 IMAD.X R17, R18, 0x1, R17, P3 ;  /* 0x000000011211c824 */ /* 0x000fe200018e0611 */
[----:B------:R-:W-:Y:S02]  /*2ffa0*/  ISETP.LT.OR P3, PT, R28, 0xa, !P0 ;  /* 0x0000000a1c00780c */ /* 0x000fe40004761670 */
[----:B------:R-:W-:Y:S01]  /*2ffb0*/  ISETP.GE.AND P0, PT, R13, 0x101, PT ;  /* 0x000001010d00780c */ /* 0x000fe20003f06270 */
[----:B------:R-:W-:-:S03]  /*2ffc0*/  FMUL R15, R42, UR4 ;  /* 0x000000042a0f7c20 */ /* 0x000fc60008400000 */
[----:B------:R-:W-:Y:S02]  /*2ffd0*/  ISETP.LT.OR P2, PT, R28, 0x19, !P0 ;  /* 0x000000191c00780c */ /* 0x000fe40004741670 */
[----:B------:R-:W-:-:S05]  /*2ffe0*/  F2FP.SATFINITE.E4M3.F32.PACK_AB_MERGE_C R15, RZ, R15, RZ ;  /* 0x0000000fff0f723e */ /* 0x000fca00048070ff */
[----:B------:R0:W-:Y:S01]  /*2fff0*/  @!P4 STG.E.U8 desc[UR6][R16.64+0x8], R15 ;  /* 0x0000080f1000c986 */ /* 0x0001e2000c101106 */
[----:B------:R-:W1:Y:S08]  /*30000*/  @!P3 LDC.64 R18, c[0x0][0x5c0] ;  /* 0x00017000ff12bb82 */ /* 0x000e700000000a00 */
[----:B0-----:R-:W0:Y:S01]  /*30010*/  @!P2 LDC.64 R16, c[0x0][0x5c0] ;  /* 0x00017000ff10ab82 */ /* 0x001e220000000a00 */
[----:B------:R-:W-:-:S02]  /*30020*/  ISETP.LT.OR P0, PT, R28, 0x1a, !P0 ;  /* 0x0000001a1c00780c */ /* 0x000fc40004701670 */
[----:B------:R-:W-:-:S04]  /*30030*/  @!P3 IADD3 R20, P5, P6, R3, R14, R11 ;  /* 0x0000000e0314b210 */ /* 0x000fc80007ebe00b */
[----:B------:R-:W-:Y:S02]  /*30040*/  @!P3 IADD3.X R21, R2, R29, R10, P5, P6 ;  /* 0x0000001d0215b210 */ /* 0x000fe40002fec40a */
[----:B0-----:R-:W-:-:S04]  /*30050*/  @!P2 IADD3 R42, P5, P6, R14, R16, R11 ;  /* 0x000000100e2aa210 */ /* 0x001fc80007ebe00b */
[----:B------:R-:W-:Y:S02]  /*30060*/  @!P2 IADD3.X R43, R29, R17, R10, P5, P6 ;  /* 0x000000111d2ba210 */ /* 0x000fe40002fec40a */
[----:B------:R-:W0:Y:S01]  /*30070*/  @!P0 LDC.64 R16, c[0x0][0x5c0] ;  /* 0x00017000ff108b82 */ /* 0x000e220000000a00 */
[----:B-1----:R-:W-:Y:S01]  /*30080*/  @!P3 IADD3 R18, P4, R20, R18, RZ ;  /* 0x000000121412b210 */ /* 0x002fe20007f9e0ff */
[----:B------:R-:W-:-:S04]  /*30090*/  FMUL R15, R50, UR4 ;  /* 0x00000004320f7c20 */ /* 0x000fc80008400000 */
[----:B------:R-:W-:Y:S01]  /*300a0*/  @!P3 IMAD.X R19, R21, 0x1, R19, P4 ;  /* 0x000000011513b824 */ /* 0x000fe200020e0613 */
[----:B------:R-:W-:Y:S02]  /*300b0*/  F2FP.SATFINITE.E4M3.F32.PACK_AB_MERGE_C R15, RZ, R15, RZ ;  /* 0x0000000fff0f723e */ /* 0x000fe400048070ff */
[----:B------:R-:W-:-:S03]  /*300c0*/  ISETP.GE.AND P5, PT, R13, 0x1, PT ;  /* 0x000000010d00780c */ /* 0x000fc60003fa6270 */
[----:B------:R1:W-:Y:S01]  /*300d0*/  @!P3 STG.E.U8 desc[UR6][R18.64+0x9], R15 ;  /* 0x0000090f1200b986 */ /* 0x0003e2000c101106 */
[----:B0-----:R-:W-:-:S04]  /*300e0*/  @!P0 IADD3 R20, P3, P4, R14, R16, R11 ;  /* 0x000000100e148210 */ /* 0x001fc80007c7e00b */
[----:B------:R-:W-:Y:S02]  /*300f0*/  @!P0 IADD3.X R21, R29, R17, R10, P3, P4 ;  /* 0x000000111d158210 */ /* 0x000fe40001fe840a */
[----:B------:R-:W-:-:S13]  /*30100*/  ISETP.LT.OR P3, PT, R28, 0x11, !P5 ;  /* 0x000000111c00780c */ /* 0x000fda0006f61670 */
[----:B------:R-:W0:Y:S01]  /*30110*/  @!P3 LDC.64 R16, c[0x0][0x5c0] ;  /* 0x00017000ff10bb82 */ /* 0x000e220000000a00 */
[----:B-1----:R-:W-:-:S05]  /*30120*/  FMUL R15, R49, UR4 ;  /* 0x00000004310f7c20 */ /* 0x002fca0008400000 */
[----:B------:R-:W-:Y:S02]  /*30130*/  F2FP.SATFINITE.E4M3.F32.PACK_AB_MERGE_C R15, RZ, R15, RZ ;  /* 0x0000000fff0f723e */ /* 0x000fe400048070ff */
[----:B0-----:R-:W-:-:S05]  /*30140*/  @!P3 IADD3 R16, P4, R14, R16, RZ ;  /* 0x000000100e10b210 */ /* 0x001fca0007f9e0ff */
[----:B------:R-:W-:-:S05]  /*30150*/  @!P3 IMAD.X R17, R29, 0x1, R17, P4 ;  /* 0x000000011d11b824 */ /* 0x000fca00020e0611 */
[----:B------:R0:W-:Y:S01]  /*30160*/  @!P3 STG.E.U8 desc[UR6][R16.64+0x10], R15 ;  /* 0x0000100f1000b986 */ /* 0x0001e2000c101106 */
[----:B------:R-:W-:Y:S02]  /*30170*/  ISETP.LT.OR P3, PT, R28, 0x12, !P5 ;  /* 0x000000121c00780c */ /* 0x000fe40006f61670 */
[----:B------:R-:W-:-:S11]  /*30180*/  LOP3.LUT R0, R0, 0xffffdfff, RZ, 0xc0, !PT ;  /* 0xffffdfff00007812 */ /* 0x000fd600078ec0ff */
[----:B0-----:R-:W0:Y:S01]  /*30190*/  @!P3 LDC.64 R16, c[0x0][0x5c0] ;  /* 0x00017000ff10bb82 */ /* 0x001e220000000a00 */
[----:B------:R-:W-:Y:S02]  /*301a0*/  @P2 LOP3.LUT R0, R0, 0x2000, RZ, 0xfc, !PT ;  /* 0x0000200000002812 */ /* 0x000fe400078efcff */
[----:B------:R-:W-:Y:S02]  /*301b0*/  LOP3.LUT P2, RZ, R7, 0x40000, RZ, 0xc0, !PT ;  /* 0x0004000007ff7812 */ /* 0x000fe4000784c0ff */
[----:B------:R-:W-:Y:S01]  /*301c0*/  LOP3.LUT R0, R0, 0xfffffffe, RZ, 0xc0, !PT ;  /* 0xfffffffe00007812 */ /* 0x000fe200078ec0ff */
[----:B------:R-:W-:-:S03]  /*301d0*/  FMUL R15, R48, UR4 ;  /* 0x00000004300f7c20 */ /* 0x000fc60008400000 */
[----:B------:R-:W-:Y:S02]  /*301e0*/  @P0 LOP3.LUT R0, R0, 0x1, RZ, 0xfc, !PT ;  /* 0x0000000100000812 */ /* 0x000fe400078efcff */
[----:B------:R-:W-:Y:S02]  /*301f0*/  ISETP.LT.OR P0, PT, R28, 0x21, !P2 ;  /* 0x000000211c00780c */ /* 0x000fe40005701670 */
[----:B------:R-:W-:Y:S02]  /*30200*/  F2FP.SATFINITE.E4M3.F32.PACK_AB_MERGE_C R15, RZ, R15, RZ ;  /* 0x0000000fff0f723e */ /* 0x000fe400048070ff */
[----:B0-----:R-:W-:-:S05]  /*30210*/  @!P3 IADD3 R16, P4, R14, R16, RZ ;  /* 0x000000100e10b210 */ /* 0x001fca0007f9e0ff */
[----:B------:R-:W-:-:S05]  /*30220*/  @!P3 IMAD.X R17, R29, 0x1, R17, P4 ;  /* 0x000000011d11b824 */ /* 0x000fca00020e0611 */
[----:B------:R0:W-:Y:S02]  /*30230*/  @!P3 STG.E.U8 desc[UR6][R16.64+0x11], R15 ;  /* 0x0000110f1000b986 */ /* 0x0001e4000c101106 */
[----:B0-----:R-:W0:Y:S01]  /*30240*/  @!P0 LDC.64 R16, c[0x0][0x5c0] ;  /* 0x00017000ff108b82 */ /* 0x001e220000000a00 */
[----:B------:R-:W-:Y:S02]  /*30250*/  ISETP.LT.OR P6, PT, R28, 0x22, !P2 ;  /* 0x000000221c00780c */ /* 0x000fe400057c1670 */
[----:B0-----:R-:W-:-:S04]  /*30260*/  @!P0 IADD3 R50, P3, P4, R14, R16, R3 ;  /* 0x000000100e328210 */ /* 0x001fc80007c7e003 */
[----:B------:R-:W-:-:S07]  /*30270*/  @!P0 IADD3.X R51, R29, R17, R2, P3, P4 ;  /* 0x000000111d338210 */ /* 0x000fce0001fe8402 */
[----:B------:R-:W0:Y:S01]  /*30280*/  @!P6 LDC.64 R16, c[0x0][0x5c0] ;  /* 0x00017000ff10eb82 */ /* 0x000e220000000a00 */
[----:B------:R-:W-:Y:S01]  /*30290*/  ISETP.LT.OR P0, PT, R28, 0x11, !P2 ;  /* 0x000000111c00780c */ /* 0x000fe20005701670 */
[----:B------:R-:W-:-:S05]  /*302a0*/  FMUL R15, R53, UR4 ;  /* 0x00000004350f7c20 */ /* 0x000fca0008400000 */
[----:B------:R-:W-:Y:S02]  /*302b0*/  F2FP.SATFINITE.E4M3.F32.PACK_AB_MERGE_C R15, RZ, R15, RZ ;  /* 0x0000000fff0f723e */ /* 0x000fe400048070ff */
[----:B0-----:R-:W-:-:S04]  /*302c0*/  @!P6 IADD3 R48, P3, P4, R14, R16, R3 ;  /* 0x000000100e30e210 */ /* 0x001fc80007c7e003 */
[----:B------:R-:W-:Y:S02]  /*302d0*/  @!P6 IADD3.X R49, R29, R17, R2, P3, P4 ;  /* 0x000000111d31e210 */ /* 0x000fe40001fe8402 */
[C---:B------:R-:W-:Y:S01]  /*302e0*/  ISETP.LT.OR P6, PT, R28.reuse, 0x29, !P2 ;  /* 0x000000291c00780c */ /* 0x040fe200057c1670 */
[----:B------:R0:W-:Y:S01]  /*302f0*/  @!P0 STG.E.U8 desc[UR6][R38.64+0x10], R15 ;  /* 0x0000100f26008986 */ /* 0x0001e2000c101106 */
[----:B------:R-:W-:-:S11]  /*30300*/  ISETP.LT.OR P0, PT, R28, 0x12, !P2 ;  /* 0x000000121c00780c */ /* 0x000fd60005701670 */
[----:B------:R-:W1:Y:S01]  /*30310*/  @!P6 LDC.64 R16, c[0x0][0x5c0] ;  /* 0x00017000ff10eb82 */ /* 0x000e620000000a00 */
[----:B0-----:R-:W-:-:S05]  /*30320*/  FMUL R15, R52, UR4 ;  /* 0x00000004340f7c20 */ /* 0x001fca0008400000 */
[----:B------:R-:W-:-:S05]  /*30330*/  F2FP.SATFINITE.E4M3.F32.PACK_AB_MERGE_C R15, RZ, R15, RZ ;  /* 0x0000000fff0f723e */ /* 0x000fca00048070ff */
[----:B------:R0:W-:Y:S01]  /*30340*/  @!P0 STG.E.U8 desc[UR6][R36.64+0x11], R15 ;  /* 0x0000110f24008986 */ /* 0x0001e2000c101106 */
[----:B------:R-:W-:Y:S02]  /*30350*/  ISETP.LT.OR P0, PT, R28, 0x2a, !P2 ;  /* 0x0000002a1c00780c */ /* 0x000fe40005701670 */
[----:B-1----:R-:W-:-:S04]  /*30360*/  @!P6 IADD3 R54, P3, P4, R14, R16, R3 ;  /* 0x000000100e36e210 */ /* 0x002fc80007c7e003 */
[----:B------:R-:W-:-:S07]  /*30370*/  @!P6 IADD3.X R55, R29, R17, R2, P3, P4 ;  /* 0x000000111d37e210 */ /* 0x000fce0001fe8402 */
[----:B------:R-:W1:Y:S02]  /*30380*/  @!P0 LDC.64 R16, c[0x0][0x5c0] ;  /* 0x00017000ff108b82 */ /* 0x000e640000000a00 */
[----:B-1----:R-:W-:-:S04]  /*30390*/  @!P0 IADD3 R52, P3, P4, R14, R16, R3 ;  /* 0x000000100e348210 */ /* 0x002fc80007c7e003 */
[----:B------:R-:W-:Y:S02]  /*303a0*/  @!P0 IADD3.X R53, R29, R17, R2, P3, P4 ;  /* 0x000000111d358210 */ /* 0x000fe40001fe8402 */
[----:B------:R-:W-:-:S13]  /*303b0*/  ISETP.LT.OR P3, PT, R28, 0x19, !P5 ;  /* 0x000000191c00780c */ /* 0x000fda0006f61670 */
[----:B------:R-:W1:Y:S01]  /*303c0*/  @!P3 LDC.64 R16, c[0x0][0x5c0] ;  /* 0x00017000ff10bb82 */ /* 0x000e620000000a00 */
[----:B0-----:R-:W-:Y:S02]  /*303d0*/  FMUL R15, R59, UR4 ;  /* 0x000000043b0f7c20 */ /* 0x001fe40008400000 */
[----:B------:R-:W2:Y:S03]  /*303e0*/  LDL.LU R59, [R1+0x2b0] ;  /* 0x0002b000013b7983 */ /* 0x000ea60000300800 */
[----:B------:R-:W-:Y:S02]  /*303f0*/  F2FP.SATFINITE.E4M3.F32.PACK_AB_MERGE_C R15, RZ, R15, RZ ;  /* 0x0000000fff0f723e */ /* 0x000fe400048070ff */
[----:B-1----:R-:W-:-:S05]  /*30400*/  @!P3 IADD3 R16, P4, R14, R16, RZ ;  /* 0x000000100e10b210 */ /* 0x002fca0007f9e0ff */
[----:B------:R-:W-:-:S05]  /*30410*/  @!P3 IMAD.X R17, R29, 0x1, R17, P4 ;  /* 0x000000011d11b824 */ /* 0x000fca00020e0611 */
[----:B------:R0:W-:Y:S02]  /*30420*/  @!P3 STG.E.U8 desc[UR6][R16.64+0x18], R15 ;  /* 0x0000180f1000b986 */ /* 0x0001e4000c101106 */
[----:B0-----:R-:W-:Y:S02]  /*30430*/  FMUL R15, R58, UR4 ;  /* 0x000000043a0f7c20 */ /* 0x001fe40008400000 */
[----:B------:R-:W3:Y:S01]  /*30440*/  LDL.LU R58, [R1+0x2b4] ;  /* 0x0002b400013a7983 */ /* 0x000ee20000300800 */
[----:B------:R-:W-:Y:S02]  /*30450*/  ISETP.LT.OR P3, PT, R28, 0x1a, !P5 ;  /* 0x0000001a1c00780c */ /* 0x000fe40006f61670 */
[----:B------:R-:W-:Y:S01]  /*30460*/  LOP3.LUT R7, R7, 0xfffdffff, RZ, 0xc0, !PT ;  /* 0xfffdffff07077812 */ /* 0x000fe200078ec0ff */
[----:B------:R-:W4:Y:S10]  /*30470*/  LDL.LU R60, [R1+0x2b8] ;  /* 0x0002b800013c7983 */ /* 0x000f340000300800 */
[----:B------:R-:W0:Y:S01]  /*30480*/  @!P3 LDC.64 R16, c[0x0][0x5c0] ;  /* 0x00017000ff10bb82 */ /* 0x000e220000000a00 */
[----:B------:R-:W-:-:S02]  /*30490*/  @P2 LOP3.LUT R7, R7, 0x20000, RZ, 0xfc, !PT ;  /* 0x0002000007072812 */ /* 0x000fc400078efcff */
[----:B------:R-:W-:Y:S02]  /*304a0*/  ISETP.LT.OR P2, PT, R28, 0x21, !P1 ;  /* 0x000000211c00780c */ /* 0x000fe40004f41670 */
[----:B------:R-:W-:Y:S02]  /*304b0*/  F2FP.SATFINITE.E4M3.F32.PACK_AB_MERGE_C R15, RZ, R15, RZ ;  /* 0x0000000fff0f723e */ /* 0x000fe400048070ff */
[----:B0-----:R-:W-:-:S05]  /*304c0*/  @!P3 IADD3 R16, P4, R14, R16, RZ ;  /* 0x000000100e10b210 */ /* 0x001fca0007f9e0ff */
[----:B------:R-:W-:-:S05]  /*304d0*/  @!P3 IMAD.X R17, R29, 0x1, R17, P4 ;  /* 0x000000011d11b824 */ /* 0x000fca00020e0611 */
[----:B------:R0:W-:Y:S02]  /*304e0*/  @!P3 STG.E.U8 desc[UR6][R16.64+0x19], R15 ;  /* 0x0000190f1000b986 */ /* 0x0001e4000c101106 */
[----:B0-----:R-:W0:Y:S02]  /*304f0*/  @!P2 LDC.64 R16, c[0x0][0x5c0] ;  /* 0x00017000ff10ab82 */ /* 0x001e240000000a00 */
[----:B0-----:R-:W-:-:S04]  /*30500*/  @!P2 IADD3 R36, P3, P4, R14, R16, R9 ;  /* 0x000000100e24a210 */ /* 0x001fc80007c7e009 */
[----:B------:R-:W-:Y:S02]  /*30510*/  @!P2 IADD3.X R37, R29, R17, R8, P3, P4 ;  /* 0x000000111d25a210 */ /* 0x000fe40001fe8408 */
[----:B------:R-:W-:-:S13]  /*30520*/  ISETP.LT.OR P2, PT, R28, 0x22, !P1 ;  /* 0x000000221c00780c */ /* 0x000fda0004f41670 */
[----:B------:R-:W0:Y:S01]  /*30530*/  @!P2 LDC.64 R16, c[0x0][0x5c0] ;  /* 0x00017000ff10ab82 */ /* 0x000e220000000a00 */
[----:B------:R-:W-:-:S04]  /*30540*/  LOP3.LUT R0, R0, 0xfffdffff, RZ, 0xc0, !PT ;  /* 0xfffdffff00007812 */ /* 0x000fc800078ec0ff */
[----:B------:R-:W-:Y:S01]  /*30550*/  @P6 LOP3.LUT R0, R0, 0x20000, RZ, 0xfc, !PT ;  /* 0x0002000000006812 */ /* 0x000fe200078efcff */
[----:B------:R-:W-:-:S03]  /*30560*/  FMUL R15, R57, UR4 ;  /* 0x00000004390f7c20 */ /* 0x000fc60008400000 */
[C---:B------:R-:W-:Y:S02]  /*30570*/  LOP3.LUT P6, RZ, R0.reuse, 0x100, RZ, 0xc0, !PT ;  /* 0x0000010000ff7812 */ /* 0x040fe400078cc0ff */
[----:B------:R-:W-:Y:S02]  /*30580*/  LOP3.LUT R0, R0, 0xfffeffff, RZ, 0xc0, !PT ;  /* 0xfffeffff00007812 */ /* 0x000fe400078ec0ff */
[----:B0-----:R-:W-:-:S04]  /*30590*/  @!P2 IADD3 R32, P3, P4, R14, R16, R9 ;  /* 0x000000100e20a210 */ /* 0x001fc80007c7e009 */
[----:B------:R-:W-:Y:S02]  /*305a0*/  @!P2 IADD3.X R33, R29, R17, R8, P3, P4 ;  /* 0x000000111d21a210 */ /* 0x000fe40001fe8408 */
[----:B------:R-:W-:Y:S02]  /*305b0*/  ISETP.LT.OR P2, PT, R28, 0x29, !P1 ;  /* 0x000000291c00780c */ /* 0x000fe40004f41670 */
[----:B------:R-:W-:Y:S02]  /*305c0*/  @P0 LOP3.LUT R0, R0, 0x10000, RZ, 0xfc, !PT ;  /* 0x0001000000000812 */ /* 0x000fe400078efcff */
[----:B------:R-:W-:Y:S02]  /*305d0*/  F2FP.SATFINITE.E4M3.F32.PACK_AB_MERGE_C R15, RZ, R15, RZ ;  /* 0x0000000fff0f723e */ /* 0x000fe400048070ff */
[----:B------:R-:W-:-:S03]  /*305e0*/  LOP3.LUT P0, RZ, R0, 0x40, RZ, 0xc0, !PT ;  /* 0x0000004000ff7812 */ /* 0x000fc6000780c0ff */
[----:B------:R0:W-:Y:S04]  /*305f0*/  @!P6 STG.E.U8 desc[UR6][R44.64+0x18], R15 ;  /* 0x0000180f2c00e986 */ /* 0x0001e8000c101106 */
[----:B------:R-:W1:Y:S01]  /*30600*/  @!P2 LDC.64 R16, c[0x0][0x5c0] ;  /* 0x00017000ff10ab82 */ /* 0x000e620000000a00 */
[----:B0-----:R-:W-:-:S05]  /*30610*/  FMUL R15, R56, UR4 ;  /* 0x00000004380f7c20 */ /* 0x001fca0008400000 */
[----:B------:R-:W-:-:S05]  /*30620*/  F2FP.SATFINITE.E4M3.F32.PACK_AB_MERGE_C R15, RZ, R15, RZ ;  /* 0x0000000fff0f723e */ /* 0x000fca00048070ff */
[----:B------:R0:W-:Y:S01]  /*30630*/  @!P0 STG.E.U8 desc[UR6][R34.64+0x19], R15 ;  /* 0x0000190f22008986 */ /* 0x0001e2000c101106 */
[----:B------:R-:W-:Y:S02]  /*30640*/  ISETP.LT.OR P0, PT, R28, 0x2a, !P1 ;  /* 0x0000002a1c00780c */ /* 0x000fe40004f01670 */
[----:B-1----:R-:W-:-:S04]  /*30650*/  @!P2 IADD3 R38, P3, P4, R14, R16, R9 ;  /* 0x000000100e26a210 */ /* 0x002fc80007c7e009 */
[----:B------:R-:W-:-:S07]  /*30660*/  @!P2 IADD3.X R39, R29, R17, R8, P3, P4 ;  /* 0x000000111d27a210 */ /* 0x000fce0001fe8408 */
[----:B------:R-:W0:Y:S02]  /*30670*/  @!P0 LDC.64 R16, c[0x0][0x5c0] ;  /* 0x00017000ff108b82 */ /* 0x000e240000000a00 */
[----:B0-----:R-:W-:-:S04]  /*30680*/  @!P0 IADD3 R34, P3, P4, R14, R16, R9 ;  /* 0x000000100e228210 */ /* 0x001fc80007c7e009 */
[----:B------:R-:W-:Y:S02]  /*30690*/  @!P0 IADD3.X R35, R29, R17, R8, P3, P4 ;  /* 0x000000111d238210 */ /* 0x000fe40001fe8408 */
[----:B------:R-:W-:Y:S01]  /*306a0*/  ISETP.LT.OR P0, PT, R28, 0x11, !P1 ;  /* 0x000000111c00780c */ /* 0x000fe20004f01670 */
[----:B--2---:R-:W-:Y:S02]  /*306b0*/  FMUL R15, R59, UR4 ;  /* 0x000000043b0f7c20 */ /* 0x004fe40008400000 */
[----:B------:R-:W2:Y:S03]  /*306c0*/  LDL.LU R59, [R1+0x2bc] ;  /* 0x0002bc00013b7983 */ /* 0x000ea60000300800 */
[----:B------:R-:W-:-:S07]  /*306d0*/  F2FP.SATFINITE.E4M3.F32.PACK_AB_MERGE_C R15, RZ, R15, RZ ;  /* 0x0000000fff0f723e */ /* 0x000fce00048070ff */
[----:B------:R3:W-:Y:S02]  /*306e0*/  @!P0 STG.E.U8 desc[UR6][R30.64+0x10], R15 ;  /* 0x0000100f1e008986 */ /* 0x0007e4000c101106 */
[----:B---3--:R-:W-:Y:S02]  /*306f0*/  FMUL R15, R58, UR4 ;  /* 0x000000043a0f7c20 */ /* 0x008fe40008400000 */
[----:B------:R-:W3:Y:S01]  /*30700*/  LDL.LU R58, [R1+0x2c0] ;  /* 0x0002c000013a7983 */ /* 0x000ee20000300800 */
[----:B------:R-:W-:-:S04]  /*30710*/  ISETP.GE.AND P2, PT, R13, 0x101, PT ;  /* 0x000001010d00780c */ /* 0x000fc80003f46270 */
[----:B------:R-:W-:-:S13]  /*30720*/  ISETP.LT.OR P5, PT, R28, 0x21, !P2 ;  /* 0x000000211c00780c */ /* 0x000fda00057a1670 */
[----:B------:R-:W0:Y:S01]  /*30730*/  @!P5 LDC.64 R16, c[0x0][0x5c0] ;  /* 0x00017000ff10db82 */ /* 0x000e220000000a00 */
[----:B------:R-:W-:Y:S02]  /*30740*/  ISETP.LT.OR P0, PT, R28, 0x22, !P2 ;  /* 0x000000221c00780c */ /* 0x000fe40005701670 */
[----:B------:R-:W-:Y:S02]  /*30750*/  LOP3.LUT R0, R0, 0xfffbffff, RZ, 0xc0, !PT ;  /* 0xfffbffff00007812 */ /* 0x000fe400078ec0ff */
[----:B0-----:R-:W-:-:S04]  /*30760*/  @!P5 IADD3 R56, P3, P4, R14, R16, R11 ;  /* 0x000000100e38d210 */ /* 0x001fc80007c7e00b */
[----:B------:R-:W-:-:S05]  /*30770*/  @!P5 IADD3.X R57, R29, R17, R10, P3, P4 ;  /* 0x000000111d39d210 */ /* 0x000fca0001fe840a */
[----:B------:R-:W0:Y:S01]  /*30780*/  @!P0 LDC.64 R16, c[0x0][0x5c0] ;  /* 0x00017000ff108b82 */ /* 0x000e220000000a00 */
[----:B------:R-:W-:-:S04]  /*30790*/  @P5 LOP3.LUT R0, R0, 0x40000, RZ, 0xfc, !PT ;  /* 0x0004000000005812 */ /* 0x000fc800078efcff */
[----:B------:R-:W-:-:S04]  /*307a0*/  LOP3.LUT R0, R0, 0xffffff7f, RZ, 0xc0, !PT ;  /* 0xffffff7f00007812 */ /* 0x000fc800078ec0ff */
[----:B------:R-:W-:Y:S02]  /*307b0*/  @P0 LOP3.LUT R0, R0, 0x80, RZ, 0xfc, !PT ;  /* 0x0000008000000812 */ /* 0x000fe400078efcff */
[----:B0-----:R-:W-:-:S04]  /*307c0*/  @!P0 IADD3 R30, P3, P4, R14, R16, R11 ;  /* 0x000000100e1e8210 */ /* 0x001fc80007c7e00b */
[----:B------:R-:W-:Y:S02]  /*307d0*/  @!P0 IADD3.X R31, R29, R17, R10, P3, P4 ;  /* 0x000000111d1f8210 */ /* 0x000fe40001fe840a */
[----:B------:R-:W-:-:S04]  /*307e0*/  ISETP.GE.AND P0, PT, R13, 0x89, PT ;  /* 0x000000890d00780c */ /* 0x000fc80003f06270 */
[C---:B------:R-:W-:Y:S02]  /*307f0*/  ISETP.LT.OR P4, PT, R28.reuse, 0x11, !P0 ;  /* 0x000000111c00780c */ /* 0x040fe40004781670 */
[----:B------:R-:W-:-:S11]  /*30800*/  ISETP.LT.OR P6, PT, R28, 0x12, !P1 ;  /* 0x000000121c00780c */ /* 0x000fd60004fc1670 */
[----:B------:R-:W0:Y:S01]  /*30810*/  @!P4 LDC.64 R16, c[0x0][0x5c0] ;  /* 0x00017000ff10cb82 */ /* 0x000e220000000a00 */
[----:B------:R-:W-:-:S05]  /*30820*/  F2FP.SATFINITE.E4M3.F32.PACK_AB_MERGE_C R15, RZ, R15, RZ ;  /* 0x0000000fff0f723e */ /* 0x000fca00048070ff */
[----:B------:R1:W-:Y:S02]  /*30830*/  @!P6 STG.E.U8 desc[UR6][R24.64+0x11], R15 ;  /* 0x0000110f1800e986 */ /* 0x0003e4000c101106 */
[----:B-1----:R-:W-:-:S04]  /*30840*/  @!P4 IADD3 R15, P3, P5, R3, R14, R9 ;  /* 0x0000000e030fc210 */ /* 0x002fc80007d7e009 */
[----:B------:R-:W-:Y:S02]  /*30850*/  @!P4 IADD3.X R18, R2, R29, R8, P3, P5 ;  /* 0x0000001d0212c210 */ /* 0x000fe40001fea408 */
[----:B0-----:R-:W-:Y:S01]  /*30860*/  @!P4 IADD3 R16, P3, R15, R16, RZ ;  /* 0x000000100f10c210 */ /* 0x001fe20007f7e0ff */
[----:B----4-:R-:W-:Y:S02]  /*30870*/  FMUL R15, R60, UR4 ;  /* 0x000000043c0f7c20 */ /* 0x010fe40008400000 */
[----:B------:R-:W4:Y:S02]  /*30880*/  LDL.LU R60, [R1+0x2c4] ;  /* 0x0002c400013c7983 */ /* 0x000f240000300800 */
[----:B------:R-:W-:Y:S01]  /*30890*/  @!P4 IMAD.X R17, R18, 0x1, R17, P3 ;  /* 0x000000011211c824 */ /* 0x000fe200018e0611 */
[----:B------:R-:W-:-:S13]  /*308a0*/  ISETP.LT.OR P3, PT, R28, 0x12, !P0 ;  /* 0x000000121c00780c */ /* 0x000fda0004761670 */
[----:B------:R-:W0:Y:S01]  /*308b0*/  @!P3 LDC.64 R18, c[0x0][0x5c0] ;  /* 0x00017000ff12bb82 */ /* 0x000e220000000a00 */
[----:B------:R-:W-:Y:S02]  /*308c0*/  F2FP.SATFINITE.E4M3.F32.PACK_AB_MERGE_C R15, RZ, R15, RZ ;  /* 0x0000000fff0f723e */ /* 0x000fe400048070ff */
[----:B------:R-:W-:-:S03]  /*308d0*/  @!P3 IADD3 R24, P5, P6, R3, R14, R9 ;  /* 0x0000000e0318b210 */ /* 0x000fc60007ebe009 */
[----:B------:R1:W-:Y:S01]  /*308e0*/  @!P4 STG.E.U8 desc[UR6][R16.64+0x10], R15 ;  /* 0x0000100f1000c986 */ /* 0x0003e2000c101106 */
[----:B------:R-:W-:Y:S02]  /*308f0*/  @!P3 IADD3.X R25, R2, R29, R8, P5, P6 ;  /* 0x0000001d0219b210 */ /* 0x000fe40002fec408 */
[----:B0-----:R-:W-:-:S05]  /*30900*/  @!P3 IADD3 R18, P4, R24, R18, RZ ;  /* 0x000000121812b210 */ /* 0x001fca0007f9e0ff */
[----:B------:R-:W-:Y:S01]  /*30910*/  @!P3 IMAD.X R19, R25, 0x1, R19, P4 ;  /* 0x000000011913b824 */ /* 0x000fe200020e0613 */
[----:B------:R-:W-:-:S13]  /*30920*/  ISETP.LT.OR P2, PT, R28, 0x29, !P2 ;  /* 0x000000291c00780c */ /* 0x000fda0005741670 */
[----:B-1----:R-:W0:Y:S01]  /*30930*/  @!P2 LDC.64 R16, c[0x0][0x5c0] ;  /* 0x00017000ff10ab82 */ /* 0x002e220000000a00 */
[----:B--2---:R-:W-:Y:S02]  /*30940*/  FMUL R15, R59, UR4 ;  /* 0x000000043b0f7c20 */ /* 0x004fe40008400000 */
[----:B------:R-:W2:Y:S03]  /*30950*/  LDL.LU R59, [R1+0x2c8] ;  /* 0x0002c800013b7983 */ /* 0x000ea60000300800 */
[----:B------:R-:W-:-:S05]  /*30960*/  F2FP.SATFINITE.E4M3.F32.PACK_AB_MERGE_C R15, RZ, R15, RZ ;  /* 0x0000000fff0f723e */ /* 0x000fca00048070ff */
[----:B------:R3:W-:Y:S02]  /*30970*/  @!P3 STG.E.U8 desc[UR6][R18.64+0x11], R15 ;  /* 0x0000110f1200b986 */ /* 0x0007e4000c101106 */
[----:B---3--:R-:W-:Y:S02]  /*30980*/  FMUL R15, R58, UR4 ;  /* 0x000000043a0f7c20 */ /* 0x008fe40008400000 */
[----:B------:R-:W3:Y:S04]  /*30990*/  LDL.LU R58, [R1+0x2cc] ;  /* 0x0002cc00013a7983 */ /* 0x000ee80000300800 */
[----:B------:R-:W3:Y:S04]  /*309a0*/  LDL.LU R69, [R1+0x2d0] ;  /* 0x0002d00001457983 */ /* 0x000ee80000300800 */
[----:B------:R-:W3:Y:S01]  /*309b0*/  LDL.LU R68, [R1+0x2d4] ;  /* 0x0002d40001447983 */ /* 0x000ee20000300800 */
[----:B0-----:R-:W-:-:S02]  /*309c0*/  @!P2 IADD3 R44, P5, P6, R14, R16, R11 ;  /* 0x000000100e2ca210 */ /* 0x001fc40007ebe00b */
[----:B------:R-:W-:Y:S01]  /*309d0*/  LOP3.LUT R0, R0, 0xfff7ffff, RZ, 0xc0, !PT ;  /* 0xfff7ffff00007812 */ /* 0x000fe200078ec0ff */
[----:B------:R-:W3:Y:S01]  /*309e0*/  LDL.LU R70, [R1+0x2d8] ;  /* 0x0002d80001467983 */ /* 0x000ee20000300800 */
[----:B------:R-:W-:Y:S02]  /*309f0*/  @!P2 IADD3.X R45, R29, R17, R10, P5, P6 ;  /* 0x000000111d2da210 */ /* 0x000fe40002fec40a */
[----:B------:R-:W-:-:S04]  /*30a00*/  ISETP.GE.AND P6, PT, R13, 0x101, PT ;  /* 0x000001010d00780c */ /* 0x000fc80003fc6270 */
[----:B------:R-:W-:Y:S02]  /*30a10*/  ISETP.LT.OR P6, PT, R28, 0x2a, !P6 ;  /* 0x0000002a1c00780c */ /* 0x000fe400077c1670 */
[----:B------:R-:W-:-:S11]  /*30a20*/  @P2 LOP3.LUT R0, R0, 0x80000, RZ, 0xfc, !PT ;  /* 0x0008000000002812 */ /* 0x000fd600078efcff */
[----:B------:R-:W0:Y:S01]  /*30a30*/  @!P6 LDC.64 R16, c[0x0][0x5c0] ;  /* 0x00017000ff10eb82 */ /* 0x000e220000000a00 */
[----:B------:R-:W-:-:S04]  /*30a40*/  LOP3.LUT P2, RZ, R7, 0x20000, RZ, 0xc0, !PT ;  /* 0x0002000007ff7812 */ /* 0x000fc8000784c0ff */
        /* <DEDUP_REMOVED lines=10> */
[----:B------:R-:W-:Y:S02]  /*30af0*/  ISETP.LT.OR P6, PT, R28, 0x19, !P1 ;  /* 0x000000191c00780c */ /* 0x000fe40004fc1670 */
[----:B0-----:R-:W-:-:S04]  /*30b00*/  @!P5 IADD3 R62, P3, P4, R14, R16, R3 ;  /* 0x000000100e3ed210 */ /* 0x001fc80007c7e003 */
[----:B------:R-:W-:Y:S02]  /*30b10*/  @!P5 IADD3.X R63, R29, R17, R2, P3, P4 ;  /* 0x000000111d3fd210 */ /* 0x000fe40001fe8402 */
[----:B------:R-:W-:Y:S02]  /*30b20*/  ISETP.LT.OR P4, PT, R28, 0x19, !P0 ;  /* 0x000000191c00780c */ /* 0x000fe40004781670 */
[----:B------:R-:W-:-:S05]  /*30b30*/  F2FP.SATFINITE.E4M3.F32.PACK_AB_MERGE_C R15, RZ, R15, RZ ;  /* 0x0000000fff0f723e */ /* 0x000fca00048070ff */
[----:B------:R4:W-:Y:S01]  /*30b40*/  @!P6 STG.E.U8 desc[UR6][R26.64+0x18], R15 ;  /* 0x0000180f1a00e986 */ /* 0x0009e2000c101106 */
[----:B------:R-:W-:-:S05]  /*30b50*/  ISETP.LT.OR P6, PT, R28, 0x1a, !P1 ;  /* 0x0000001a1c00780c */ /* 0x000fca0004fc1670 */
[----:B------:R-:W0:Y:S01]  /*30b60*/  @!P4 LDC.64 R16, c[0x0][0x5c0] ;  /* 0x00017000ff10cb82 */ /* 0x000e220000000a00 */
[----:B----4-:R-:W-:-:S05]  /*30b70*/  FMUL R15, R60, UR4 ;  /* 0x000000043c0f7c20 */ /* 0x010fca0008400000 */
[----:B------:R-:W-:-:S05]  /*30b80*/  F2FP.SATFINITE.E4M3.F32.PACK_AB_MERGE_C R15, RZ, R15, RZ ;  /* 0x0000000fff0f723e */ /* 0x000fca00048070ff */
[----:B------:R1:W-:Y:S02]  /*30b90*/  @!P6 STG.E.U8 desc[UR6][R22.64+0x19], R15 ;  /* 0x0000190f1600e986 */ /* 0x0003e4000c101106 */
[----:B-1----:R-:W-:-:S04]  /*30ba0*/  @!P4 IADD3 R15, P3, P5, R3, R14, R9 ;  /* 0x0000000e030fc210 */ /* 0x002fc80007d7e009 */
[----:B------:R-:W-:Y:S02]  /*30bb0*/  @!P4 IADD3.X R18, R2, R29, R8, P3, P5 ;  /* 0x0000001d0212c210 */ /* 0x000fe40001fea408 */
[----:B0-----:R-:W-:-:S05]  /*30bc0*/  @!P4 IADD3 R16, P3, R15, R16, RZ ;  /* 0x000000100f10c210 */ /* 0x001fca0007f7e0ff */
[----:B------:R-:W-:Y:S01]  /*30bd0*/  @!P4 IMAD.X R17, R18, 0x1, R17, P3 ;  /* 0x000000011211c824 */ /* 0x000fe200018e0611 */
[----:B------:R-:W-:-:S13]  /*30be0*/  ISETP.LT.OR P3, PT, R28, 0x1a, !P0 ;  /* 0x0000001a1c00780c */ /* 0x000fda0004761670 */
[----:B------:R-:W0:Y:S01]  /*30bf0*/  @!P3 LDC.64 R18, c[0x0][0x5c0] ;  /* 0x00017000ff12bb82 */ /* 0x000e220000000a00 */
[----:B------:R-:W-:-:S04]  /*30c00*/  @!P3 IADD3 R22, P5, P6, R3, R14, R9 ;  /* 0x0000000e0316b210 */ /* 0x000fc80007ebe009 */
[----:B------:R-:W-:Y:S02]  /*30c10*/  @!P3 IADD3.X R23, R2, R29, R8, P5, P6 ;  /* 0x0000001d0217b210 */ /* 0x000fe40002fec408 */
[----:B------:R-:W-:Y:S01]  /*30c20*/  ISETP.LT.OR P0, PT, R28, 0x39, !P2 ;  /* 0x000000391c00780c */ /* 0x000fe20005701670 */
[----:B--2---:R-:W-:-:S05]  /*30c30*/  FMUL R15, R59, UR4 ;  /* 0x000000043b0f7c20 */ /* 0x004fca0008400000 */
[----:B------:R-:W-:-:S05]  /*30c40*/  F2FP.SATFINITE.E4M3.F32.PACK_AB_MERGE_C R15, RZ, R15, RZ ;  /* 0x0000000fff0f723e */ /* 0x000fca00048070ff */
[----:B------:R1:W-:Y:S01]  /*30c50*/  @!P4 STG.E.U8 desc[UR6][R16.64+0x18], R15 ;  /* 0x0000180f1000c986 */ /* 0x0003e2000c101106 */
[----:B0-----:R-:W-:-:S05]  /*30c60*/  @!P3 IADD3 R18, P4, R22, R18, RZ ;  /* 0x000000121612b210 */ /* 0x001fca0007f9e0ff */
[----:B------:R-:W-:Y:S01]  /*30c70*/  @!P3 IMAD.X R19, R23, 0x1, R19, P4 ;  /* 0x000000011713b824 */ /* 0x000fe200020e0613 */
[----:B-1----:R-:W0:Y:S01]  /*30c80*/  @!P0 LDC.64 R16, c[0x0][0x5c0] ;  /* 0x00017000ff108b82 */ /* 0x002e220000000a00 */
[----:B---3--:R-:W-:-:S05]  /*30c90*/  FMUL R15, R58, UR4 ;  /* 0x000000043a0f7c20 */ /* 0x008fca0008400000 */
[----:B------:R-:W-:-:S05]  /*30ca0*/  F2FP.SATFINITE.E4M3.F32.PACK_AB_MERGE_C R15, RZ, R15, RZ ;  /* 0x0000000fff0f723e */ /* 0x000fca00048070ff */
[----:B------:R1:W-:Y:S02]  /*30cb0*/  @!P3 STG.E.U8 desc[UR6][R18.64+0x19], R15 ;  /* 0x0000190f1200b986 */ /* 0x0003e4000c101106 */
[----:B-1----:R-:W-:Y:S02]  /*30cc0*/  FMUL R15, R69, UR4 ;  /* 0x00000004450f7c20 */ /* 0x002fe40008400000 */
[----:B------:R-:W2:Y:S01]  /*30cd0*/  LDL.LU R69, [R1+0x2dc] ;  /* 0x0002dc0001457983 */ /* 0x000ea20000300800 */
[----:B------:R-:W-:Y:S02]  /*30ce0*/  LOP3.LUT R0, R0, 0xffbfffff, RZ, 0xc0, !PT ;  /* 0xffbfffff00007812 */ /* 0x000fe400078ec0ff */
[----:B0-----:R-:W-:Y:S02]  /*30cf0*/  @!P0 IADD3 R64, P5, P6, R14, R16, R3 ;  /* 0x000000100e408210 */ /* 0x001fe40007ebe003 */
[----:B------:R-:W-:Y:S02]  /*30d00*/  @P0 LOP3.LUT R0, R0, 0x400000, RZ, 0xfc, !PT ;  /* 0x0040000000000812 */ /* 0x000fe400078efcff */
[----:B------:R-:W-:-:S02]  /*30d10*/  @!P0 IADD3.X R65, R29, R17, R2, P5, P6 ;  /* 0x000000111d418210 */ /* 0x000fc40002fec402 */
[----:B------:R-:W-:Y:S02]  /*30d20*/  LOP3.LUT P5, RZ, R0, 0x1000, RZ, 0xc0, !PT ;  /* 0x0000100000ff7812 */ /* 0x000fe400078ac0ff */
[----:B------:R-:W-:-:S11]  /*30d30*/  F2FP.SATFINITE.E4M3.F32.PACK_AB_MERGE_C R15, RZ, R15, RZ ;  /* 0x0000000fff0f723e */ /* 0x000fd600048070ff */
[----:B------:R0:W-:Y:S02]  /*30d40*/  @!P5 STG.E.U8 desc[UR6][R46.64+0x10], R15 ;  /* 0x0000100f2e00d986 */ /* 0x0001e4000c101106 */
[----:B0-----:R-:W-:Y:S02]  /*30d50*/  FMUL R15, R68, UR4 ;  /* 0x00000004440f7c20 */ /* 0x001fe40008400000 */
[----:B------:R-:W3:Y:S01]  /*30d60*/  LDL.LU R68, [R1+0x2e0] ;  /* 0x0002e00001447983 */ /* 0x000ee20000300800 */
[----:B------:R-:W-:Y:S02]  /*30d70*/  ISETP.LT.OR P0, PT, R28, 0x3a, !P2 ;  /* 0x0000003a1c00780c */ /* 0x000fe40005701670 */
[----:B------:R-:W-:-:S11]  /*30d80*/  LOP3.LUT R7, R7, 0xffffbfff, RZ, 0xc0, !PT ;  /* 0xffffbfff07077812 */ /* 0x000fd600078ec0ff */
[----:B------:R-:W0:Y:S01]  /*30d90*/  @!P0 LDC.64 R16, c[0x0][0x5c0] ;  /* 0x00017000ff108b82 */ /* 0x000e220000000a00 */
[----:B------:R-:W-:Y:S02]  /*30da0*/  @P2 LOP3.LUT R7, R7, 0x4000, RZ, 0xfc, !PT ;  /* 0x0000400007072812 */ /* 0x000fe400078efcff */
        /* <DEDUP_REMOVED lines=8> */
[C---:B------:R-:W-:Y:S02]  /*30e30*/  LOP3.LUT P6, RZ, R0.reuse, 0x10, RZ, 0xc0, !PT ;  /* 0x0000001000ff7812 */ /* 0x040fe400078cc0ff */
[----:B------:R-:W-:-:S04]  /*30e40*/  LOP3.LUT R0, R0, 0xfffffbff, RZ, 0xc0, !PT ;  /* 0xfffffbff00007812 */ /* 0x000fc800078ec0ff */
[----:B------:R-:W-:Y:S02]  /*30e50*/  @P0 LOP3.LUT R0, R0, 0x400, RZ, 0xfc, !PT ;  /* 0x0000040000000812 */ /* 0x000fe400078efcff */
[----:B------:R-:W-:Y:S02]  /*30e60*/  LOP3.LUT P0, RZ, R7, 0x10000, RZ, 0xc0, !PT ;  /* 0x0001000007ff7812 */ /* 0x000fe4000780c0ff */
[----:B0-----:R-:W-:-:S04]  /*30e70*/  @!P2 IADD3 R26, P3, P4, R14, R16, R9 ;  /* 0x000000100e1aa210 */ /* 0x001fc80007c7e009 */
[----:B------:R-:W-:Y:S02]  /*30e80*/  @!P2 IADD3.X R27, R29, R17, R8, P3, P4 ;  /* 0x000000111d1ba210 */ /* 0x000fe40001fe8408 */
[----:B------:R-:W-:-:S13]  /*30e90*/  ISETP.LT.OR P4, PT, R28, 0x11, !P0 ;  /* 0x000000111c00780c */ /* 0x000fda0004781670 */
[----:B------:R-:W0:Y:S01]  /*30ea0*/  @!P4 LDC.64 R16, c[0x0][0x5c0] ;  /* 0x00017000ff10cb82 */ /* 0x000e220000000a00 */
[----:B------:R-:W-:-:S05]  /*30eb0*/  F2FP.SATFINITE.E4M3.F32.PACK_AB_MERGE_C R15, RZ, R15, RZ ;  /* 0x0000000fff0f723e */ /* 0x000fca00048070ff */
[----:B------:R1:W-:Y:S02]  /*30ec0*/  @!P6 STG.E.U8 desc[UR6][R40.64+0x11], R15 ;  /* 0x0000110f2800e986 */ /* 0x0003e4000c101106 */
[----:B-1----:R-:W-:-:S04]  /*30ed0*/  @!P4 IADD3 R15, P3, P5, R3, R14, R11 ;  /* 0x0000000e030fc210 */ /* 0x002fc80007d7e00b */
[----:B------:R-:W-:Y:S02]  /*30ee0*/  @!P4 IADD3.X R18, R2, R29, R10, P3, P5 ;  /* 0x0000001d0212c210 */ /* 0x000fe40001fea40a */
[----:B0-----:R-:W-:Y:S01]  /*30ef0*/  @!P4 IADD3 R16, P3, R15, R16, RZ ;  /* 0x000000100f10c210 */ /* 0x001fe20007f7e0ff */
[----:B------:R-:W-:Y:S02]  /*30f00*/  FMUL R15, R70, UR4 ;  /* 0x00000004460f7c20 */ /* 0x000fe40008400000 */
[----:B------:R-:W4:Y:S02]  /*30f10*/  LDL.LU R70, [R1+0x2e4] ;  /* 0x0002e40001467983 */ /* 0x000f240000300800 */
[----:B------:R-:W-:Y:S01]  /*30f20*/  @!P4 IMAD.X R17, R18, 0x1, R17, P3 ;  /* 0x000000011211c824 */ /* 0x000fe200018e0611 */
[----:B------:R-:W-:-:S05]  /*30f30*/  F2FP.SATFINITE.E4M3.F32.PACK_AB_MERGE_C R15, RZ, R15, RZ ;  /* 0x0000000fff0f723e */ /* 0x000fca00048070ff */
[----:B------:R2:W-:Y:S01]  /*30f40*/  @!P4 STG.E.U8 desc[UR6][R16.64+0x10], R15 ;  /* 0x0000100f1000c986 */ /* 0x0005e2000c101106 */
[----:B------:R-:W-:-:S13]  /*30f50*/  ISETP.LT.OR P3, PT, R28, 0x12, !P0 ;  /* 0x000000121c00780c */ /* 0x000fda0004761670 */
[----:B------:R-:W0:Y:S01]  /*30f60*/  @!P3 LDC.64 R18, c[0x0][0x5c0] ;  /* 0x00017000ff12bb82 */ /* 0x000e220000000a00 */
[----:B------:R-:W-:-:S04]  /*30f70*/  @!P3 IADD3 R22, P5, P6, R3, R14, R11 ;  /* 0x0000000e0316b210 */ /* 0x000fc80007ebe00b */
[----:B------:R-:W-:Y:S02]  /*30f80*/  @!P3 IADD3.X R23, R2, R29, R10, P5, P6 ;  /* 0x0000001d0217b210 */ /* 0x000fe40002fec40a */
[----:B0-----:R-:W-:-:S05]  /*30f90*/  @!P3 IADD3 R18, P4, R22, R18, RZ ;  /* 0x000000121612b210 */ /* 0x001fca0007f9e0ff */
[----:B------:R-:W-:Y:S02]  /*30fa0*/  @!P3 IMAD.X R19, R23, 0x1, R19, P4 ;  /* 0x000000011713b824 */ /* 0x000fe400020e0613 */
[----:B--2---:R-:W-:Y:S02]  /*30fb0*/  FMUL R15, R69, UR4 ;  /* 0x00000004450f7c20 */ /* 0x004fe40008400000 */
[----:B------:R-:W2:Y:S03]  /*30fc0*/  LDL.LU R69, [R1+0x2e8] ;  /* 0x0002e80001457983 */ /* 0x000ea60000300800 */
[----:B------:R-:W-:-:S05]  /*30fd0*/  F2FP.SATFINITE.E4M3.F32.PACK_AB_MERGE_C R15, RZ, R15, RZ ;  /* 0x0000000fff0f723e */ /* 0x000fca00048070ff */
[----:B------:R3:W-:Y:S02]  /*30fe0*/  @!P3 STG.E.U8 desc[UR6][R18.64+0x11], R15 ;  /* 0x0000110f1200b986 */ /* 0x0007e4000c101106 */
[----:B---3--:R-:W-:Y:S02]  /*30ff0*/  FMUL R15, R68, UR4 ;  /* 0x00000004440f7c20 */ /* 0x008fe40008400000 */
[----:B------:R-:W3:Y:S01]  /*31000*/  LDL.LU R68, [R1+0x2ec] ;  /* 0x0002ec0001447983 */ /* 0x000ee20000300800 */
[----:B------:R-:W-:Y:S02]  /*31010*/  LOP3.LUT P2, RZ, R0, 0x1, RZ, 0xc0, !PT ;  /* 0x0000000100ff7812 */ /* 0x000fe4000784c0ff */
[----:B------:R-:W-:Y:S01]  /*31020*/  LOP3.LUT R7, R7, 0xffff7fff, RZ, 0xc0, !PT ;  /* 0xffff7fff07077812 */ /* 0x000fe200078ec0ff */
[----:B------:R-:W3:Y:S04]  /*31030*/  LDL.LU R73, [R1+0x2f0] ;  /* 0x0002f00001497983 */ /* 0x000ee80000300800 */
[----:B------:R-:W3:Y:S01]  /*31040*/  LDL.LU R72, [R1+0x2f4] ;  /* 0x0002f40001487983 */ /* 0x000ee20000300800 */
[----:B------:R-:W-:-:S03]  /*31050*/  F2FP.SATFINITE.E4M3.F32.PACK_AB_MERGE_C R15, RZ, R15, RZ ;  /* 0x0000000fff0f723e */ /* 0x000fc600048070ff */
[----:B------:R-:W3:Y:S02]  /*31060*/  LDL.LU R77, [R1+0x2f8] ;  /* 0x0002f800014d7983 */ /* 0x000ee40000300800 */
[----:B------:R-:W-:Y:S02]  /*31070*/  @P2 LOP3.LUT R7, R7, 0x8000, RZ, 0xfc, !PT ;  /* 0x0000800007072812 */ /* 0x000fe400078efcff */
[----:B------:R-:W-:Y:S01]  /*31080*/  ISETP.LT.OR P2, PT, R28, 0x39, !P1 ;  /* 0x000000391c00780c */ /* 0x000fe20004f41670 */
[----:B------:R-:W3:Y:S04]  /*31090*/  LDL.LU R76, [R1+0x2fc] ;  /* 0x0002fc00014c7983 */ /* 0x000ee80000300800 */
[----:B------:R-:W3:Y:S04]  /*310a0*/  LDL.LU R83, [R1+0x300] ;  /* 0x0003000001537983 */ /* 0x000ee80000300800 */
[----:B------:R-:W3:Y:S04]  /*310b0*/  LDL.LU R82, [R1+0x304] ;  /* 0x0003040001527983 */ /* 0x000ee80000300800 */
[----:B------:R-:W0:Y:S01]  /*310c0*/  @!P2 LDC.64 R16, c[0x0][0x5c0] ;  /* 0x00017000ff10ab82 */ /* 0x000e220000000a00 */
[----:B------:R-:W3:Y:S04]  /*310d0*/  LDL.LU R81, [R1+0x308] ;  /* 0x0003080001517983 */ /* 0x000ee80000300800 */
[----:B------:R-:W3:Y:S04]  /*310e0*/  LDL.LU R80, [R1+0x30c] ;  /* 0x00030c0001507983 */ /* 0x000ee80000300800 */
[----:B------:R-:W3:Y:S01]  /*310f0*/  LDL.LU R84, [R1+0x310] ;  /* 0x0003100001547983 */ /* 0x000ee20000300800 */
[----:B0-----:R-:W-:-:S04]  /*31100*/  @!P2 IADD3 R40, P5, P6, R14, R16, R9 ;  /* 0x000000100e28a210 */ /* 0x001fc80007ebe009 */
[----:B------:R-:W-:Y:S02]  /*31110*/  @!P2 IADD3.X R41, R29, R17, R8, P5, P6 ;  /* 0x000000111d29a210 */ /* 0x000fe40002fec408 */
[----:B------:R-:W-:-:S13]  /*31120*/  ISETP.LT.OR P2, PT, R28, 0x3a, !P1 ;  /* 0x0000003a1c00780c */ /* 0x000fda0004f41670 */
[----:B------:R-:W0:Y:S01]  /*31130*/  @!P2 LDC.64 R16, c[0x0][0x5c0] ;  /* 0x00017000ff10ab82 */ /* 0x000e220000000a00 */
[----:B------:R-:W-:Y:S02]  /*31140*/  ISETP.GE.AND P6, PT, R13, 0x101, PT ;  /* 0x000001010d00780c */ /* 0x000fe40003fc6270 */
[----:B------:R-:W-:Y:S02]  /*31150*/  LOP3.LUT P5, RZ, R0, 0x2000, RZ, 0xc0, !PT ;  /* 0x0000200000ff7812 */ /* 0x000fe400078ac0ff */
[----:B0-----:R-:W-:-:S04]  /*31160*/  @!P2 IADD3 R22, P3, P4, R14, R16, R9 ;  /* 0x000000100e16a210 */ /* 0x001fc80007c7e009 */
[----:B------:R-:W-:Y:S02]  /*31170*/  @!P2 IADD3.X R23, R29, R17, R8, P3, P4 ;  /* 0x000000111d17a210 */ /* 0x000fe40001fe8408 */
[----:B------:R-:W-:-:S13]  /*31180*/  ISETP.LT.OR P2, PT, R28, 0x31, !P6 ;  /* 0x000000311c00780c */ /* 0x000fda0007741670 */
[----:B------:R-:W0:Y:S01]  /*31190*/  @!P2 LDC.64 R16, c[0x0][0x5c0] ;  /* 0x00017000ff10ab82 */ /* 0x000e220000000a00 */
[----:B------:R1:W-:Y:S01]  /*311a0*/  @!P5 STG.E.U8 desc[UR6][R42.64+0x18], R15 ;  /* 0x0000180f2a00d986 */ /* 0x0003e2000c101106 */
[----:B------:R-:W-:Y:S02]  /*311b0*/  ISETP.LT.OR P5, PT, R28, 0x32, !P6 ;  /* 0x000000321c00780c */ /* 0x000fe400077a1670 */
[----:B0-----:R-:W-:-:S04]  /*311c0*/  @!P2 IADD3 R46, P3, P4, R14, R16, R11 ;  /* 0x000000100e2ea210 */ /* 0x001fc80007c7e00b */
[----:B------:R-:W-:-:S07]  /*311d0*/  @!P2 IADD3.X R47, R29, R17, R10, P3, P4 ;  /* 0x000000111d2fa210 */ /* 0x000fce0001fe840a */
[----:B------:R-:W1:Y:S01]  /*311e0*/  @!P5 LDC.64 R16, c[0x0][0x5c0] ;  /* 0x00017000ff10db82 */ /* 0x000e620000000a00 */
[----:B------:R-:W-:Y:S02]  /*311f0*/  LOP3.LUT R0, R0, 0xfeffffff, RZ, 0xc0, !PT ;  /* 0xfeffffff00007812 */ /* 0x000fe400078ec0ff */
[----:B-1----:R-:W-:-:S04]  /*31200*/  @!P5 IADD3 R42, P3, P4, R14, R16, R11 ;  /* 0x000000100e2ad210 */ /* 0x002fc80007c7e00b */
        /* <DEDUP_REMOVED lines=17> */
[----:B------:R-:W-:-:S04]  /*31320*/  ISETP.GE.AND P0, PT, R13, 0x101, PT ;  /* 0x000001010d00780c */ /* 0x000fc80003f06270 */
[C---:B------:R-:W-:Y:S02]  /*31330*/  ISETP.LT.OR P2, PT, R28.reuse, 0x39, !P0 ;  /* 0x000000391c00780c */ /* 0x040fe40004741670 */
[----:B------:R-:W-:-:S05]  /*31340*/  ISETP.LT.OR P0, PT, R28, 0x3a, !P0 ;  /* 0x0000003a1c00780c */ /* 0x000fca0004701670 */
[----:B------:R-:W0:Y:S01]  /*31350*/  @!P3 LDC.64 R18, c[0x0][0x5c0] ;  /* 0x00017000ff12bb82 */ /* 0x000e220000000a00 */
[----:B------:R-:W-:Y:S01]  /*31360*/  @!P3 IADD3 R20, P5, P6, R3, R14, R11 ;  /* 0x0000000e0314b210 */ /* 0x000fe20007ebe00b */
[----:B--2---:R-:W-:-:S05]  /*31370*/  FMUL R15, R69, UR4 ;  /* 0x00000004450f7c20 */ /* 0x004fca0008400000 */
[----:B------:R-:W-:-:S05]  /*31380*/  F2FP.SATFINITE.E4M3.F32.PACK_AB_MERGE_C R15, RZ, R15, RZ ;  /* 0x0000000fff0f723e */ /* 0x000fca00048070ff */
[----:B------:R1:W-:Y:S02]  /*31390*/  @!P4 STG.E.U8 desc[UR6][R16.64+0x18], R15 ;  /* 0x0000180f1000c986 */ /* 0x0003e4000c101106 */
[----:B-1----:R-:W1:Y:S01]  /*313a0*/  @!P2 LDC.64 R16, c[0x0][0x5c0] ;  /* 0x00017000ff10ab82 */ /* 0x002e620000000a00 */
[----:B------:R-:W-:Y:S02]  /*313b0*/  @!P3 IADD3.X R21, R2, R29, R10, P5, P6 ;  /* 0x0000001d0215b210 */ /* 0x000fe40002fec40a */
[----:B0-----:R-:W-:Y:S02]  /*313c0*/  @!P3 IADD3 R18, P4, R20, R18, RZ ;  /* 0x000000121412b210 */ /* 0x001fe40007f9e0ff */
[----:B-1----:R-:W-:-:S04]  /*313d0*/  @!P2 IADD3 R70, P5, P6, R14, R16, R11 ;  /* 0x000000100e46a210 */ /* 0x002fc80007ebe00b */
[----:B------:R-:W-:Y:S02]  /*313e0*/  @!P2 IADD3.X R71, R29, R17, R10, P5, P6 ;  /* 0x000000111d47a210 */ /* 0x000fe40002fec40a */
[----:B------:R-:W0:Y:S01]  /*313f0*/  @!P0 LDC.64 R16, c[0x0][0x5c0] ;  /* 0x00017000ff108b82 */ /* 0x000e220000000a00 */
[----:B---3--:R-:W-:Y:S01]  /*31400*/  FMUL R15, R68, UR4 ;  /* 0x00000004440f7c20 */ /* 0x008fe20008400000 */
[----:B------:R-:W-:-:S04]  /*31410*/  @!P3 IMAD.X R19, R21, 0x1, R19, P4 ;  /* 0x000000011513b824 */ /* 0x000fc800020e0613 */
        /* <DEDUP_REMOVED lines=55> */
[----:B------:R0:W-:Y:S01]  /*31790*/  @!P3 STG.E.U8 desc[UR6][R16.64+0x28], R15 ;  /* 0x0000280f1000b986 */ /* 0x0001e2000c101106 */
[----:B------:R-:W-:-:S13]  /*317a0*/  ISETP.LT.OR P3, PT, R28, 0x2a, !P5 ;  /* 0x0000002a1c00780c */ /* 0x000fda0006f61670 */
[----:B0-----:R-:W0:Y:S01]  /*317b0*/  @!P3 LDC.64 R16, c[0x0][0x5c0] ;  /* 0x00017000ff10bb82 */ /* 0x001e220000000a00 */
[----:B------:R-:W-:Y:S01]  /*317c0*/  LOP3.LUT R0, R0, 0xdfffffff, RZ, 0xc0, !PT ;  /* 0xdfffffff00007812 */ /* 0x000fe200078ec0ff */
[----:B------:R-:W-:Y:S02]  /*317d0*/  FMUL R15, R82, UR4 ;  /* 0x00000004520f7c20 */ /* 0x000fe40008400000 */
[----:B------:R-:W3:Y:S01]  /*317e0*/  LDL.LU R82, [R1+0x318] ;  /* 0x0003180001527983 */ /* 0x000ee20000300800 */
[----:B------:R-:W-:Y:S02]  /*317f0*/  @P6 LOP3.LUT R0, R0, 0x20000000, RZ, 0xfc, !PT ;  /* 0x2000000000006812 */ /* 0x000fe400078efcff */
[----:B------:R-:W-:Y:S01]  /*31800*/  F2FP.SATFINITE.E4M3.F32.PACK_AB_MERGE_C R15, RZ, R15, RZ ;  /* 0x0000000fff0f723e */ /* 0x000fe200048070ff */
[----:B------:R-:W4:Y:S01]  /*31810*/  LDL.LU R85, [R1+0x31c] ;  /* 0x00031c0001557983 */ /* 0x000f220000300800 */
[C---:B------:R-:W-:Y:S02]  /*31820*/  LOP3.LUT P6, RZ, R0.reuse, 0x20000, RZ, 0xc0, !PT ;  /* 0x0002000000ff7812 */ /* 0x040fe400078cc0ff */
[----:B------:R-:W-:-:S02]  /*31830*/  LOP3.LUT R0, R0, 0xefffffff, RZ, 0xc0, !PT ;  /* 0xefffffff00007812 */ /* 0x000fc400078ec0ff */
[----:B0-----:R-:W-:-:S05]  /*31840*/  @!P3 IADD3 R16, P4, R14, R16, RZ ;  /* 0x000000100e10b210 */ /* 0x001fca0007f9e0ff */
[----:B------:R-:W-:-:S05]  /*31850*/  @!P3 IMAD.X R17, R29, 0x1, R17, P4 ;  /* 0x000000011d11b824 */ /* 0x000fca00020e0611 */
[----:B------:R0:W-:Y:S01]  /*31860*/  @!P3 STG.E.U8 desc[UR6][R16.64+0x29], R15 ;  /* 0x0000290f1000b986 */ /* 0x0001e2000c101106 */
[----:B------:R-:W-:Y:S01]  /*31870*/  @P0 LOP3.LUT R0, R0, 0x10000000, RZ, 0xfc, !PT ;  /* 0x1000000000000812 */ /* 0x000fe200078efcff */
[----:B0-----:R-:W-:-:S03]  /*31880*/  FMUL R15, R81, UR4 ;  /* 0x00000004510f7c20 */ /* 0x001fc60008400000 */
[----:B------:R-:W-:Y:S02]  /*31890*/  LOP3.LUT P0, RZ, R0, 0x10000, RZ, 0xc0, !PT ;  /* 0x0001000000ff7812 */ /* 0x000fe4000780c0ff */
[----:B------:R-:W-:Y:S02]  /*318a0*/  F2FP.SATFINITE.E4M3.F32.PACK_AB_MERGE_C R15, RZ, R15, RZ ;  /* 0x0000000fff0f723e */ /* 0x000fe400048070ff */
[----:B------:R-:W-:-:S03]  /*318b0*/  LOP3.LUT R7, R7, 0xffffdfff, RZ, 0xc0, !PT ;  /* 0xffffdfff07077812 */ /* 0x000fc600078ec0ff */
[----:B------:R0:W-:Y:S01]  /*318c0*/  @!P6 STG.E.U8 desc[UR6][R54.64+0x28], R15 ;  /* 0x0000280f3600e986 */ /* 0x0001e2000c101106 */
[----:B------:R-:W-:Y:S02]  /*318d0*/  @P2 LOP3.LUT R7, R7, 0x2000, RZ, 0xfc, !PT ;  /* 0x0000200007072812 */ /* 0x000fe400078efcff */
[----:B------:R-:W-:Y:S01]  /*318e0*/  ISETP.LT.OR P2, PT, R28, 0x41, !P1 ;  /* 0x000000411c00780c */ /* 0x000fe20004f41670 */
[----:B0-----:R-:W-:-:S12]  /*318f0*/  FMUL R15, R80, UR4 ;  /* 0x00000004500f7c20 */ /* 0x001fd80008400000 */
[----:B------:R-:W0:Y:S01]  /*31900*/  @!P2 LDC.64 R16, c[0x0][0x5c0] ;  /* 0x00017000ff10ab82 */ /* 0x000e220000000a00 */
[----:B------:R-:W-:-:S05]  /*31910*/  F2FP.SATFINITE.E4M3.F32.PACK_AB_MERGE_C R15, RZ, R15, RZ ;  /* 0x0000000fff0f723e */ /* 0x000fca00048070ff */
[----:B------:R1:W-:Y:S02]  /*31920*/  @!P0 STG.E.U8 desc[UR6][R52.64+0x29], R15 ;  /* 0x0000290f34008986 */ /* 0x0003e4000c101106 */
[----:B-1----:R-:W-:Y:S02]  /*31930*/  FMUL R15, R84, UR4 ;  /* 0x00000004540f7c20 */ /* 0x002fe40008400000 */
[----:B------:R-:W4:Y:S01]  /*31940*/  LDL.LU R84, [R1+0x320] ;  /* 0x0003200001547983 */ /* 0x000f220000300800 */
[----:B0-----:R-:W-:-:S03]  /*31950*/  @!P2 IADD3 R48, P3, P4, R14, R16, R9 ;  /* 0x000000100e30a210 */ /* 0x001fc60007c7e009 */
[----:B------:R-:W4:Y:S01]  /*31960*/  LDL.LU R86, [R1+0x324] ;  /* 0x0003240001567983 */ /* 0x000f220000300800 */
[----:B------:R-:W-:Y:S02]  /*31970*/  @!P2 IADD3.X R49, R29, R17, R8, P3, P4 ;  /* 0x000000111d31a210 */ /* 0x000fe40001fe8408 */
[----:B------:R-:W-:-:S13]  /*31980*/  ISETP.LT.OR P2, PT, R28, 0x42, !P1 ;  /* 0x000000421c00780c */ /* 0x000fda0004f41670 */
[----:B------:R-:W0:Y:S02]  /*31990*/  @!P2 LDC.64 R16, c[0x0][0x5c0] ;  /* 0x00017000ff10ab82 */ /* 0x000e240000000a00 */
[----:B0-----:R-:W-:-:S04]  /*319a0*/  @!P2 IADD3 R50, P3, P4, R14, R16, R9 ;  /* 0x000000100e32a210 */ /* 0x001fc80007c7e009 */
[----:B------:R-:W-:Y:S02]  /*319b0*/  @!P2 IADD3.X R51, R29, R17, R8, P3, P4 ;  /* 0x000000111d33a210 */ /* 0x000fe40001fe8408 */
[----:B------:R-:W-:-:S13]  /*319c0*/  ISETP.LT.OR P2, PT, R28, 0x49, !P1 ;  /* 0x000000491c00780c */ /* 0x000fda0004f41670 */
[----:B------:R-:W0:Y:S01]  /*319d0*/  @!P2 LDC.64 R16, c[0x0][0x5c0] ;  /* 0x00017000ff10ab82 */ /* 0x000e220000000a00 */
[----:B------:R-:W-:Y:S02]  /*319e0*/  ISETP.LT.OR P0, PT, R28, 0x4a, !P1 ;  /* 0x0000004a1c00780c */ /* 0x000fe40004f01670 */
[----:B0-----:R-:W-:-:S04]  /*319f0*/  @!P2 IADD3 R54, P3, P4, R14, R16, R9 ;  /* 0x000000100e36a210 */ /* 0x001fc80007c7e009 */
[----:B------:R-:W-:-:S07]  /*31a00*/  @!P2 IADD3.X R55, R29, R17, R8, P3, P4 ;  /* 0x000000111d37a210 */ /* 0x000fce0001fe8408 */
[----:B------:R-:W0:Y:S01]  /*31a10*/  @!P0 LDC.64 R16, c[0x0][0x5c0] ;  /* 0x00017000ff108b82 */ /* 0x000e220000000a00 */
[----:B------:R-:W-:-:S04]  /*31a20*/  ISETP.GE.AND P2, PT, R13, 0x101, PT ;  /* 0x000001010d00780c */ /* 0x000fc80003f46270 */
[----:B------:R-:W-:Y:S02]  /*31a30*/  ISETP.LT.OR P5, PT, R28, 0x41, !P2 ;  /* 0x000000411c00780c */ /* 0x000fe400057a1670 */
[----:B------:R-:W-:Y:S02]  /*31a40*/  F2FP.SATFINITE.E4M3.F32.PACK_AB_MERGE_C R15, RZ, R15, RZ ;  /* 0x0000000fff0f723e */ /* 0x000fe400048070ff */
[----:B0-----:R-:W-:-:S04]  /*31a50*/  @!P0 IADD3 R52, P3, P4, R14, R16, R9 ;  /* 0x000000100e348210 */ /* 0x001fc80007c7e009 */
[----:B------:R-:W-:-:S05]  /*31a60*/  @!P0 IADD3.X R53, R29, R17, R8, P3, P4 ;  /* 0x000000111d358210 */ /* 0x000fca0001fe8408 */
[----:B------:R-:W0:Y:S01]  /*31a70*/  @!P5 LDC.64 R16, c[0x0][0x5c0] ;  /* 0x00017000ff10db82 */ /* 0x000e220000000a00 */
[----:B------:R-:W-:-:S13]  /*31a80*/  ISETP.LT.OR P0, PT, R28, 0x21, !P1 ;  /* 0x000000211c00780c */ /* 0x000fda0004f01670 */
[----:B------:R1:W-:Y:S01]  /*31a90*/  @!P0 STG.E.U8 desc[UR6][R36.64+0x20], R15 ;  /* 0x0000200f24008986 */ /* 0x0003e2000c101106 */
[----:B------:R-:W-:Y:S02]  /*31aa0*/  ISETP.LT.OR P0, PT, R28, 0x42, !P2 ;  /* 0x000000421c00780c */ /* 0x000fe40005701670 */
[----:B0-----:R-:W-:-:S04]  /*31ab0*/  @!P5 IADD3 R80, P3, P4, R14, R16, R11 ;  /* 0x000000100e50d210 */ /* 0x001fc80007c7e00b */
[----:B------:R-:W-:-:S07]  /*31ac0*/  @!P5 IADD3.X R81, R29, R17, R10, P3, P4 ;  /* 0x000000111d51d210 */ /* 0x000fce0001fe840a */
[----:B------:R-:W1:Y:S01]  /*31ad0*/  @!P0 LDC.64 R16, c[0x0][0x5c0] ;  /* 0x00017000ff108b82 */ /* 0x000e620000000a00 */
[----:B------:R-:W-:-:S04]  /*31ae0*/  LOP3.LUT R0, R0, 0xbfffffff, RZ, 0xc0, !PT ;  /* 0xbfffffff00007812 */ /* 0x000fc800078ec0ff */
[----:B------:R-:W-:-:S04]  /*31af0*/  @P5 LOP3.LUT R0, R0, 0x40000000, RZ, 0xfc, !PT ;  /* 0x4000000000005812 */ /* 0x000fc800078efcff */
[----:B------:R-:W-:-:S04]  /*31b00*/  LOP3.LUT R0, R0, 0xfffffdff, RZ, 0xc0, !PT ;  /* 0xfffffdff00007812 */ /* 0x000fc800078ec0ff */
[----:B------:R-:W-:Y:S02]  /*31b10*/  @P0 LOP3.LUT R0, R0, 0x200, RZ, 0xfc, !PT ;  /* 0x0000020000000812 */ /* 0x000fe400078efcff */
[----:B-1----:R-:W-:-:S04]  /*31b20*/  @!P0 IADD3 R36, P3, P4, R14, R16, R11 ;  /* 0x000000100e248210 */ /* 0x002fc80007c7e00b */
[----:B------:R-:W-:Y:S02]  /*31b30*/  @!P0 IADD3.X R37, R29, R17, R10, P3, P4 ;  /* 0x000000111d258210 */ /* 0x000fe40001fe840a */
[----:B------:R-:W-:-:S04]  /*31b40*/  ISETP.GE.AND P0, PT, R13, 0x89, PT ;  /* 0x000000890d00780c */ /* 0x000fc80003f06270 */
[C---:B------:R-:W-:Y:S02]  /*31b50*/  ISETP.LT.OR P4, PT, R28.reuse, 0x21, !P0 ;  /* 0x000000211c00780c */ /* 0x040fe40004781670 */
[----:B------:R-:W-:Y:S01]  /*31b60*/  ISETP.LT.OR P6, PT, R28, 0x22, !P1 ;  /* 0x000000221c00780c */ /* 0x000fe20004fc1670 */
[----:B--2---:R-:W-:-:S10]  /*31b70*/  FMUL R15, R83, UR4 ;  /* 0x00000004530f7c20 */ /* 0x004fd40008400000 */
[----:B------:R-:W0:Y:S01]  /*31b80*/  @!P4 LDC.64 R16, c[0x0][0x5c0] ;  /* 0x00017000ff10cb82 */ /* 0x000e220000000a00 */
        /* <DEDUP_REMOVED lines=8> */
[----:B---3--:R-:W-:Y:S01]  /*31c10*/  FMUL R15, R82, UR4 ;  /* 0x00000004520f7c20 */ /* 0x008fe20008400000 */
[----:B------:R-:W-:-:S04]  /*31c20*/  @!P3 IADD3 R20, P5, P6, R3, R14, R9 ;  /* 0x0000000e0314b210 */ /* 0x000fc80007ebe009 */
[----:B------:R-:W-:Y:S02]  /*31c30*/  F2FP.SATFINITE.E4M3.F32.PACK_AB_MERGE_C R15, RZ, R15, RZ ;  /* 0x0000000fff0f723e */ /* 0x000fe400048070ff */
[----:B------:R-:W-:-:S03]  /*31c40*/  @!P3 IADD3.X R21, R2, R29, R8, P5, P6 ;  /* 0x0000001d0215b210 */ /* 0x000fc60002fec408 */
[----:B------:R4:W-:Y:S02]  /*31c50*/  @!P4 STG.E.U8 desc[UR6][R16.64+0x20], R15 ;  /* 0x0000200f1000c986 */ /* 0x0009e4000c101106 */
[----:B----4-:R-:W-:Y:S01]  /*31c60*/  FMUL R15, R85, UR4 ;  /* 0x00000004550f7c20 */ /* 0x010fe20008400000 */
[----:B0-----:R-:W-:Y:S01]  /*31c70*/  @!P3 IADD3 R18, P4, R20, R18, RZ ;  /* 0x000000121412b210 */ /* 0x001fe20007f9e0ff */
[----:B------:R-:W2:Y:S03]  /*31c80*/  LDL.LU R85, [R1+0x328] ;  /* 0x0003280001557983 */ /* 0x000ea60000300800 */
[----:B------:R-:W-:Y:S01]  /*31c90*/  F2FP.SATFINITE.E4M3.F32.PACK_AB_MERGE_C R15, RZ, R15, RZ ;  /* 0x0000000fff0f723e */ /* 0x000fe200048070ff */
[----:B------:R-:W-:-:S05]  /*31ca0*/  @!P3 IMAD.X R19, R21, 0x1, R19, P4 ;  /* 0x000000011513b824 */ /* 0x000fca00020e0613 */
[----:B------:R0:W-:Y:S02]  /*31cb0*/  @!P3 STG.E.U8 desc[UR6][R18.64+0x21], R15 ;  /* 0x0000210f1200b986 */ /* 0x0001e4000c101106 */
[----:B0-----:R-:W-:Y:S02]  /*31cc0*/  FMUL R15, R84, UR4 ;  /* 0x00000004540f7c20 */ /* 0x001fe40008400000 */
[----:B------:R-:W3:Y:S04]  /*31cd0*/  LDL.LU R84, [R1+0x32c] ;  /* 0x00032c0001547983 */ /* 0x000ee80000300800 */
[----:B------:R-:W4:Y:S01]  /*31ce0*/  LDL.LU R92, [R1+0x330] ;  /* 0x00033000015c7983 */ /* 0x000f220000300800 */
[----:B------:R-:W-:Y:S02]  /*31cf0*/  ISETP.LT.OR P2, PT, R28, 0x49, !P2 ;  /* 0x000000491c00780c */ /* 0x000fe40005741670 */
[----:B------:R-:W-:Y:S01]  /*31d00*/  LOP3.LUT R0, R0, 0x7fffffff, RZ, 0xc0, !PT ;  /* 0x7fffffff00007812 */ /* 0x000fe200078ec0ff */
[----:B------:R-:W4:Y:S01]  /*31d10*/  LDL.LU R94, [R1+0x334] ;  /* 0x00033400015e7983 */ /* 0x000f220000300800 */
[----:B------:R-:W-:-:S03]  /*31d20*/  F2FP.SATFINITE.E4M3.F32.PACK_AB_MERGE_C R15, RZ, R15, RZ ;  /* 0x0000000fff0f723e */ /* 0x000fc600048070ff */
[----:B------:R-:W4:Y:S06]  /*31d30*/  LDL.LU R93, [R1+0x338] ;  /* 0x00033800015d7983 */ /* 0x000f2c0000300800 */
[----:B------:R-:W0:Y:S02]  /*31d40*/  @!P2 LDC.64 R16, c[0x0][0x5c0] ;  /* 0x00017000ff10ab82 */ /* 0x000e240000000a00 */
[----:B0-----:R-:W-:-:S04]  /*31d50*/  @!P2 IADD3 R82, P5, P6, R14, R16, R11 ;  /* 0x000000100e52a210 */ /* 0x001fc80007ebe00b */
        /* <DEDUP_REMOVED lines=19> */
[----:B------:R-:W-:-:S05]  /*31e90*/  ISETP.LT.OR P4, PT, R28, 0x29, !P0 ;  /* 0x000000291c00780c */ /* 0x000fca0004781670 */
[----:B------:R0:W-:Y:S01]  /*31ea0*/  @!P6 STG.E.U8 desc[UR6][R38.64+0x28], R15 ;  /* 0x0000280f2600e986 */ /* 0x0001e2000c101106 */
[----:B------:R-:W-:-:S07]  /*31eb0*/  ISETP.LT.OR P6, PT, R28, 0x2a, !P1 ;  /* 0x0000002a1c00780c */ /* 0x000fce0004fc1670 */
[----:B------:R-:W1:Y:S01]  /*31ec0*/  @!P4 LDC.64 R16, c[0x0][0x5c0] ;  /* 0x00017000ff10cb82 */ /* 0x000e620000000a00 */
[----:B0-----:R-:W-:-:S05]  /*31ed0*/  FMUL R15, R86, UR4 ;  /* 0x00000004560f7c20 */ /* 0x001fca0008400000 */
[----:B------:R-:W-:-:S05]  /*31ee0*/  F2FP.SATFINITE.E4M3.F32.PACK_AB_MERGE_C R15, RZ, R15, RZ ;  /* 0x0000000fff0f723e */ /* 0x000fca00048070ff */
[----:B------:R0:W-:Y:S02]  /*31ef0*/  @!P6 STG.E.U8 desc[UR6][R34.64+0x29], R15 ;  /* 0x0000290f2200e986 */ /* 0x0001e4000c101106 */
[----:B0-----:R-:W-:-:S04]  /*31f00*/  @!P4 IADD3 R15, P3, P5, R3, R14, R9 ;  /* 0x0000000e030fc210 */ /* 0x001fc80007d7e009 */
[----:B------:R-:W-:Y:S02]  /*31f10*/  @!P4 IADD3.X R18, R2, R29, R8, P3, P5 ;  /* 0x0000001d0212c210 */ /* 0x000fe40001fea408 */
[----:B-1----:R-:W-:-:S05]  /*31f20*/  @!P4 IADD3 R16, P3, R15, R16, RZ ;  /* 0x000000100f10c210 */ /* 0x002fca0007f7e0ff */
[----:B------:R-:W-:Y:S01]  /*31f30*/  @!P4 IMAD.X R17, R18, 0x1, R17, P3 ;  /* 0x000000011211c824 */ /* 0x000fe200018e0611 */
[----:B------:R-:W-:-:S13]  /*31f40*/  ISETP.LT.OR P3, PT, R28, 0x2a, !P0 ;  /* 0x0000002a1c00780c */ /* 0x000fda0004761670 */
[----:B------:R-:W0:Y:S01]  /*31f50*/  @!P3 LDC.64 R18, c[0x0][0x5c0] ;  /* 0x00017000ff12bb82 */ /* 0x000e220000000a00 */
[----:B------:R-:W-:-:S04]  /*31f60*/  @!P3 IADD3 R20, P5, P6, R3, R14, R9 ;  /* 0x0000000e0314b210 */ /* 0x000fc80007ebe009 */
[----:B------:R-:W-:Y:S01]  /*31f70*/  @!P3 IADD3.X R21, R2, R29, R8, P5, P6 ;  /* 0x0000001d0215b210 */ /* 0x000fe20002fec408 */
[----:B--2---:R-:W-:-:S05]  /*31f80*/  FMUL R15, R85, UR4 ;  /* 0x00000004550f7c20 */ /* 0x004fca0008400000 */
[----:B------:R-:W-:-:S05]  /*31f90*/  F2FP.SATFINITE.E4M3.F32.PACK_AB_MERGE_C R15, RZ, R15, RZ ;  /* 0x0000000fff0f723e */ /* 0x000fca00048070ff */
[----:B------:R3:W-:Y:S01]  /*31fa0*/  @!P4 STG.E.U8 desc[UR6][R16.64+0x28], R15 ;  /* 0x0000280f1000c986 */ /* 0x0007e2000c101106 */
[----:B0-----:R-:W-:-:S05]  /*31fb0*/  @!P3 IADD3 R18, P4, R20, R18, RZ ;  /* 0x000000121412b210 */ /* 0x001fca0007f9e0ff */
[----:B------:R-:W-:Y:S02]  /*31fc0*/  @!P3 IMAD.X R19, R21, 0x1, R19, P4 ;  /* 0x000000011513b824 */ /* 0x000fe400020e0613 */
[----:B---3--:R-:W-:-:S05]  /*31fd0*/  FMUL R15, R84, UR4 ;  /* 0x00000004540f7c20 */ /* 0x008fca0008400000 */
[----:B------:R-:W-:-:S05]  /*31fe0*/  F2FP.SATFINITE.E4M3.F32.PACK_AB_MERGE_C R15, RZ, R15, RZ ;  /* 0x0000000fff0f723e */ /* 0x000fca00048070ff */
[----:B------:R4:W-:Y:S02]  /*31ff0*/  @!P3 STG.E.U8 desc[UR6][R18.64+0x29], R15 ;  /* 0x0000290f1200b986 */ /* 0x0009e4000c101106 */
[----:B----4-:R-:W-:Y:S02]  /*32000*/  FMUL R15, R92, UR4 ;  /* 0x000000045c0f7c20 */ /* 0x010fe40008400000 */
[----:B------:R-:W2:Y:S04]  /*32010*/  LDL.LU R92, [R1+0x33c] ;  /* 0x00033c00015c7983 */ /* 0x000ea80000300800 */
[----:B------:R-:W3:Y:S01]  /*32020*/  LDL.LU R96, [R1+0x340] ;  /* 0x0003400001607983 */ /* 0x000ee20000300800 */
[----:B------:R-:W-:Y:S02]  /*32030*/  ISETP.LT.OR P0, PT, R28, 0x59, !P2 ;  /* 0x000000591c00780c */ /* 0x000fe40005701670 */
[----:B------:R-:W-:Y:S01]  /*32040*/  LOP3.LUT R4, R4, 0xfffffffb, RZ, 0xc0, !PT ;  /* 0xfffffffb04047812 */ /* 0x000fe200078ec0ff */
[----:B------:R-:W4:Y:S10]  /*32050*/  LDL.LU R95, [R1+0x344] ;  /* 0x00034400015f7983 */ /* 0x000f340000300800 */
[----:B------:R-:W0:Y:S01]  /*32060*/  @!P0 LDC.64 R16, c[0x0][0x5c0] ;  /* 0x00017000ff108b82 */ /* 0x000e220000000a00 */
[----:B------:R-:W-:-:S02]  /*32070*/  @P0 LOP3.LUT R4, R4, 0x4, RZ, 0xfc, !PT ;  /* 0x0000000404040812 */ /* 0x000fc400078efcff */
[----:B0-----:R-:W-:-:S04]  /*32080*/  @!P0 IADD3 R86, P5, P6, R14, R16, R3 ;  /* 0x000000100e568210 */ /* 0x001fc80007ebe003 */
[----:B------:R-:W-:Y:S02]  /*32090*/  @!P0 IADD3.X R87, R29, R17, R2, P5, P6 ;  /* 0x000000111d578210 */ /* 0x000fe40002fec402 */
[----:B------:R-:W-:Y:S02]  /*320a0*/  ISETP.LT.OR P0, PT, R28, 0x5a, !P2 ;  /* 0x0000005a1c00780c */ /* 0x000fe40005701670 */
[----:B------:R-:W-:-:S11]  /*320b0*/  LOP3.LUT R7, R7, 0xfffffbff, RZ, 0xc0, !PT ;  /* 0xfffffbff07077812 */ /* 0x000fd600078ec0ff */
[----:B------:R-:W0:Y:S01]  /*320c0*/  @!P0 LDC.64 R16, c[0x0][0x5c0] ;  /* 0x00017000ff108b82 */ /* 0x000e220000000a00 */
[----:B------:R-:W-:Y:S02]  /*320d0*/  @P2 LOP3.LUT R7, R7, 0x400, RZ, 0xfc, !PT ;  /* 0x0000040007072812 */ /* 0x000fe400078efcff */
[----:B------:R-:W-:Y:S02]  /*320e0*/  ISETP.LT.OR P2, PT, R28, 0x51, !P1 ;  /* 0x000000511c00780c */ /* 0x000fe40004f41670 */
[----:B------:R-:W-:Y:S02]  /*320f0*/  LOP3.LUT P5, RZ, R0, 0x40000, RZ, 0xc0, !PT ;  /* 0x0004000000ff7812 */ /* 0x000fe400078ac0ff */
[----:B------:R-:W-:Y:S02]  /*32100*/  F2FP.SATFINITE.E4M3.F32.PACK_AB_MERGE_C R15, RZ, R15, RZ ;  /* 0x0000000fff0f723e */ /* 0x000fe400048070ff */
[----:B0-----:R-:W-:-:S04]  /*32110*/  @!P0 IADD3 R38, P3, P4, R14, R16, R3 ;  /* 0x000000100e268210 */ /* 0x001fc80007c7e003 */
[----:B------:R-:W-:-:S03]  /*32120*/  @!P0 IADD3.X R39, R29, R17, R2, P3, P4 ;  /* 0x000000111d278210 */ /* 0x000fc60001fe8402 */
[----:B------:R-:W0:Y:S02]  /*32130*/  @!P2 LDC.64 R16, c[0x0][0x5c0] ;  /* 0x00017000ff10ab82 */ /* 0x000e240000000a00 */
[----:B------:R1:W-:Y:S02]  /*32140*/  @!P5 STG.E.U8 desc[UR6][R56.64+0x20], R15 ;  /* 0x0000200f3800d986 */ /* 0x0003e4000c101106 */
[----:B-1----:R-:W-:Y:S02]  /*32150*/  FMUL R15, R94, UR4 ;  /* 0x000000045e0f7c20 */ /* 0x002fe40008400000 */
[----:B------:R-:W4:Y:S01]  /*32160*/  LDL.LU R94, [R1+0x348] ;  /* 0x00034800015e7983 */ /* 0x000f220000300800 */
[----:B------:R-:W-:Y:S02]  /*32170*/  LOP3.LUT P6, RZ, R0, 0x80, RZ, 0xc0, !PT ;  /* 0x0000008000ff7812 */ /* 0x000fe400078cc0ff */
[----:B0-----:R-:W-:Y:S01]  /*32180*/  @!P2 IADD3 R84, P3, P4, R14, R16, R9 ;  /* 0x000000100e54a210 */ /* 0x001fe20007c7e009 */
[----:B------:R-:W4:Y:S03]  /*32190*/  LDL.LU R98, [R1+0x34c] ;  /* 0x00034c0001627983 */ /* 0x000f260000300800 */
[----:B------:R-:W-:Y:S01]  /*321a0*/  @!P2 IADD3.X R85, R29, R17, R8, P3, P4 ;  /* 0x000000111d55a210 */ /* 0x000fe20001fe8408 */
[----:B------:R-:W4:Y:S01]  /*321b0*/  LDL.LU R97, [R1+0x350] ;  /* 0x0003500001617983 */ /* 0x000f220000300800 */
[----:B------:R-:W-:-:S13]  /*321c0*/  ISETP.LT.OR P2, PT, R28, 0x52, !P1 ;  /* 0x000000521c00780c */ /* 0x000fda0004f41670 */
[----:B------:R-:W0:Y:S01]  /*321d0*/  @!P2 LDC.64 R16, c[0x0][0x5c0] ;  /* 0x00017000ff10ab82 */ /* 0x000e220000000a00 */
[----:B------:R-:W-:-:S04]  /*321e0*/  LOP3.LUT R0, R0, 0xffffffbf, RZ, 0xc0, !PT ;  /* 0xffffffbf00007812 */ /* 0x000fc800078ec0ff */
[----:B------:R-:W-:Y:S02]  /*321f0*/  @P0 LOP3.LUT R0, R0, 0x40, RZ, 0xfc, !PT ;  /* 0x0000004000000812 */ /* 0x000fe400078efcff */
[----:B------:R-:W-:Y:S02]  /*32200*/  LOP3.LUT P0, RZ, R7, 0x1000, RZ, 0xc0, !PT ;  /* 0x0000100007ff7812 */ /* 0x000fe4000780c0ff */
[----:B0-----:R-:W-:-:S04]  /*32210*/  @!P2 IADD3 R34, P3, P4, R14, R16, R9 ;  /* 0x000000100e22a210 */ /* 0x001fc80007c7e009 */
[----:B------:R-:W-:Y:S02]  /*32220*/  @!P2 IADD3.X R35, R29, R17, R8, P3, P4 ;  /* 0x000000111d23a210 */ /* 0x000fe40001fe8408 */
[----:B------:R-:W-:Y:S02]  /*32230*/  ISETP.LT.OR P4, PT, R28, 0x21, !P0 ;  /* 0x000000211c00780c */ /* 0x000fe40004781670 */
[----:B------:R-:W-:-:S11]  /*32240*/  LOP3.LUT P2, RZ, R0, 0x8, RZ, 0xc0, !PT ;  /* 0x0000000800ff7812 */ /* 0x000fd6000784c0ff */
[----:B------:R-:W0:Y:S01]  /*32250*/  @!P4 LDC.64 R16, c[0x0][0x5c0] ;  /* 0x00017000ff10cb82 */ /* 0x000e220000000a00 */
[----:B------:R-:W-:Y:S02]  /*32260*/  F2FP.SATFINITE.E4M3.F32.PACK_AB_MERGE_C R15, RZ, R15, RZ ;  /* 0x0000000fff0f723e */ /* 0x000fe400048070ff */
[----:B------:R-:W-:-:S03]  /*32270*/  LOP3.LUT R7, R7, 0xfffff7ff, RZ, 0xc0, !PT ;  /* 0xfffff7ff07077812 */ /* 0x000fc600078ec0ff */
[----:B------:R1:W-:Y:S01]  /*32280*/  @!P6 STG.E.U8 desc[UR6][R30.64+0x21], R15 ;  /* 0x0000210f1e00e986 */ /* 0x0003e2000c101106 */
[----:B------:R-:W-:Y:S02]  /*32290*/  @P2 LOP3.LUT R7, R7, 0x800, RZ, 0xfc, !PT ;  /* 0x0000080007072812 */ /* 0x000fe400078efcff */
[----:B------:R-:W-:Y:S02]  /*322a0*/  ISETP.LT.OR P2, PT, R28, 0x59, !P1 ;  /* 0x000000591c00780c */ /* 0x000fe40004f41670 */
[----:B-1----:R-:W-:-:S04]  /*322b0*/  @!P4 IADD3 R15, P3, P5, R3, R14, R11 ;  /* 0x0000000e030fc210 */ /* 0x002fc80007d7e00b */
[----:B------:R-:W-:Y:S02]  /*322c0*/  @!P4 IADD3.X R18, R2, R29, R10, P3, P5 ;  /* 0x0000001d0212c210 */ /* 0x000fe40001fea40a */
[----:B0-----:R-:W-:Y:S01]  /*322d0*/  @!P4 IADD3 R16, P3, R15, R16, RZ ;  /* 0x000000100f10c210 */ /* 0x001fe20007f7e0ff */
[----:B------:R-:W-:-:S04]  /*322e0*/  FMUL R15, R93, UR4 ;  /* 0x000000045d0f7c20 */ /* 0x000fc80008400000 */
[----:B------:R-:W-:Y:S01]  /*322f0*/  @!P4 IMAD.X R17, R18, 0x1, R17, P3 ;  /* 0x000000011211c824 */ /* 0x000fe200018e0611 */
[----:B------:R-:W-:Y:S02]  /*32300*/  F2FP.SATFINITE.E4M3.F32.PACK_AB_MERGE_C R15, RZ, R15, RZ ;  /* 0x0000000fff0f723e */ /* 0x000fe400048070ff */
[----:B------:R-:W-:-:S03]  /*32310*/  ISETP.LT.OR P3, PT, R28, 0x22, !P0 ;  /* 0x000000221c00780c */ /* 0x000fc60004761670 */
[----:B------:R0:W-:Y:S10]  /*32320*/  @!P4 STG.E.U8 desc[UR6][R16.64+0x20], R15 ;  /* 0x0000200f1000c986 */ /* 0x0001f4000c101106 */
[----:B------:R-:W1:Y:S08]  /*32330*/  @!P3 LDC.64 R18, c[0x0][0x5c0] ;  /* 0x00017000ff12bb82 */ /* 0x000e700000000a00 */
[----:B0-----:R-:W0:Y:S01]  /*32340*/  @!P2 LDC.64 R16, c[0x0][0x5c0] ;  /* 0x00017000ff10ab82 */ /* 0x001e220000000a00 */
[----:B------:R-:W-:-:S04]  /*32350*/  @!P3 IADD3 R20, P5, P6, R3, R14, R11 ;  /* 0x0000000e0314b210 */ /* 0x000fc80007ebe00b */
[----:B------:R-:W-:Y:S02]  /*32360*/  @!P3 IADD3.X R21, R2, R29, R10, P5, P6 ;  /* 0x0000001d0215b210 */ /* 0x000fe40002fec40a */
[----:B0-----:R-:W-:-:S04]  /*32370*/  @!P2 IADD3 R56, P5, P6, R14, R16, R9 ;  /* 0x000000100e38a210 */ /* 0x001fc80007ebe009 */
[----:B------:R-:W-:Y:S02]  /*32380*/  @!P2 IADD3.X R57, R29, R17, R8, P5, P6 ;  /* 0x000000111d39a210 */ /* 0x000fe40002fec408 */
[----:B------:R-:W-:Y:S02]  /*32390*/  ISETP.LT.OR P2, PT, R28, 0x5a, !P1 ;  /* 0x0000005a1c00780c */ /* 0x000fe40004f41670 */
[----:B-1----:R-:W-:-:S05]  /*323a0*/  @!P3 IADD3 R18, P4, R20, R18, RZ ;  /* 0x000000121412b210 */ /* 0x002fca0007f9e0ff */
[----:B------:R-:W-:-:S06]  /*323b0*/  @!P3 IMAD.X R19, R21, 0x1, R19, P4 ;  /* 0x000000011513b824 */ /* 0x000fcc00020e0613 */
[----:B------:R-:W0:Y:S01]  /*323c0*/  @!P2 LDC.64 R16, c[0x0][0x5c0] ;  /* 0x00017000ff10ab82 */ /* 0x000e220000000a00 */
[----:B--2---:R-:W-:-:S05]  /*323d0*/  FMUL R15, R92, UR4 ;  /* 0x000000045c0f7c20 */ /* 0x004fca0008400000 */
[----:B------:R-:W-:-:S05]  /*323e0*/  F2FP.SATFINITE.E4M3.F32.PACK_AB_MERGE_C R15, RZ, R15, RZ ;  /* 0x0000000fff0f723e */ /* 0x000fca00048070ff */
[----:B------:R3:W-:Y:S02]  /*323f0*/  @!P3 STG.E.U8 desc[UR6][R18.64+0x21], R15 ;  /* 0x0000210f1200b986 */ /* 0x0007e4000c101106 */
[----:B---3--:R-:W-:Y:S02]  /*32400*/  FMUL R15, R96, UR4 ;  /* 0x00000004600f7c20 */ /* 0x008fe40008400000 */
[----:B------:R-:W2:Y:S04]  /*32410*/  LDL.LU R96, [R1+0x354] ;  /* 0x0003540001607983 */ /* 0x000ea80000300800 */
[----:B------:R-:W3:Y:S01]  /*32420*/  LDL.LU R101, [R1+0x358] ;  /* 0x0003580001657983 */ /* 0x000ee20000300800 */
[----:B0-----:R-:W-:Y:S02]  /*32430*/  @!P2 IADD3 R30, P3, P4, R14, R16, R9 ;  /* 0x000000100e1ea210 */ /* 0x001fe40007c7e009 */
[----:B------:R-:W-:Y:S01]  /*32440*/  ISETP.GE.AND P6, PT, R13, 0x101, PT ;  /* 0x000001010d00780c */ /* 0x000fe20003fc6270 */
[----:B------:R-:W3:Y:S01]  /*32450*/  LDL.LU R100, [R1+0x35c] ;  /* 0x00035c0001647983 */ /* 0x000ee20000300800 */
[----:B------:R-:W-:-:S02]  /*32460*/  @!P2 IADD3.X R31, R29, R17, R8, P3, P4 ;  /* 0x000000111d1fa210 */ /* 0x000fc40001fe8408 */
[----:B------:R-:W-:Y:S01]  /*32470*/  ISETP.LT.OR P2, PT, R28, 0x51, !P6 ;  /* 0x000000511c00780c */ /* 0x000fe20007741670 */
[----:B------:R-:W3:Y:S01]  /*32480*/  LDL.LU R103, [R1+0x360] ;  /* 0x0003600001677983 */ /* 0x000ee20000300800 */
[----:B------:R-:W-:-:S11]  /*32490*/  LOP3.LUT P5, RZ, R0, 0x80000, RZ, 0xc0, !PT ;  /* 0x0008000000ff7812 */ /* 0x000fd600078ac0ff */
[----:B------:R-:W0:Y:S01]  /*324a0*/  @!P2 LDC.64 R16, c[0x0][0x5c0] ;  /* 0x00017000ff10ab82 */ /* 0x000e220000000a00 */
[----:B------:R-:W-:-:S05]  /*324b0*/  F2FP.SATFINITE.E4M3.F32.PACK_AB_MERGE_C R15, RZ, R15, RZ ;  /* 0x0000000fff0f723e */ /* 0x000fca00048070ff */
        /* <DEDUP_REMOVED lines=52> */
[----:B------:R-:W-:-:S13]  /*32800*/  ISETP.LT.OR P3, PT, R28, 0x32, !P5 ;  /* 0x000000321c00780c */ /* 0x000fda0006f61670 */
[----:B0-----:R-:W0:Y:S02]  /*32810*/  @!P3 LDC.64 R16, c[0x0][0x5c0] ;  /* 0x00017000ff10bb82 */ /* 0x001e240000000a00 */
[----:B0-----:R-:W-:Y:S01]  /*32820*/  @!P3 IADD3 R16, P4, R14, R16, RZ ;  /* 0x000000100e10b210 */ /* 0x001fe20007f9e0ff */
[----:B--2---:R-:W-:-:S04]  /*32830*/  FMUL R15, R96, UR4 ;  /* 0x00000004600f7c20 */ /* 0x004fc80008400000 */
[----:B------:R-:W-:Y:S01]  /*32840*/  @!P3 IMAD.X R17, R29, 0x1, R17, P4 ;  /* 0x000000011d11b824 */ /* 0x000fe200020e0611 */
[----:B------:R-:W-:-:S05]  /*32850*/  F2FP.SATFINITE.E4M3.F32.PACK_AB_MERGE_C R15, RZ, R15, RZ ;  /* 0x0000000fff0f723e */ /* 0x000fca00048070ff */
[----:B------:R3:W-:Y:S02]  /*32860*/  @!P3 STG.E.U8 desc[UR6][R16.64+0x31], R15 ;  /* 0x0000310f1000b986 */ /* 0x0007e4000c101106 */
[----:B---3--:R-:W-:Y:S02]  /*32870*/  FMUL R15, R101, UR4 ;  /* 0x00000004650f7c20 */ /* 0x008fe40008400000 */
[----:B------:R-:W2:Y:S01]  /*32880*/  LDL.LU R101, [R1+0x364] ;  /* 0x0003640001657983 */ /* 0x000ea20000300800 */
[----:B------:R-:W-:Y:S02]  /*32890*/  LOP3.LUT R4, R4, 0xffffffbf, RZ, 0xc0, !PT ;  /* 0xffffffbf04047812 */ /* 0x000fe400078ec0ff */
[----:B------:R-:W-:Y:S02]  /*328a0*/  LOP3.LUT R0, R0, 0xfffffff7, RZ, 0xc0, !PT ;  /* 0xfffffff700007812 */ /* 0x000fe400078ec0ff */
[----:B------:R-:W-:Y:S02]  /*328b0*/  @P2 LOP3.LUT R4, R4, 0x40, RZ, 0xfc, !PT ;  /* 0x0000004004042812 */ /* 0x000fe400078efcff */
[----:B------:R-:W-:-:S02]  /*328c0*/  LOP3.LUT P2, RZ, R7, 0x400, RZ, 0xc0, !PT ;  /* 0x0000040007ff7812 */ /* 0x000fc4000784c0ff */
[----:B------:R-:W-:Y:S02]  /*328d0*/  @P0 LOP3.LUT R0, R0, 0x8, RZ, 0xfc, !PT ;  /* 0x0000000800000812 */ /* 0x000fe400078efcff */
[----:B------:R-:W-:-:S13]  /*328e0*/  ISETP.LT.OR P0, PT, R28, 0x61, !P2 ;  /* 0x000000611c00780c */ /* 0x000fda0005701670 */
[----:B------:R-:W0:Y:S01]  /*328f0*/  @!P0 LDC.64 R16, c[0x0][0x5c0] ;  /* 0x00017000ff108b82 */ /* 0x000e220000000a00 */
[----:B------:R-:W-:Y:S02]  /*32900*/  F2FP.SATFINITE.E4M3.F32.PACK_AB_MERGE_C R15, RZ, R15, RZ ;  /* 0x0000000fff0f723e */ /* 0x000fe400048070ff */
[----:B0-----:R-:W-:-:S04]  /*32910*/  @!P0 IADD3 R96, P3, P4, R14, R16, R3 ;  /* 0x000000100e608210 */ /* 0x001fc80007c7e003 */
[----:B------:R-:W-:Y:S02]  /*32920*/  @!P0 IADD3.X R97, R29, R17, R2, P3, P4 ;  /* 0x000000111d618210 */ /* 0x000fe40001fe8402 */
[----:B------:R-:W-:-:S13]  /*32930*/  ISETP.LT.OR P0, PT, R28, 0x31, !P2 ;  /* 0x000000311c00780c */ /* 0x000fda0005701670 */
[----:B------:R0:W-:Y:S02]  /*32940*/  @!P0 STG.E.U8 desc[UR6][R66.64+0x30], R15 ;  /* 0x0000300f42008986 */ /* 0x0001e4000c101106 */
[----:B0-----:R-:W-:Y:S02]  /*32950*/  FMUL R15, R100, UR4 ;  /* 0x00000004640f7c20 */ /* 0x001fe40008400000 */
[----:B------:R-:W3:Y:S01]  /*32960*/  LDL.LU R100, [R1+0x368] ;  /* 0x0003680001647983 */ /* 0x000ee20000300800 */
[C---:B------:R-:W-:Y:S02]  /*32970*/  ISETP.LT.OR P6, PT, R28.reuse, 0x62, !P2 ;  /* 0x000000621c00780c */ /* 0x040fe400057c1670 */
[----:B------:R-:W-:Y:S01]  /*32980*/  ISETP.LT.OR P0, PT, R28, 0x32, !P2 ;  /* 0x000000321c00780c */ /* 0x000fe20005701670 */
[----:B------:R-:W4:Y:S10]  /*32990*/  LDL.LU R102, [R1+0x36c] ;  /* 0x00036c0001667983 */ /* 0x000f340000300800 */
[----:B------:R-:W0:Y:S02]  /*329a0*/  @!P6 LDC.64 R16, c[0x0][0x5c0] ;  /* 0x00017000ff10eb82 */ /* 0x000e240000000a00 */
[----:B0-----:R-:W-:-:S04]  /*329b0*/  @!P6 IADD3 R98, P3, P4, R14, R16, R3 ;  /* 0x000000100e62e210 */ /* 0x001fc80007c7e003 */
[----:B------:R-:W-:Y:S02]  /*329c0*/  @!P6 IADD3.X R99, R29, R17, R2, P3, P4 ;  /* 0x000000111d63e210 */ /* 0x000fe40001fe8402 */
[----:B------:R-:W-:Y:S02]  /*329d0*/  ISETP.LT.OR P6, PT, R28, 0x69, !P2 ;  /* 0x000000691c00780c */ /* 0x000fe400057c1670 */
[----:B------:R-:W-:-:S11]  /*329e0*/  F2FP.SATFINITE.E4M3.F32.PACK_AB_MERGE_C R15, RZ, R15, RZ ;  /* 0x0000000fff0f723e */ /* 0x000fd600048070ff */
[----:B------:R-:W0:Y:S01]  /*329f0*/  @!P6 LDC.64 R16, c[0x0][0x5c0] ;  /* 0x00017000ff10eb82 */ /* 0x000e220000000a00 */
[----:B------:R1:W-:Y:S01]  /*32a00*/  @!P0 STG.E.U8 desc[UR6][R62.64+0x31], R15 ;  /* 0x0000310f3e008986 */ /* 0x0003e2000c101106 */
        /* <DEDUP_REMOVED lines=14> */
[----:B0-----:R-:W0:Y:S01]  /*32af0*/  @!P3 LDC.64 R16, c[0x0][0x5c0] ;  /* 0x00017000ff10bb82 */ /* 0x001e220000000a00 */
[----:B--2---:R-:W-:Y:S02]  /*32b00*/  FMUL R15, R101, UR4 ;  /* 0x00000004650f7c20 */ /* 0x004fe40008400000 */
[----:B------:R-:W2:Y:S01]  /*32b10*/  LDL.LU R101, [R1+0x370] ;  /* 0x0003700001657983 */ /* 0x000ea20000300800 */
[----:B0-----:R-:W-:Y:S02]  /*32b20*/  @!P3 IADD3 R16, P4, R14, R16, RZ ;  /* 0x000000100e10b210 */ /* 0x001fe40007f9e0ff */
[----:B------:R-:W-:-:S03]  /*32b30*/  F2FP.SATFINITE.E4M3.F32.PACK_AB_MERGE_C R15, RZ, R15, RZ ;  /* 0x0000000fff0f723e */ /* 0x000fc600048070ff */
[----:B------:R-:W-:-:S05]  /*32b40*/  @!P3 IMAD.X R17, R29, 0x1, R17, P4 ;  /* 0x000000011d11b824 */ /* 0x000fca00020e0611 */
[----:B------:R3:W-:Y:S02]  /*32b50*/  @!P3 STG.E.U8 desc[UR6][R16.64+0x39], R15 ;  /* 0x0000390f1000b986 */ /* 0x0007e4000c101106 */
[----:B---3--:R-:W-:Y:S02]  /*32b60*/  FMUL R15, R100, UR4 ;  /* 0x00000004640f7c20 */ /* 0x008fe40008400000 */
[----:B------:R-:W3:Y:S01]  /*32b70*/  LDL.LU R100, [R1+0x374] ;  /* 0x0003740001647983 */ /* 0x000ee20000300800 */
[----:B------:R-:W-:-:S04]  /*32b80*/  LOP3.LUT R7, R7, 0xfffffdff, RZ, 0xc0, !PT ;  /* 0xfffffdff07077812 */ /* 0x000fc800078ec0ff */
[----:B------:R-:W-:Y:S02]  /*32b90*/  @P2 LOP3.LUT R7, R7, 0x200, RZ, 0xfc, !PT ;  /* 0x0000020007072812 */ /* 0x000fe400078efcff */
[----:B------:R-:W-:-:S13]  /*32ba0*/  ISETP.LT.OR P2, PT, R28, 0x61, !P1 ;  /* 0x000000611c00780c */ /* 0x000fda0004f41670 */
[----:B------:R-:W0:Y:S01]  /*32bb0*/  @!P2 LDC.64 R16, c[0x0][0x5c0] ;  /* 0x00017000ff10ab82 */ /* 0x000e220000000a00 */
[----:B------:R-:W-:-:S04]  /*32bc0*/  LOP3.LUT R4, R4, 0xfffffbff, RZ, 0xc0, !PT ;  /* 0xfffffbff04047812 */ /* 0x000fc800078ec0ff */
[----:B------:R-:W-:Y:S02]  /*32bd0*/  @P6 LOP3.LUT R4, R4, 0x400, RZ, 0xfc, !PT ;  /* 0x0000040004046812 */ /* 0x000fe400078efcff */
[----:B------:R-:W-:Y:S02]  /*32be0*/  LOP3.LUT P6, RZ, R0, 0x400000, RZ, 0xc0, !PT ;  /* 0x0040000000ff7812 */ /* 0x000fe400078cc0ff */
[----:B------:R-:W-:Y:S02]  /*32bf0*/  F2FP.SATFINITE.E4M3.F32.PACK_AB_MERGE_C R15, RZ, R15, RZ ;  /* 0x0000000fff0f723e */ /* 0x000fe400048070ff */
[----:B0-----:R-:W-:-:S04]  /*32c00*/  @!P2 IADD3 R62, P3, P4, R14, R16, R9 ;  /* 0x000000100e3ea210 */ /* 0x001fc80007c7e009 */
[----:B------:R-:W-:Y:S02]  /*32c10*/  @!P2 IADD3.X R63, R29, R17, R8, P3, P4 ;  /* 0x000000111d3fa210 */ /* 0x000fe40001fe8408 */
[----:B------:R-:W-:-:S03]  /*32c20*/  ISETP.LT.OR P2, PT, R28, 0x62, !P1 ;  /* 0x000000621c00780c */ /* 0x000fc60004f41670 */
[----:B------:R4:W-:Y:S01]  /*32c30*/  @!P6 STG.E.U8 desc[UR6][R64.64+0x38], R15 ;  /* 0x0000380f4000e986 */ /* 0x0009e2000c101106 */
[----:B------:R-:W-:-:S04]  /*32c40*/  LOP3.LUT R4, R4, 0xfffffdff, RZ, 0xc0, !PT ;  /* 0xfffffdff04047812 */ /* 0x000fc800078ec0ff */
[----:B------:R-:W-:Y:S02]  /*32c50*/  @P0 LOP3.LUT R4, R4, 0x200, RZ, 0xfc, !PT ;  /* 0x0000020004040812 */ /* 0x000fe400078efcff */
[----:B------:R-:W-:-:S03]  /*32c60*/  LOP3.LUT P0, RZ, R0, 0x400, RZ, 0xc0, !PT ;  /* 0x0000040000ff7812 */ /* 0x000fc6000780c0ff */
[----:B------:R-:W0:Y:S01]  /*32c70*/  @!P2 LDC.64 R16, c[0x0][0x5c0] ;  /* 0x00017000ff10ab82 */ /* 0x000e220000000a00 */
[----:B----4-:R-:W-:Y:S02]  /*32c80*/  FMUL R15, R102, UR4 ;  /* 0x00000004660f7c20 */ /* 0x010fe40008400000 */
[----:B------:R-:W4:Y:S03]  /*32c90*/  LDL.LU R102, [R1+0x378] ;  /* 0x0003780001667983 */ /* 0x000f260000300800 */
[----:B------:R-:W-:-:S05]  /*32ca0*/  F2FP.SATFINITE.E4M3.F32.PACK_AB_MERGE_C R15, RZ, R15, RZ ;  /* 0x0000000fff0f723e */ /* 0x000fca00048070ff */
[----:B------:R2:W-:Y:S01]  /*32cb0*/  @!P0 STG.E.U8 desc[UR6][R58.64+0x39], R15 ;  /* 0x0000390f3a008986 */ /* 0x0005e2000c101106 */
        /* <DEDUP_REMOVED lines=8> */
[----:B--2---:R-:W-:Y:S02]  /*32d40*/  FMUL R15, R101, UR4 ;  /* 0x00000004650f7c20 */ /* 0x004fe40008400000 */
[----:B------:R-:W2:Y:S01]  /*32d50*/  LDL.LU R101, [R1+0x37c] ;  /* 0x00037c0001657983 */ /* 0x000ea20000300800 */
[----:B0-----:R-:W-:-:S04]  /*32d60*/  @!P0 IADD3 R58, P3, P4, R14, R16, R9 ;  /* 0x000000100e3a8210 */ /* 0x001fc80007c7e009 */
[----:B------:R-:W-:Y:S02]  /*32d70*/  @!P0 IADD3.X R59, R29, R17, R8, P3, P4 ;  /* 0x000000111d3b8210 */ /* 0x000fe40001fe8408 */
[----:B------:R-:W-:Y:S02]  /*32d80*/  ISETP.LT.OR P0, PT, R28, 0x31, !P1 ;  /* 0x000000311c00780c */ /* 0x000fe40004f01670 */
[----:B------:R-:W-:-:S11]  /*32d90*/  F2FP.SATFINITE.E4M3.F32.PACK_AB_MERGE_C R15, RZ, R15, RZ ;  /* 0x0000000fff0f723e */ /* 0x000fd600048070ff */
[----:B------:R3:W-:Y:S02]  /*32da0*/  @!P0 STG.E.U8 desc[UR6][R60.64+0x30], R15 ;  /* 0x0000300f3c008986 */ /* 0x0007e4000c101106 */
[----:B---3--:R-:W-:Y:S02]  /*32db0*/  FMUL R15, R100, UR4 ;  /* 0x00000004640f7c20 */ /* 0x008fe40008400000 */
[----:B------:R-:W3:Y:S01]  /*32dc0*/  LDL.LU R100, [R1+0x380] ;  /* 0x0003800001647983 */ /* 0x000ee20000300800 */
[----:B------:R-:W-:-:S04]  /*32dd0*/  ISETP.GE.AND P2, PT, R13, 0x101, PT ;  /* 0x000001010d00780c */ /* 0x000fc80003f46270 */
        /* <DEDUP_REMOVED lines=21> */
[----:B----4-:R-:W-:Y:S02]  /*32f30*/  FMUL R15, R102, UR4 ;  /* 0x00000004660f7c20 */ /* 0x010fe40008400000 */
[----:B------:R-:W4:Y:S02]  /*32f40*/  LDL.LU R102, [R1+0x384] ;  /* 0x0003840001667983 */ /* 0x000f240000300800 */
[----:B------:R-:W-:Y:S01]  /*32f50*/  @!P4 IMAD.X R17, R18, 0x1, R17, P3 ;  /* 0x000000011211c824 */ /* 0x000fe200018e0611 */
[----:B------:R-:W-:-:S05]  /*32f60*/  F2FP.SATFINITE.E4M3.F32.PACK_AB_MERGE_C R15, RZ, R15, RZ ;  /* 0x0000000fff0f723e */ /* 0x000fca00048070ff */
[----:B------:R2:W-:Y:S01]  /*32f70*/  @!P4 STG.E.U8 desc[UR6][R16.64+0x30], R15 ;  /* 0x0000300f1000c986 */ /* 0x0005e2000c101106 */
[----:B------:R-:W-:-:S13]  /*32f80*/  ISETP.LT.OR P3, PT, R28, 0x32, !P0 ;  /* 0x000000321c00780c */ /* 0x000fda0004761670 */
[----:B------:R-:W0:Y:S01]  /*32f90*/  @!P3 LDC.64 R18, c[0x0][0x5c0] ;  /* 0x00017000ff12bb82 */ /* 0x000e220000000a00 */
[----:B--2---:R-:W-:Y:S02]  /*32fa0*/  FMUL R15, R101, UR4 ;  /* 0x00000004650f7c20 */ /* 0x004fe40008400000 */
[----:B------:R-:W2:Y:S01]  /*32fb0*/  LDL.LU R101, [R1+0x388] ;  /* 0x0003880001657983 */ /* 0x000ea20000300800 */
[----:B------:R-:W-:-:S04]  /*32fc0*/  @!P3 IADD3 R20, P5, P6, R3, R14, R9 ;  /* 0x0000000e0314b210 */ /* 0x000fc80007ebe009 */
[----:B------:R-:W-:Y:S02]  /*32fd0*/  @!P3 IADD3.X R21, R2, R29, R8, P5, P6 ;  /* 0x0000001d0215b210 */ /* 0x000fe40002fec408 */
[----:B0-----:R-:W-:Y:S02]  /*32fe0*/  @!P3 IADD3 R18, P4, R20, R18, RZ ;  /* 0x000000121412b210 */ /* 0x001fe40007f9e0ff */
[----:B------:R-:W-:-:S03]  /*32ff0*/  F2FP.SATFINITE.E4M3.F32.PACK_AB_MERGE_C R15, RZ, R15, RZ ;  /* 0x0000000fff0f723e */ /* 0x000fc600048070ff */
[----:B------:R-:W-:-:S05]  /*33000*/  @!P3 IMAD.X R19, R21, 0x1, R19, P4 ;  /* 0x000000011513b824 */ /* 0x000fca00020e0613 */
[----:B------:R3:W-:Y:S01]  /*33010*/  @!P3 STG.E.U8 desc[UR6][R18.64+0x31], R15 ;  /* 0x0000310f1200b986 */ /* 0x0007e2000c101106 */
[----:B------:R-:W-:-:S13]  /*33020*/  ISETP.LT.OR P2, PT, R28, 0x69, !P2 ;  /* 0x000000691c00780c */ /* 0x000fda0005741670 */
[----:B------:R-:W0:Y:S01]  /*33030*/  @!P2 LDC.64 R16, c[0x0][0x5c0] ;  /* 0x00017000ff10ab82 */ /* 0x000e220000000a00 */
[----:B---3--:R-:W-:Y:S02]  /*33040*/  FMUL R15, R100, UR4 ;  /* 0x00000004640f7c20 */ /* 0x008fe40008400000 */
[----:B------:R-:W3:Y:S01]  /*33050*/  LDL.LU R100, [R1+0x38c] ;  /* 0x00038c0001647983 */ /* 0x000ee20000300800 */
[----:B0-----:R-:W-:-:S04]  /*33060*/  @!P2 IADD3 R138, P5, P6, R14, R16, R11 ;  /* 0x000000100e8aa210 */ /* 0x001fc80007ebe00b */
[----:B------:R-:W-:Y:S02]  /*33070*/  @!P2 IADD3.X R139, R29, R17, R10, P5, P6 ;  /* 0x000000111d8ba210 */ /* 0x000fe40002fec40a */
[----:B------:R-:W-:-:S04]  /*33080*/  ISETP.GE.AND P6, PT, R13, 0x101, PT ;  /* 0x000001010d00780c */ /* 0x000fc80003fc6270 */
[----:B------:R-:W-:Y:S02]  /*33090*/  ISETP.LT.OR P6, PT, R28, 0x6a, !P6 ;  /* 0x0000006a1c00780c */ /* 0x000fe400077c1670 */
[----:B------:R-:W-:-:S11]  /*330a0*/  LOP3.LUT R4, R4, 0xffffefff, RZ, 0xc0, !PT ;  /* 0xffffefff04047812 */ /* 0x000fd600078ec0ff */
[----:B------:R-:W0:Y:S01]  /*330b0*/  @!P6 LDC.64 R16, c[0x0][0x5c0] ;  /* 0x00017000ff10eb82 */ /* 0x000e220000000a00 */
[----:B------:R-:W-:Y:S02]  /*330c0*/  @P2 LOP3.LUT R4, R4, 0x1000, RZ, 0xfc, !PT ;  /* 0x0000100004042812 */ /* 0x000fe400078efcff */
        /* <DEDUP_REMOVED lines=24> */
[----:B0-----:R-:W-:Y:S01]  /*33250*/  @!P4 IADD3 R16, P3, R15, R16, RZ ;  /* 0x000000100f10c210 */ /* 0x001fe20007f7e0ff */
[----:B--2---:R-:W-:Y:S02]  /*33260*/  FMUL R15, R101, UR4 ;  /* 0x00000004650f7c20 */ /* 0x004fe40008400000 */
[----:B------:R-:W2:Y:S04]  /*33270*/  LDL.LU R101, [R1+0x390] ;  /* 0x0003900001657983 */ /* 0x000ea80000300800 */
[----:B------:R-:W4:Y:S01]  /*33280*/  LDL.LU R102, [R1+0x394] ;  /* 0x0003940001667983 */ /* 0x000f220000300800 */
[----:B------:R-:W-:Y:S01]  /*33290*/  @!P4 IMAD.X R17, R18, 0x1, R17, P3 ;  /* 0x000000011211c824 */ /* 0x000fe200018e0611 */
[----:B------:R-:W-:-:S05]  /*332a0*/  F2FP.SATFINITE.E4M3.F32.PACK_AB_MERGE_C R15, RZ, R15, RZ ;  /* 0x0000000fff0f723e */ /* 0x000fca00048070ff */
[----:B------:R3:W-:Y:S02]  /*332b0*/  @!P4 STG.E.U8 desc[UR6][R16.64+0x38], R15 ;  /* 0x0000380f1000c986 */ /* 0x0007e4000c101106 */
[----:B---3--:R-:W-:Y:S02]  /*332c0*/  FMUL R15, R100, UR4 ;  /* 0x00000004640f7c20 */ /* 0x008fe40008400000 */
[----:B------:R-:W3:Y:S01]  /*332d0*/  LDL.LU R100, [R1+0x398] ;  /* 0x0003980001647983 */ /* 0x000ee20000300800 */
[C---:B------:R-:W-:Y:S02]  /*332e0*/  ISETP.LT.OR P3, PT, R28.reuse, 0x3a, !P0 ;  /* 0x0000003a1c00780c */ /* 0x040fe40004761670 */
[----:B------:R-:W-:Y:S02]  /*332f0*/  ISETP.LT.OR P0, PT, R28, 0x79, !P2 ;  /* 0x000000791c00780c */ /* 0x000fe40005701670 */
[----:B------:R-:W-:-:S09]  /*33300*/  LOP3.LUT R4, R4, 0xffffbfff, RZ, 0xc0, !PT ;  /* 0xffffbfff04047812 */ /* 0x000fd200078ec0ff */
[----:B------:R-:W0:Y:S08]  /*33310*/  @!P3 LDC.64 R18, c[0x0][0x5c0] ;  /* 0x00017000ff12bb82 */ /* 0x000e300000000a00 */
[----:B------:R-:W1:Y:S01]  /*33320*/  @!P0 LDC.64 R16, c[0x0][0x5c0] ;  /* 0x00017000ff108b82 */ /* 0x000e620000000a00 */
[----:B------:R-:W-:-:S04]  /*33330*/  @!P3 IADD3 R20, P5, P6, R3, R14, R9 ;  /* 0x0000000e0314b210 */ /* 0x000fc80007ebe009 */
[----:B------:R-:W-:Y:S02]  /*33340*/  @!P3 IADD3.X R21, R2, R29, R8, P5, P6 ;  /* 0x0000001d0215b210 */ /* 0x000fe40002fec408 */
[----:B------:R-:W-:Y:S02]  /*33350*/  @P0 LOP3.LUT R4, R4, 0x4000, RZ, 0xfc, !PT ;  /* 0x0000400004040812 */ /* 0x000fe400078efcff */
[----:B-1----:R-:W-:-:S04]  /*33360*/  @!P0 IADD3 R152, P5, P6, R14, R16, R3 ;  /* 0x000000100e988210 */ /* 0x002fc80007ebe003 */
[----:B------:R-:W-:Y:S02]  /*33370*/  @!P0 IADD3.X R153, R29, R17, R2, P5, P6 ;  /* 0x000000111d998210 */ /* 0x000fe40002fec402 */
[----:B------:R-:W-:Y:S02]  /*33380*/  ISETP.LT.OR P0, PT, R28, 0x7a, !P2 ;  /* 0x0000007a1c00780c */ /* 0x000fe40005701670 */
[----:B------:R-:W-:-:S11]  /*33390*/  LOP3.LUT R7, R7, 0xffffffbf, RZ, 0xc0, !PT ;  /* 0xffffffbf07077812 */ /* 0x000fd600078ec0ff */
[----:B------:R-:W1:Y:S01]  /*333a0*/  @!P0 LDC.64 R16, c[0x0][0x5c0] ;  /* 0x00017000ff108b82 */ /* 0x000e620000000a00 */
[----:B0-----:R-:W-:Y:S02]  /*333b0*/  @!P3 IADD3 R18, P4, R20, R18, RZ ;  /* 0x000000121412b210 */ /* 0x001fe40007f9e0ff */
[----:B------:R-:W-:Y:S02]  /*333c0*/  @P2 LOP3.LUT R7, R7, 0x40, RZ, 0xfc, !PT ;  /* 0x0000004007072812 */ /* 0x000fe400078efcff */
[----:B------:R-:W-:Y:S01]  /*333d0*/  ISETP.LT.OR P2, PT, R28, 0x71, !P1 ;  /* 0x000000711c00780c */ /* 0x000fe20004f41670 */
[----:B------:R-:W-:Y:S01]  /*333e0*/  @!P3 IMAD.X R19, R21, 0x1, R19, P4 ;  /* 0x000000011513b824 */ /* 0x000fe200020e0613 */
[----:B------:R-:W-:-:S05]  /*333f0*/  F2FP.SATFINITE.E4M3.F32.PACK_AB_MERGE_C R15, RZ, R15, RZ ;  /* 0x0000000fff0f723e */ /* 0x000fca00048070ff */
[----:B------:R2:W-:Y:S01]  /*33400*/  @!P3 STG.E.U8 desc[UR6][R18.64+0x39], R15 ;  /* 0x0000390f1200b986 */ /* 0x0005e2000c101106 */
[----:B-1----:R-:W-:-:S04]  /*33410*/  @!P0 IADD3 R22, P3, P4, R14, R16, R3 ;  /* 0x000000100e168210 */ /* 0x002fc80007c7e003 */
[----:B------:R-:W-:Y:S02]  /*33420*/  @!P0 IADD3.X R23, R29, R17, R2, P3, P4 ;  /* 0x000000111d178210 */ /* 0x000fe40001fe8402 */
[----:B------:R-:W0:Y:S01]  /*33430*/  @!P2 LDC.64 R16, c[0x0][0x5c0] ;  /* 0x00017000ff10ab82 */ /* 0x000e220000000a00 */
[----:B------:R-:W-:-:S04]  /*33440*/  LOP3.LUT R5, R5, 0xffffffdf, RZ, 0xc0, !PT ;  /* 0xffffffdf05057812 */ /* 0x000fc800078ec0ff */
[----:B------:R-:W-:Y:S02]  /*33450*/  @P2 LOP3.LUT R5, R5, 0x20, RZ, 0xfc, !PT ;  /* 0x0000002005052812 */ /* 0x000fe400078efcff */
[----:B0-----:R-:W-:-:S04]  /*33460*/  @!P2 IADD3 R154, P3, P4, R14, R16, R9 ;  /* 0x000000100e9aa210 */ /* 0x001fc80007c7e009 */
[----:B------:R-:W-:Y:S02]  /*33470*/  @!P2 IADD3.X R155, R29, R17, R8, P3, P4 ;  /* 0x000000111d9ba210 */ /* 0x000fe40001fe8408 */
[----:B------:R-:W-:-:S13]  /*33480*/  ISETP.LT.OR P2, PT, R28, 0x72, !P1 ;  /* 0x000000721c00780c */ /* 0x000fda0004f41670 */
[----:B------:R-:W0:Y:S01]  /*33490*/  @!P2 LDC.64 R16, c[0x0][0x5c0] ;  /* 0x00017000ff10ab82 */ /* 0x000e220000000a00 */
[C---:B------:R-:W-:Y:S02]  /*334a0*/  LOP3.LUT P5, RZ, R0.reuse, 0x1000000, RZ, 0xc0, !PT ;  /* 0x0100000000ff7812 */ /* 0x040fe400078ac0ff */
[C---:B------:R-:W-:Y:S02]  /*334b0*/  LOP3.LUT P6, RZ, R0.reuse, 0x2000, RZ, 0xc0, !PT ;  /* 0x0000200000ff7812 */ /* 0x040fe400078cc0ff */
[----:B------:R-:W-:-:S04]  /*334c0*/  LOP3.LUT R0, R0, 0xffffffef, RZ, 0xc0, !PT ;  /* 0xffffffef00007812 */ /* 0x000fc800078ec0ff */
[----:B------:R-:W-:Y:S02]  /*334d0*/  @P0 LOP3.LUT R0, R0, 0x10, RZ, 0xfc, !PT ;  /* 0x0000001000000812 */ /* 0x000fe400078efcff */
[----:B------:R-:W-:Y:S02]  /*334e0*/  LOP3.LUT P0, RZ, R7, 0x100, RZ, 0xc0, !PT ;  /* 0x0000010007ff7812 */ /* 0x000fe4000780c0ff */
[----:B0-----:R-:W-:Y:S01]  /*334f0*/  @!P2 IADD3 R150, P3, P4, R14, R16, R9 ;  /* 0x000000100e96a210 */ /* 0x001fe20007c7e009 */
[----:B--2---:R-:W-:Y:S02]  /*33500*/  FMUL R15, R101, UR4 ;  /* 0x00000004650f7c20 */ /* 0x004fe40008400000 */
[----:B------:R-:W2:Y:S01]  /*33510*/  LDL.LU R101, [R1+0x39c] ;  /* 0x00039c0001657983 */ /* 0x000ea20000300800 */
[----:B------:R-:W-:Y:S02]  /*33520*/  @!P2 IADD3.X R151, R29, R17, R8, P3, P4 ;  /* 0x000000111d97a210 */ /* 0x000fe40001fe8408 */
[----:B------:R-:W-:-:S02]  /*33530*/  ISETP.LT.OR P4, PT, R28, 0x31, !P0 ;  /* 0x000000311c00780c */ /* 0x000fc40004781670 */
[----:B------:R-:W-:-:S11]  /*33540*/  F2FP.SATFINITE.E4M3.F32.PACK_AB_MERGE_C R15, RZ, R15, RZ ;  /* 0x0000000fff0f723e */ /* 0x000fd600048070ff */
[----:B------:R-:W0:Y:S01]  /*33550*/  @!P4 LDC.64 R16, c[0x0][0x5c0] ;  /* 0x00017000ff10cb82 */ /* 0x000e220000000a00 */
[----:B------:R4:W-:Y:S02]  /*33560*/  @!P5 STG.E.U8 desc[UR6][R46.64+0x30], R15 ;  /* 0x0000300f2e00d986 */ /* 0x0009e4000c101106 */
[----:B----4-:R-:W-:-:S05]  /*33570*/  FMUL R15, R102, UR4 ;  /* 0x00000004660f7c20 */ /* 0x010fca0008400000 */
[----:B------:R-:W-:-:S05]  /*33580*/  F2FP.SATFINITE.E4M3.F32.PACK_AB_MERGE_C R15, RZ, R15, RZ ;  /* 0x0000000fff0f723e */ /* 0x000fca00048070ff */
[----:B------:R1:W-:Y:S02]  /*33590*/  @!P6 STG.E.U8 desc[UR6][R42.64+0x31], R15 ;  /* 0x0000310f2a00e986 */ /* 0x0003e4000c101106 */
[----:B-1----:R-:W-:-:S04]  /*335a0*/  @!P4 IADD3 R15, P3, P5, R3, R14, R11 ;  /* 0x0000000e030fc210 */ /* 0x002fc80007d7e00b */
[----:B------:R-:W-:Y:S02]  /*335b0*/  @!P4 IADD3.X R18, R2, R29, R10, P3, P5 ;  /* 0x0000001d0212c210 */ /* 0x000fe40001fea40a */
[----:B0-----:R-:W-:Y:S01]  /*335c0*/  @!P4 IADD3 R16, P3, R15, R16, RZ ;  /* 0x000000100f10c210 */ /* 0x001fe20007f7e0ff */
[----:B---3--:R-:W-:Y:S02]  /*335d0*/  FMUL R15, R100, UR4 ;  /* 0x00000004640f7c20 */ /* 0x008fe40008400000 */
[----:B------:R-:W3:Y:S04]  /*335e0*/  LDL.LU R100, [R1+0x3a0] ;  /* 0x0003a00001647983 */ /* 0x000ee80000300800 */
[----:B------:R-:W4:Y:S01]  /*335f0*/  LDL.LU R102, [R1+0x3a4] ;  /* 0x0003a40001667983 */ /* 0x000f220000300800 */
[----:B------:R-:W-:Y:S01]  /*33600*/  @!P4 IMAD.X R17, R18, 0x1, R17, P3 ;  /* 0x000000011211c824 */ /* 0x000fe200018e0611 */
[----:B------:R-:W-:-:S05]  /*33610*/  F2FP.SATFINITE.E4M3.F32.PACK_AB_MERGE_C R15, RZ, R15, RZ ;  /* 0x0000000fff0f723e */ /* 0x000fca00048070ff */
[----:B------:R0:W-:Y:S01]  /*33620*/  @!P4 STG.E.U8 desc[UR6][R16.64+0x30], R15 ;  /* 0x0000300f1000c986 */ /* 0x0001e2000c101106 */
[----:B------:R-:W-:-:S13]  /*33630*/  ISETP.LT.OR P3, PT, R28, 0x32, !P0 ;  /* 0x000000321c00780c */ /* 0x000fda0004761670 */
[----:B------:R-:W1:Y:S01]  /*33640*/  @!P3 LDC.64 R18, c[0x0][0x5c0] ;  /* 0x00017000ff12bb82 */ /* 0x000e620000000a00 */
[----:B------:R-:W-:Y:S02]  /*33650*/  @!P3 IADD3 R20, P5, P6, R3, R14, R11 ;  /* 0x0000000e0314b210 */ /* 0x000fe40007ebe00b */
[----:B------:R-:W-:Y:S02]  /*33660*/  LOP3.LUT R0, R0, 0xfeffffff, RZ, 0xc0, !PT ;  /* 0xfeffffff00007812 */ /* 0x000fe400078ec0ff */
[----:B------:R-:W-:Y:S02]  /*33670*/  @!P3 IADD3.X R21, R2, R29, R10, P5, P6 ;  /* 0x0000001d0215b210 */ /* 0x000fe40002fec40a */
[----:B------:R-:W-:-:S04]  /*33680*/  @P2 LOP3.LUT R0, R0, 0x1000000, RZ, 0xfc, !PT ;  /* 0x0100000000002812 */ /* 0x000fc800078efcff */
[----:B------:R-:W-:Y:S02]  /*33690*/  LOP3.LUT P2, RZ, R0, 0x1, RZ, 0xc0, !PT ;  /* 0x0000000100ff7812 */ /* 0x000fe4000784c0ff */
[----:B-1----:R-:W-:-:S05]  /*336a0*/  @!P3 IADD3 R18, P4, R20, R18, RZ ;  /* 0x000000121412b210 */ /* 0x002fca0007f9e0ff */
[----:B------:R-:W-:Y:S01]  /*336b0*/  @!P3 IMAD.X R19, R21, 0x1, R19, P4 ;  /* 0x000000011513b824 */ /* 0x000fe200020e0613 */
[----:B------:R-:W-:-:S05]  /*336c0*/  LOP3.LUT R7, R7, 0xffffff7f, RZ, 0xc0, !PT ;  /* 0xffffff7f07077812 */ /* 0x000fca00078ec0ff */
[----:B------:R-:W-:Y:S02]  /*336d0*/  @P2 LOP3.LUT R7, R7, 0x80, RZ, 0xfc, !PT ;  /* 0x0000008007072812 */ /* 0x000fe400078efcff */
[----:B------:R-:W-:-:S13]  /*336e0*/  ISETP.LT.OR P2, PT, R28, 0x79, !P1 ;  /* 0x000000791c00780c */ /* 0x000fda0004f41670 */
[----:B0-----:R-:W0:Y:S01]  /*336f0*/  @!P2 LDC.64 R16, c[0x0][0x5c0] ;  /* 0x00017000ff10ab82 */ /* 0x001e220000000a00 */
[----:B--2---:R-:W-:Y:S02]  /*33700*/  FMUL R15, R101, UR4 ;  /* 0x00000004650f7c20 */ /* 0x004fe40008400000 */
[----:B------:R-:W2:Y:S03]  /*33710*/  LDL.LU R101, [R1+0x3a8] ;  /* 0x0003a80001657983 */ /* 0x000ea60000300800 */
[----:B------:R-:W-:-:S05]  /*33720*/  F2FP.SATFINITE.E4M3.F32.PACK_AB_MERGE_C R15, RZ, R15, RZ ;  /* 0x0000000fff0f723e */ /* 0x000fca00048070ff */
[----:B------:R3:W-:Y:S01]  /*33730*/  @!P3 STG.E.U8 desc[UR6][R18.64+0x31], R15 ;  /* 0x0000310f1200b986 */ /* 0x0007e2000c101106 */
[----:B------:R-:W-:Y:S02]  /*33740*/  LOP3.LUT R5, R5, 0xffffff7f, RZ, 0xc0, !PT ;  /* 0xffffff7f05057812 */ /* 0x000fe400078ec0ff */
[----:B0-----:R-:W-:Y:S02]  /*33750*/  @!P2 IADD3 R160, P5, P6, R14, R16, R9 ;  /* 0x000000100ea0a210 */ /* 0x001fe40007ebe009 */
[----:B------:R-:W-:Y:S02]  /*33760*/  @P2 LOP3.LUT R5, R5, 0x80, RZ, 0xfc, !PT ;  /* 0x0000008005052812 */ /* 0x000fe400078efcff */
[----:B------:R-:W-:Y:S02]  /*33770*/  @!P2 IADD3.X R161, R29, R17, R8, P5, P6 ;  /* 0x000000111da1a210 */ /* 0x000fe40002fec408 */
[----:B------:R-:W-:-:S13]  /*33780*/  ISETP.LT.OR P2, PT, R28, 0x7a, !P1 ;  /* 0x0000007a1c00780c */ /* 0x000fda0004f41670 */
[----:B------:R-:W0:Y:S01]  /*33790*/  @!P2 LDC.64 R16, c[0x0][0x5c0] ;  /* 0x00017000ff10ab82 */ /* 0x000e220000000a00 */
[----:B---3--:R-:W-:Y:S02]  /*337a0*/  FMUL R15, R100, UR4 ;  /* 0x00000004640f7c20 */ /* 0x008fe40008400000 */
[----:B------:R-:W3:Y:S01]  /*337b0*/  LDL.LU R100, [R1+0x3ac] ;  /* 0x0003ac0001647983 */ /* 0x000ee20000300800 */
[C---:B------:R-:W-:Y:S02]  /*337c0*/  LOP3.LUT P5, RZ, R0.reuse, 0x2000000, RZ, 0xc0, !PT ;  /* 0x0200000000ff7812 */ /* 0x040fe400078ac0ff */
[----:B------:R-:W-:Y:S02]  /*337d0*/  LOP3.LUT R0, R0, 0xffffdfff, RZ, 0xc0, !PT ;  /* 0xffffdfff00007812 */ /* 0x000fe400078ec0ff */
[----:B0-----:R-:W-:Y:S02]  /*337e0*/  @!P2 IADD3 R156, P3, P4, R14, R16, R9 ;  /* 0x000000100e9ca210 */ /* 0x001fe40007c7e009 */
[----:B------:R-:W-:-:S02]  /*337f0*/  ISETP.GE.AND P6, PT, R13, 0x101, PT ;  /* 0x000001010d00780c */ /* 0x000fc40003fc6270 */
[----:B------:R-:W-:Y:S02]  /*33800*/  @P2 LOP3.LUT R0, R0, 0x2000, RZ, 0xfc, !PT ;  /* 0x0000200000002812 */ /* 0x000fe400078efcff */
        /* <DEDUP_REMOVED lines=15> */
[----:B----4-:R-:W-:Y:S02]  /*33900*/  FMUL R15, R102, UR4 ;  /* 0x00000004660f7c20 */ /* 0x010fe40008400000 */
[----:B------:R-:W4:Y:S06]  /*33910*/  LDL.LU R102, [R1+0x3b0] ;  /* 0x0003b00001667983 */ /* 0x000f2c0000300800 */
[----:B------:R-:W0:Y:S01]  /*33920*/  @!P4 LDC.64 R16, c[0x0][0x5c0] ;  /* 0x00017000ff10cb82 */ /* 0x000e220000000a00 */
[----:B------:R-:W-:-:S02]  /*33930*/  F2FP.SATFINITE.E4M3.F32.PACK_AB_MERGE_C R15, RZ, R15, RZ ;  /* 0x0000000fff0f723e */ /* 0x000fc400048070ff */
[----:B------:R-:W-:-:S03]  /*33940*/  LOP3.LUT R0, R0, 0xfdffffff, RZ, 0xc0, !PT ;  /* 0xfdffffff00007812 */ /* 0x000fc600078ec0ff */
[----:B------:R1:W-:Y:S01]  /*33950*/  @!P2 STG.E.U8 desc[UR6][R68.64+0x39], R15 ;  /* 0x0000390f4400a986 */ /* 0x0003e2000c101106 */
[----:B------:R-:W-:Y:S02]  /*33960*/  @P5 LOP3.LUT R0, R0, 0x2000000, RZ, 0xfc, !PT ;  /* 0x0200000000005812 */ /* 0x000fe400078efcff */
[----:B-1----:R-:W-:-:S04]  /*33970*/  @!P4 IADD3 R15, P3, P5, R3, R14, R11 ;  /* 0x0000000e030fc210 */ /* 0x002fc80007d7e00b */
        /* <DEDUP_REMOVED lines=9> */
[----:B------:R-:W-:Y:S02]  /*33a10*/  LOP3.LUT R7, R7, 0xffffffef, RZ, 0xc0, !PT ;  /* 0xffffffef07077812 */ /* 0x000fe400078ec0ff */
[----:B------:R-:W-:Y:S02]  /*33a20*/  ISETP.LT.OR P3, PT, R28, 0x3a, !P0 ;  /* 0x0000003a1c00780c */ /* 0x000fe40004761670 */
[----:B------:R-:W-:Y:S02]  /*33a30*/  @P0 LOP3.LUT R7, R7, 0x10, RZ, 0xfc, !PT ;  /* 0x0000001007070812 */ /* 0x000fe400078efcff */
[----:B------:R-:W-:-:S04]  /*33a40*/  ISETP.GE.AND P0, PT, R13, 0x101, PT ;  /* 0x000001010d00780c */ /* 0x000fc80003f06270 */
[----:B------:R-:W-:-:S05]  /*33a50*/  ISETP.LT.OR P2, PT, R28, 0x79, !P0 ;  /* 0x000000791c00780c */ /* 0x000fca0004741670 */
[----:B------:R-:W0:Y:S08]  /*33a60*/  @!P3 LDC.64 R18, c[0x0][0x5c0] ;  /* 0x00017000ff12bb82 */ /* 0x000e300000000a00 */
[----:B------:R-:W1:Y:S01]  /*33a70*/  @!P2 LDC.64 R16, c[0x0][0x5c0] ;  /* 0x00017000ff10ab82 */ /* 0x000e620000000a00 */
[----:B------:R-:W-:Y:S02]  /*33a80*/  ISETP.LT.OR P0, PT, R28, 0x7a, !P0 ;  /* 0x0000007a1c00780c */ /* 0x000fe40004701670 */
[----:B------:R-:W-:-:S04]  /*33a90*/  @!P3 IADD3 R20, P5, P6, R3, R14, R11 ;  /* 0x0000000e0314b210 */ /* 0x000fc80007ebe00b */
[----:B------:R-:W-:Y:S02]  /*33aa0*/  @!P3 IADD3.X R21, R2, R29, R10, P5, P6 ;  /* 0x0000001d0215b210 */ /* 0x000fe40002fec40a */
[----:B-1----:R-:W-:-:S04]  /*33ab0*/  @!P2 IADD3 R204, P5, P6, R14, R16, R11 ;  /* 0x000000100ecca210 */ /* 0x002fc80007ebe00b */
[----:B------:R-:W-:Y:S02]  /*33ac0*/  @!P2 IADD3.X R205, R29, R17, R10, P5, P6 ;  /* 0x000000111dcda210 */ /* 0x000fe40002fec40a */
[----:B------:R-:W1:Y:S01]  /*33ad0*/  @!P0 LDC.64 R16, c[0x0][0x5c0] ;  /* 0x00017000ff108b82 */ /* 0x000e620000000a00 */
[----:B0-----:R-:W-:Y:S02]  /*33ae0*/  @!P3 IADD3 R18, P4, R20, R18, RZ ;  /* 0x000000121412b210 */ /* 0x001fe40007f9e0ff */
[----:B------:R-:W-:-:S03]  /*33af0*/  F2FP.SATFINITE.E4M3.F32.PACK_AB_MERGE_C R15, RZ, R15, RZ ;  /* 0x0000000fff0f723e */ /* 0x000fc600048070ff */
[----:B------:R-:W-:Y:S01]  /*33b00*/  @!P3 IMAD.X R19, R21, 0x1, R19, P4 ;  /* 0x000000011513b824 */ /* 0x000fe200020e0613 */
[----:B------:R-:W-:-:S04]  /*33b10*/  ISETP.GE.AND P5, PT, R13, 0x1, PT ;  /* 0x000000010d00780c */ /* 0x000fc80003fa6270 */
[----:B------:R4:W-:Y:S01]  /*33b20*/  @!P3 STG.E.U8 desc[UR6][R18.64+0x39], R15 ;  /* 0x0000390f1200b986 */ /* 0x0009e2000c101106 */
[----:B-1----:R-:W-:-:S04]  /*33b30*/  @!P0 IADD3 R186, P3, P4, R14, R16, R11 ;  /* 0x000000100eba8210 */ /* 0x002fc80007c7e00b */
[----:B------:R-:W-:Y:S02]  /*33b40*/  @!P0 IADD3.X R187, R29, R17, R10, P3, P4 ;  /* 0x000000111dbb8210 */ /* 0x000fe40001fe840a */
[----:B------:R-:W-:-:S13]  /*33b50*/  ISETP.LT.OR P3, PT, R28, 0x41, !P5 ;  /* 0x000000411c00780c */ /* 0x000fda0006f61670 */
[----:B------:R-:W0:Y:S01]  /*33b60*/  @!P3 LDC.64 R16, c[0x0][0x5c0] ;  /* 0x00017000ff10bb82 */ /* 0x000e220000000a00 */
[----:B----4-:R-:W-:Y:S02]  /*33b70*/  FMUL R15, R102, UR4 ;  /* 0x00000004660f7c20 */ /* 0x010fe40008400000 */
[----:B------:R-:W4:Y:S03]  /*33b80*/  LDL.LU R102, [R1+0x3bc] ;  /* 0x0003bc0001667983 */ /* 0x000f260000300800 */
        /* <DEDUP_REMOVED lines=16> */
[----:B------:R-:W-:Y:S02]  /*33c90*/  LOP3.LUT P2, RZ, R7, 0x40, RZ, 0xc0, !PT ;  /* 0x0000004007ff7812 */ /* 0x000fe4000784c0ff */
[----:B------:R-:W-:-:S04]  /*33ca0*/  LOP3.LUT R5, R5, 0xffefffff, RZ, 0xc0, !PT ;  /* 0xffefffff05057812 */ /* 0x000fc800078ec0ff */
[----:B------:R-:W-:Y:S02]  /*33cb0*/  @P0 LOP3.LUT R5, R5, 0x100000, RZ, 0xfc, !PT ;  /* 0x0010000005050812 */ /* 0x000fe400078efcff */
[----:B------:R-:W-:-:S13]  /*33cc0*/  ISETP.LT.OR P0, PT, R28, 0x81, !P2 ;  /* 0x000000811c00780c */ /* 0x000fda0005701670 */
[----:B------:R-:W0:Y:S01]  /*33cd0*/  @!P0 LDC.64 R16, c[0x0][0x5c0] ;  /* 0x00017000ff108b82 */ /* 0x000e220000000a00 */
[----:B------:R-:W-:Y:S02]  /*33ce0*/  ISETP.LT.OR P6, PT, R28, 0x82, !P2 ;  /* 0x000000821c00780c */ /* 0x000fe400057c1670 */
[----:B------:R-:W-:Y:S02]  /*33cf0*/  LOP3.LUT R5, R5, 0xfbffffff, RZ, 0xc0, !PT ;  /* 0xfbffffff05057812 */ /* 0x000fe400078ec0ff */
[----:B0-----:R-:W-:-:S04]  /*33d00*/  @!P0 IADD3 R232, P3, P4, R14, R16, R3 ;  /* 0x000000100ee88210 */ /* 0x001fc80007c7e003 */
[----:B------:R-:W-:-:S05]  /*33d10*/  @!P0 IADD3.X R233, R29, R17, R2, P3, P4 ;  /* 0x000000111de98210 */ /* 0x000fca0001fe8402 */
[----:B------:R-:W0:Y:S01]  /*33d20*/  @!P6 LDC.64 R16, c[0x0][0x5c0] ;  /* 0x00017000ff10eb82 */ /* 0x000e220000000a00 */
[----:B------:R-:W-:Y:S02]  /*33d30*/  @P0 LOP3.LUT R5, R5, 0x4000000, RZ, 0xfc, !PT ;  /* 0x0400000005050812 */ /* 0x000fe400078efcff */
[----:B------:R-:W-:Y:S02]  /*33d40*/  ISETP.LT.OR P0, PT, R28, 0x41, !P2 ;  /* 0x000000411c00780c */ /* 0x000fe40005701670 */
[----:B------:R-:W-:Y:S02]  /*33d50*/  LOP3.LUT R5, R5, 0xf7ffffff, RZ, 0xc0, !PT ;  /* 0xf7ffffff05057812 */ /* 0x000fe400078ec0ff */
[----:B------:R-:W-:Y:S02]  /*33d60*/  F2FP.SATFINITE.E4M3.F32.PACK_AB_MERGE_C R15, RZ, R15, RZ ;  /* 0x0000000fff0f723e */ /* 0x000fe400048070ff */
[----:B------:R-:W-:Y:S02]  /*33d70*/  @P6 LOP3.LUT R5, R5, 0x8000000, RZ, 0xfc, !PT ;  /* 0x0800000005056812 */ /* 0x000fe400078efcff */
[----:B0-----:R-:W-:-:S04]  /*33d80*/  @!P6 IADD3 R230, P3, P4, R14, R16, R3 ;  /* 0x000000100ee6e210 */ /* 0x001fc80007c7e003 */
[----:B------:R-:W-:Y:S02]  /*33d90*/  @!P6 IADD3.X R231, R29, R17, R2, P3, P4 ;  /* 0x000000111de7e210 */ /* 0x000fe40001fe8402 */
[C---:B------:R-:W-:Y:S01]  /*33da0*/  ISETP.LT.OR P6, PT, R28.reuse, 0x89, !P2 ;  /* 0x000000891c00780c */ /* 0x040fe200057c1670 */
[----:B------:R4:W-:Y:S01]  /*33db0*/  @!P0 STG.E.U8 desc[UR6][R72.64+0x40], R15 ;  /* 0x0000400f48008986 */ /* 0x0009e2000c101106 */
[----:B------:R-:W-:Y:S01]  /*33dc0*/  ISETP.LT.OR P0, PT, R28, 0x42, !P2 ;  /* 0x000000421c00780c */ /* 0x000fe20005701670 */
[----:B----4-:R-:W-:-:S10]  /*33dd0*/  FMUL R15, R102, UR4 ;  /* 0x00000004660f7c20 */ /* 0x010fd40008400000 */
[----:B------:R-:W0:Y:S01]  /*33de0*/  @!P6 LDC.64 R16, c[0x0][0x5c0] ;  /* 0x00017000ff10eb82 */ /* 0x000e220000000a00 */
[----:B------:R-:W4:Y:S01]  /*33df0*/  LDL.LU R102, [R1+0x3c8] ;  /* 0x0003c80001667983 */ /* 0x000f220000300800 */
[----:B------:R-:W-:-:S05]  /*33e00*/  F2FP.SATFINITE.E4M3.F32.PACK_AB_MERGE_C R15, RZ, R15, RZ ;  /* 0x0000000fff0f723e */ /* 0x000fca00048070ff */
        /* <DEDUP_REMOVED lines=17> */
[----:B------:R-:W-:-:S13]  /*33f20*/  ISETP.LT.OR P3, PT, R28, 0x4a, !P5 ;  /* 0x0000004a1c00780c */ /* 0x000fda0006f61670 */
[----:B------:R-:W0:Y:S01]  /*33f30*/  @!P3 LDC.64 R16, c[0x0][0x5c0] ;  /* 0x00017000ff10bb82 */ /* 0x000e220000000a00 */
[----:B------:R-:W-:Y:S02]  /*33f40*/  F2FP.SATFINITE.E4M3.F32.PACK_AB_MERGE_C R15, RZ, R15, RZ ;  /* 0x0000000fff0f723e */ /* 0x000fe400048070ff */
[----:B------:R-:W-:-:S04]  /*33f50*/  LOP3.LUT R0, R0, 0xf7ffffff, RZ, 0xc0, !PT ;  /* 0xf7ffffff00007812 */ /* 0x000fc800078ec0ff */
[----:B------:R-:W-:Y:S02]  /*33f60*/  @P6 LOP3.LUT R0, R0, 0x8000000, RZ, 0xfc, !PT ;  /* 0x0800000000006812 */ /* 0x000fe400078efcff */
[----:B0-----:R-:W-:-:S05]  /*33f70*/  @!P3 IADD3 R16, P4, R14, R16, RZ ;  /* 0x000000100e10b210 */ /* 0x001fca0007f9e0ff */
[----:B------:R-:W-:Y:S01]  /*33f80*/  @!P3 IMAD.X R17, R29, 0x1, R17, P4 ;  /* 0x000000011d11b824 */ /* 0x000fe200020e0611 */
[----:B------:R-:W-:-:S04]  /*33f90*/  LOP3.LUT P6, RZ, R0, 0x20000000, RZ, 0xc0, !PT ;  /* 0x2000000000ff7812 */ /* 0x000fc800078cc0ff */
[----:B------:R4:W-:Y:S02]  /*33fa0*/  @!P3 STG.E.U8 desc[UR6][R16.64+0x49], R15 ;  /* 0x0000490f1000b986 */ /* 0x0009e4000c101106 */
[----:B----4-:R-:W-:Y:S02]  /*33fb0*/  FMUL R15, R102, UR4 ;  /* 0x00000004660f7c20 */ /* 0x010fe40008400000 */
[----:B------:R-:W4:Y:S03]  /*33fc0*/  LDL.LU R102, [R1+0x3d4] ;  /* 0x0003d40001667983 */ /* 0x000f260000300800 */
[----:B------:R-:W-:-:S05]  /*33fd0*/  F2FP.SATFINITE.E4M3.F32.PACK_AB_MERGE_C R15, RZ, R15, RZ ;  /* 0x0000000fff0f723e */ /* 0x000fca00048070ff */
[----:B------:R2:W-:Y:S01]  /*33fe0*/  @!P6 STG.E.U8 desc[UR6][R78.64+0x48], R15 ;  /* 0x0000480f4e00e986 */ /* 0x0005e2000c101106 */
[----:B------:R-:W-:-:S04]  /*33ff0*/  LOP3.LUT R7, R7, 0xffffffdf, RZ, 0xc0, !PT ;  /* 0xffffffdf07077812 */ /* 0x000fc800078ec0ff */
[----:B------:R-:W-:Y:S02]  /*34000*/  @P2 LOP3.LUT R7, R7, 0x20, RZ, 0xfc, !PT ;  /* 0x0000002007072812 */ /* 0x000fe400078efcff */
[----:B------:R-:W-:-:S13]  /*34010*/  ISETP.LT.OR P2, PT, R28, 0x81, !P1 ;  /* 0x000000811c00780c */ /* 0x000fda0004f41670 */
[----:B------:R-:W0:Y:S01]  /*34020*/  @!P2 LDC.64 R16, c[0x0][0x5c0] ;  /* 0x00017000ff10ab82 */ /* 0x000e220000000a00 */
[----:B------:R-:W-:-:S04]  /*34030*/  LOP3.LUT R0, R0, 0xfbffffff, RZ, 0xc0, !PT ;  /* 0xfbffffff00007812 */ /* 0x000fc800078ec0ff */
[----:B------:R-:W-:Y:S01]  /*34040*/  @P0 LOP3.LUT R0, R0, 0x4000000, RZ, 0xfc, !PT ;  /* 0x0400000000000812 */ /* 0x000fe200078efcff */
[----:B--2---:R-:W-:Y:S02]  /*34050*/  FMUL R15, R101, UR4 ;  /* 0x00000004650f7c20 */ /* 0x004fe40008400000 */
[----:B------:R-:W2:Y:S01]  /*34060*/  LDL.LU R101, [R1+0x3d8] ;  /* 0x0003d80001657983 */ /* 0x000ea20000300800 */
[----:B------:R-:W-:Y:S02]  /*34070*/  LOP3.LUT P0, RZ, R0, 0x10000000, RZ, 0xc0, !PT ;  /* 0x1000000000ff7812 */ /* 0x000fe4000780c0ff */
[----:B------:R-:W-:Y:S02]  /*34080*/  LOP3.LUT R5, R5, 0x7fffffff, RZ, 0xc0, !PT ;  /* 0x7fffffff05057812 */ /* 0x000fe400078ec0ff */
[----:B0-----:R-:W-:Y:S02]  /*34090*/  @!P2 IADD3 R194, P3, P4, R14, R16, R9 ;  /* 0x000000100ec2a210 */ /* 0x001fe40007c7e009 */
[----:B------:R-:W-:-:S02]  /*340a0*/  @P2 LOP3.LUT R5, R5, 0x80000000, RZ, 0xfc, !PT ;  /* 0x8000000005052812 */ /* 0x000fc400078efcff */
[----:B------:R-:W-:Y:S02]  /*340b0*/  @!P2 IADD3.X R195, R29, R17, R8, P3, P4 ;  /* 0x000000111dc3a210 */ /* 0x000fe40001fe8408 */
[----:B------:R-:W-:Y:S02]  /*340c0*/  ISETP.LT.OR P2, PT, R28, 0x82, !P1 ;  /* 0x000000821c00780c */ /* 0x000fe40004f41670 */
[----:B------:R-:W-:-:S05]  /*340d0*/  F2FP.SATFINITE.E4M3.F32.PACK_AB_MERGE_C R15, RZ, R15, RZ ;  /* 0x0000000fff0f723e */ /* 0x000fca00048070ff */
[----:B------:R3:W-:Y:S06]  /*340e0*/  @!P0 STG.E.U8 desc[UR6][R76.64+0x49], R15 ;  /* 0x0000490f4c008986 */ /* 0x0007ec000c101106 */
[----:B------:R-:W0:Y:S01]  /*340f0*/  @!P2 LDC.64 R16, c[0x0][0x5c0] ;  /* 0x00017000ff10ab82 */ /* 0x000e220000000a00 */
[----:B------:R-:W-:-:S04]  /*34100*/  LOP3.LUT R6, R6, 0xfffffffd, RZ, 0xc0, !PT ;  /* 0xfffffffd06067812 */ /* 0x000fc800078ec0ff */
[----:B------:R-:W-:Y:S02]  /*34110*/  @P2 LOP3.LUT R6, R6, 0x2, RZ, 0xfc, !PT ;  /* 0x0000000206062812 */ /* 0x000fe400078efcff */
[----:B0-----:R-:W-:Y:S01]  /*34120*/  @!P2 IADD3 R192, P3, P4, R14, R16, R9 ;  /* 0x000000100ec0a210 */ /* 0x001fe20007c7e009 */
[----:B---3--:R-:W-:Y:S02]  /*34130*/  FMUL R15, R100, UR4 ;  /* 0x00000004640f7c20 */ /* 0x008fe40008400000 */
[----:B------:R-:W3:Y:S01]  /*34140*/  LDL.LU R100, [R1+0x3dc] ;  /* 0x0003dc0001647983 */ /* 0x000ee20000300800 */
[----:B------:R-:W-:Y:S02]  /*34150*/  @!P2 IADD3.X R193, R29, R17, R8, P3, P4 ;  /* 0x000000111dc1a210 */ /* 0x000fe40001fe8408 */
[----:B------:R-:W-:-:S13]  /*34160*/  ISETP.LT.OR P2, PT, R28, 0x89, !P1 ;  /* 0x000000891c00780c */ /* 0x000fda0004f41670 */
[----:B------:R-:W0:Y:S01]  /*34170*/  @!P2 LDC.64 R16, c[0x0][0x5c0] ;  /* 0x00017000ff10ab82 */ /* 0x000e220000000a00 */
[----:B------:R-:W-:Y:S02]  /*34180*/  ISETP.LT.OR P0, PT, R28, 0x8a, !P1 ;  /* 0x0000008a1c00780c */ /* 0x000fe40004f01670 */
[----:B------:R-:W-:-:S04]  /*34190*/  LOP3.LUT R6, R6, 0xffffff7f, RZ, 0xc0, !PT ;  /* 0xffffff7f06067812 */ /* 0x000fc800078ec0ff */
[----:B------:R-:W-:Y:S02]  /*341a0*/  @P2 LOP3.LUT R6, R6, 0x80, RZ, 0xfc, !PT ;  /* 0x0000008006062812 */ /* 0x000fe400078efcff */
[----:B0-----:R-:W-:-:S04]  /*341b0*/  @!P2 IADD3 R214, P3, P4, R14, R16, R9 ;  /* 0x000000100ed6a210 */ /* 0x001fc80007c7e009 */
[----:B------:R-:W-:Y:S02]  /*341c0*/  @!P2 IADD3.X R215, R29, R17, R8, P3, P4 ;  /* 0x000000111dd7a210 */ /* 0x000fe40001fe8408 */
[----:B------:R-:W0:Y:S01]  /*341d0*/  @!P0 LDC.64 R16, c[0x0][0x5c0] ;  /* 0x00017000ff108b82 */ /* 0x000e220000000a00 */
[----:B------:R-:W-:-:S04]  /*341e0*/  ISETP.GE.AND P2, PT, R13, 0x101, PT ;  /* 0x000001010d00780c */ /* 0x000fc80003f46270 */
[----:B------:R-:W-:Y:S02]  /*341f0*/  ISETP.LT.OR P5, PT, R28, 0x81, !P2 ;  /* 0x000000811c00780c */ /* 0x000fe400057a1670 */
[----:B------:R-:W-:-:S04]  /*34200*/  LOP3.LUT R6, R6, 0xffffffbf, RZ, 0xc0, !PT ;  /* 0xffffffbf06067812 */ /* 0x000fc800078ec0ff */
[----:B------:R-:W-:Y:S02]  /*34210*/  @P0 LOP3.LUT R6, R6, 0x40, RZ, 0xfc, !PT ;  /* 0x0000004006060812 */ /* 0x000fe400078efcff */
[----:B0-----:R-:W-:-:S04]  /*34220*/  @!P0 IADD3 R190, P3, P4, R14, R16, R9 ;  /* 0x000000100ebe8210 */ /* 0x001fc80007c7e009 */
[----:B------:R-:W-:Y:S02]  /*34230*/  @!P0 IADD3.X R191, R29, R17, R8, P3, P4 ;  /* 0x000000111dbf8210 */ /* 0x000fe40001fe8408 */
[----:B------:R-:W0:Y:S01]  /*34240*/  @!P5 LDC.64 R16, c[0x0][0x5c0] ;  /* 0x00017000ff10db82 */ /* 0x000e220000000a00 */
[----:B------:R-:W-:Y:S02]  /*34250*/  ISETP.LT.OR P0, PT, R28, 0x41, !P1 ;  /* 0x000000411c00780c */ /* 0x000fe40004f01670 */
[----:B------:R-:W-:-:S11]  /*34260*/  F2FP.SATFINITE.E4M3.F32.PACK_AB_MERGE_C R15, RZ, R15, RZ ;  /* 0x0000000fff0f723e */ /* 0x000fd600048070ff */
[----:B------:R4:W-:Y:S01]  /*34270*/  @!P0 STG.E.U8 desc[UR6][R48.64+0x40], R15 ;  /* 0x0000400f30008986 */ /* 0x0009e2000c101106 */
        /* <DEDUP_REMOVED lines=10> */
[----:B------:R-:W-:Y:S01]  /*34320*/  ISETP.LT.OR P6, PT, R28, 0x42, !P1 ;  /* 0x000000421c00780c */ /* 0x000fe20004fc1670 */
[----:B----4-:R-:W-:-:S10]  /*34330*/  FMUL R15, R102, UR4 ;  /* 0x00000004660f7c20 */ /* 0x010fd40008400000 */
        /* <DEDUP_REMOVED lines=17> */
[----:B------:R-:W-:-:S11]  /*34450*/  ISETP.LT.OR P3, PT, R28, 0x42, !P0 ;  /* 0x000000421c00780c */ /* 0x000fd60004761670 */
[----:B------:R-:W0:Y:S02]  /*34460*/  @!P2 LDC.64 R16, c[0x0][0x5c0] ;  /* 0x00017000ff10ab82 */ /* 0x000e240000000a00 */
[----:B------:R-:W-:-:S04]  /*34470*/  @!P3 IADD3 R20, P5, P6, R3, R14, R9 ;  /* 0x0000000e0314b210 */ /* 0x000fc80007ebe009 */
[----:B------:R-:W-:Y:S02]  /*34480*/  @!P3 IADD3.X R21, R2, R29, R8, P5, P6 ;  /* 0x0000001d0215b210 */ /* 0x000fe40002fec408 */
[----:B------:R-:W1:Y:S01]  /*34490*/  @!P3 LDC.64 R18, c[0x0][0x5c0] ;  /* 0x00017000ff12bb82 */ /* 0x000e620000000a00 */
[----:B0-----:R-:W-:-:S04]  /*344a0*/  @!P2 IADD3 R184, P5, P6, R14, R16, R11 ;  /* 0x000000100eb8a210 */ /* 0x001fc80007ebe00b */
[----:B------:R-:W-:Y:S02]  /*344b0*/  @!P2 IADD3.X R185, R29, R17, R10, P5, P6 ;  /* 0x000000111db9a210 */ /* 0x000fe40002fec40a */
[----:B------:R-:W-:-:S04]  /*344c0*/  ISETP.GE.AND P6, PT, R13, 0x101, PT ;  /* 0x000001010d00780c */ /* 0x000fc80003fc6270 */
[----:B------:R-:W-:Y:S02]  /*344d0*/  ISETP.LT.OR P6, PT, R28, 0x8a, !P6 ;  /* 0x0000008a1c00780c */ /* 0x000fe400077c1670 */
[----:B------:R-:W-:-:S11]  /*344e0*/  LOP3.LUT R6, R6, 0xffdfffff, RZ, 0xc0, !PT ;  /* 0xffdfffff06067812 */ /* 0x000fd600078ec0ff */
[----:B------:R-:W0:Y:S01]  /*344f0*/  @!P6 LDC.64 R16, c[0x0][0x5c0] ;  /* 0x00017000ff10eb82 */ /* 0x000e220000000a00 */
[----:B------:R-:W-:Y:S02]  /*34500*/  @P2 LOP3.LUT R6, R6, 0x200000, RZ, 0xfc, !PT ;  /* 0x0020000006062812 */ /* 0x000fe400078efcff */
[----:B------:R-:W-:Y:S02]  /*34510*/  LOP3.LUT P2, RZ, R7, 0x20, RZ, 0xc0, !PT ;  /* 0x0000002007ff7812 */ /* 0x000fe4000784c0ff */
[----:B-1----:R-:W-:Y:S02]  /*34520*/  @!P3 IADD3 R18, P4, R20, R18, RZ ;  /* 0x000000121412b210 */ /* 0x002fe40007f9e0ff */
[----:B------:R-:W-:Y:S02]  /*34530*/  ISETP.LT.OR P5, PT, R28, 0x91, !P2 ;  /* 0x000000911c00780c */ /* 0x000fe400057a1670 */
[----:B------:R-:W-:Y:S01]  /*34540*/  F2FP.SATFINITE.E4M3.F32.PACK_AB_MERGE_C R15, RZ, R15, RZ ;  /* 0x0000000fff0f723e */ /* 0x000fe200048070ff */
[----:B------:R-:W-:-:S05]  /*34550*/  @!P3 IMAD.X R19, R21, 0x1, R19, P4 ;  /* 0x000000011513b824 */ /* 0x000fca00020e0613 */
[----:B------:R2:W-:Y:S01]  /*34560*/  @!P3 STG.E.U8 desc[UR6][R18.64+0x41], R15 ;  /* 0x0000410f1200b986 */ /* 0x0005e2000c101106 */
[----:B0-----:R-:W-:-:S04]  /*34570*/  @!P6 IADD3 R170, P3, P4, R14, R16, R11 ;  /* 0x000000100eaae210 */ /* 0x001fc80007c7e00b */
[----:B------:R-:W-:Y:S02]  /*34580*/  @!P6 IADD3.X R171, R29, R17, R10, P3, P4 ;  /* 0x000000111dabe210 */ /* 0x000fe40001fe840a */
[----:B------:R-:W0:Y:S01]  /*34590*/  @!P5 LDC.64 R16, c[0x0][0x5c0] ;  /* 0x00017000ff10db82 */ /* 0x000e220000000a00 */
[----:B------:R-:W-:-:S04]  /*345a0*/  LOP3.LUT R6, R6, 0xffefffff, RZ, 0xc0, !PT ;  /* 0xffefffff06067812 */ /* 0x000fc800078ec0ff */
[----:B------:R-:W-:-:S04]  /*345b0*/  @P6 LOP3.LUT R6, R6, 0x100000, RZ, 0xfc, !PT ;  /* 0x0010000006066812 */ /* 0x000fc800078efcff */
[----:B------:R-:W-:-:S04]  /*345c0*/  LOP3.LUT R6, R6, 0xefffffff, RZ, 0xc0, !PT ;  /* 0xefffffff06067812 */ /* 0x000fc800078ec0ff */
[----:B------:R-:W-:Y:S02]  /*345d0*/  @P5 LOP3.LUT R6, R6, 0x10000000, RZ, 0xfc, !PT ;  /* 0x1000000006065812 */ /* 0x000fe400078efcff */
[----:B0-----:R-:W-:-:S04]  /*345e0*/  @!P5 IADD3 R222, P3, P4, R14, R16, R3 ;  /* 0x000000100eded210 */ /* 0x001fc80007c7e003 */
[----:B------:R-:W-:Y:S02]  /*345f0*/  @!P5 IADD3.X R223, R29, R17, R2, P3, P4 ;  /* 0x000000111ddfd210 */ /* 0x000fe40001fe8402 */
[----:B------:R-:W-:-:S13]  /*34600*/  ISETP.LT.OR P5, PT, R28, 0x92, !P2 ;  /* 0x000000921c00780c */ /* 0x000fda00057a1670 */
[----:B------:R-:W0:Y:S01]  /*34610*/  @!P5 LDC.64 R16, c[0x0][0x5c0] ;  /* 0x00017000ff10db82 */ /* 0x000e220000000a00 */
[----:B------:R-:W-:Y:S02]  /*34620*/  ISETP.LT.OR P6, PT, R28, 0x49, !P1 ;  /* 0x000000491c00780c */ /* 0x000fe40004fc1670 */
[----:B0-----:R-:W-:-:S04]  /*34630*/  @!P5 IADD3 R210, P3, P4, R14, R16, R3 ;  /* 0x000000100ed2d210 */ /* 0x001fc80007c7e003 */
[----:B------:R-:W-:Y:S01]  /*34640*/  @!P5 IADD3.X R211, R29, R17, R2, P3, P4 ;  /* 0x000000111dd3d210 */ /* 0x000fe20001fe8402 */
[----:B--2---:R-:W-:Y:S02]  /*34650*/  FMUL R15, R101, UR4 ;  /* 0x00000004650f7c20 */ /* 0x004fe40008400000 */
[----:B------:R-:W2:Y:S01]  /*34660*/  LDL.LU R101, [R1+0x3ec] ;  /* 0x0003ec0001657983 */ /* 0x000ea20000300800 */
[----:B------:R-:W-:Y:S02]  /*34670*/  ISETP.LT.OR P4, PT, R28, 0x49, !P0 ;  /* 0x000000491c00780c */ /* 0x000fe40004781670 */
[----:B------:R-:W-:-:S05]  /*34680*/  F2FP.SATFINITE.E4M3.F32.PACK_AB_MERGE_C R15, RZ, R15, RZ ;  /* 0x0000000fff0f723e */ /* 0x000fca00048070ff */
[----:B------:R4:W-:Y:S01]  /*34690*/  @!P6 STG.E.U8 desc[UR6][R54.64+0x48], R15 ;  /* 0x0000480f3600e986 */ /* 0x0009e2000c101106 */
[----:B------:R-:W-:-:S05]  /*346a0*/  ISETP.LT.OR P6, PT, R28, 0x4a, !P1 ;  /* 0x0000004a1c00780c */ /* 0x000fca0004fc1670 */
[----:B------:R-:W0:Y:S01]  /*346b0*/  @!P4 LDC.64 R16, c[0x0][0x5c0] ;  /* 0x00017000ff10cb82 */ /* 0x000e220000000a00 */
[----:B----4-:R-:W-:Y:S01]  /*346c0*/  FMUL R15, R102, UR4 ;  /* 0x00000004660f7c20 */ /* 0x010fe20008400000 */
[----:B------:R-:W-:-:S04]  /*346d0*/  LOP3.LUT R6, R6, 0xf7ffffff, RZ, 0xc0, !PT ;  /* 0xf7ffffff06067812 */ /* 0x000fc800078ec0ff */
[----:B------:R-:W-:Y:S02]  /*346e0*/  F2FP.SATFINITE.E4M3.F32.PACK_AB_MERGE_C R15, RZ, R15, RZ ;  /* 0x0000000fff0f723e */ /* 0x000fe400048070ff */
[----:B------:R-:W-:-:S03]  /*346f0*/  @P5 LOP3.LUT R6, R6, 0x8000000, RZ, 0xfc, !PT ;  /* 0x0800000006065812 */ /* 0x000fc600078efcff */
        /* <DEDUP_REMOVED lines=12> */
[----:B------:R-:W-:-:S04]  /*347c0*/  @!P3 IADD3 R20, P5, P6, R3, R14, R9 ;  /* 0x0000000e0314b210 */ /* 0x000fc80007ebe009 */
[----:B------:R-:W-:Y:S02]  /*347d0*/  @!P3 IADD3.X R21, R2, R29, R8, P5, P6 ;  /* 0x0000001d0215b210 */ /* 0x000fe40002fec408 */
[----:B-1----:R-:W-:-:S05]  /*347e0*/  @!P3 IADD3 R18, P4, R20, R18, RZ ;  /* 0x000000121412b210 */ /* 0x002fca0007f9e0ff */
[----:B------:R-:W-:Y:S01]  /*347f0*/  @!P3 IMAD.X R19, R21, 0x1, R19, P4 ;  /* 0x000000011513b824 */ /* 0x000fe200020e0613 */
[----:B------:R-:W-:-:S13]  /*34800*/  ISETP.LT.OR P0, PT, R28, 0x99, !P2 ;  /* 0x000000991c00780c */ /* 0x000fda0005701670 */
[----:B0-----:R-:W0:Y:S01]  /*34810*/  @!P0 LDC.64 R16, c[0x0][0x5c0] ;  /* 0x00017000ff108b82 */ /* 0x001e220000000a00 */
[----:B------:R-:W-:Y:S01]  /*34820*/  LOP3.LUT R12, R12, 0xfffffffe, RZ, 0xc0, !PT ;  /* 0xfffffffe0c0c7812 */ /* 0x000fe200078ec0ff */
[----:B--2---:R-:W-:Y:S02]  /*34830*/  FMUL R15, R101, UR4 ;  /* 0x00000004650f7c20 */ /* 0x004fe40008400000 */
[----:B------:R-:W2:Y:S03]  /*34840*/  LDL.LU R101, [R1+0x3f8] ;  /* 0x0003f80001657983 */ /* 0x000ea60000300800 */
[----:B------:R-:W-:-:S05]  /*34850*/  F2FP.SATFINITE.E4M3.F32.PACK_AB_MERGE_C R15, RZ, R15, RZ ;  /* 0x0000000fff0f723e */ /* 0x000fca00048070ff */
[----:B------:R3:W-:Y:S01]  /*34860*/  @!P3 STG.E.U8 desc[UR6][R18.64+0x49], R15 ;  /* 0x0000490f1200b986 */ /* 0x0007e2000c101106 */
[----:B0-----:R-:W-:Y:S02]  /*34870*/  @!P0 IADD3 R208, P5, P6, R14, R16, R3 ;  /* 0x000000100ed08210 */ /* 0x001fe40007ebe003 */
[----:B------:R-:W-:Y:S02]  /*34880*/  @P0 LOP3.LUT R12, R12, 0x1, RZ, 0xfc, !PT ;  /* 0x000000010c0c0812 */ /* 0x000fe400078efcff */
[----:B------:R-:W-:Y:S02]  /*34890*/  @!P0 IADD3.X R209, R29, R17, R2, P5, P6 ;  /* 0x000000111dd18210 */ /* 0x000fe40002fec402 */
[----:B------:R-:W-:Y:S02]  /*348a0*/  ISETP.LT.OR P0, PT, R28, 0x9a, !P2 ;  /* 0x0000009a1c00780c */ /* 0x000fe40005701670 */
[----:B------:R-:W-:-:S11]  /*348b0*/  LOP3.LUT R7, R7, 0xfffffffb, RZ, 0xc0, !PT ;  /* 0xfffffffb07077812 */ /* 0x000fd600078ec0ff */
[----:B------:R-:W0:Y:S01]  /*348c0*/  @!P0 LDC.64 R16, c[0x0][0x5c0] ;  /* 0x00017000ff108b82 */ /* 0x000e220000000a00 */
[----:B---3--:R-:W-:Y:S02]  /*348d0*/  FMUL R15, R100, UR4 ;  /* 0x00000004640f7c20 */ /* 0x008fe40008400000 */
[----:B------:R-:W3:Y:S01]  /*348e0*/  LDL.LU R100, [R1+0x3fc] ;  /* 0x0003fc0001647983 */ /* 0x000ee20000300800 */
[----:B------:R-:W-:Y:S02]  /*348f0*/  @P2 LOP3.LUT R7, R7, 0x4, RZ, 0xfc, !PT ;  /* 0x0000000407072812 */ /* 0x000fe400078efcff */
[----:B------:R-:W-:Y:S02]  /*34900*/  ISETP.LT.OR P2, PT, R28, 0x91, !P1 ;  /* 0x000000911c00780c */ /* 0x000fe40004f41670 */
[----:B0-----:R-:W-:-:S04]  /*34910*/  @!P0 IADD3 R188, P3, P4, R14, R16, R3 ;  /* 0x000000100ebc8210 */ /* 0x001fc80007c7e003 */
[----:B------:R-:W-:-:S07]  /*34920*/  @!P0 IADD3.X R189, R29, R17, R2, P3, P4 ;  /* 0x000000111dbd8210 */ /* 0x000fce0001fe8402 */
        /* <DEDUP_REMOVED lines=9> */
[----:B------:R-:W-:Y:S02]  /*349c0*/  LOP3.LUT P0, RZ, R7, 0x10, RZ, 0xc0, !PT ;  /* 0x0000001007ff7812 */ /* 0x000fe4000780c0ff */
[----:B------:R-:W-:Y:S02]  /*349d0*/  LOP3.LUT P5, RZ, R0, 0x40000000, RZ, 0xc0, !PT ;  /* 0x4000000000ff7812 */ /* 0x000fe400078ac0ff */
[----:B0-----:R-:W-:-:S04]  /*349e0*/  @!P2 IADD3 R182, P3, P4, R14, R16, R9 ;  /* 0x000000100eb6a210 */ /* 0x001fc80007c7e009 */
[----:B------:R-:W-:Y:S02]  /*349f0*/  @!P2 IADD3.X R183, R29, R17, R8, P3, P4 ;  /* 0x000000111db7a210 */ /* 0x000fe40001fe8408 */
[----:B------:R-:W-:Y:S02]  /*34a00*/  ISETP.LT.OR P4, PT, R28, 0x41, !P0 ;  /* 0x000000411c00780c */ /* 0x000fe40004781670 */
[----:B------:R-:W-:Y:S02]  /*34a10*/  F2FP.SATFINITE.E4M3.F32.PACK_AB_MERGE_C R15, RZ, R15, RZ ;  /* 0x0000000fff0f723e */ /* 0x000fe400048070ff */
[----:B------:R-:W-:-:S09]  /*34a20*/  LOP3.LUT P6, RZ, R0, 0x200, RZ, 0xc0, !PT ;  /* 0x0000020000ff7812 */ /* 0x000fd200078cc0ff */
        /* <DEDUP_REMOVED lines=16> */
[----:B------:R-:W-:-:S04]  /*34b30*/  LOP3.LUT R6, R6, 0xdfffffff, RZ, 0xc0, !PT ;  /* 0xdfffffff06067812 */ /* 0x000fc800078ec0ff */
[----:B------:R-:W-:Y:S02]  /*34b40*/  @P2 LOP3.LUT R6, R6, 0x20000000, RZ, 0xfc, !PT ;  /* 0x2000000006062812 */ /* 0x000fe400078efcff */
[----:B------:R-:W-:Y:S02]  /*34b50*/  LOP3.LUT P2, RZ, R0, 0x2, RZ, 0xc0, !PT ;  /* 0x0000000200ff7812 */ /* 0x000fe4000784c0ff */
[----:B------:R-:W-:-:S11]  /*34b60*/  LOP3.LUT R7, R7, 0xfffffff7, RZ, 0xc0, !PT ;  /* 0xfffffff707077812 */ /* 0x000fd600078ec0ff */
[----:B------:R-:W-:Y:S02]  /*34b70*/  @P2 LOP3.LUT R7, R7, 0x8, RZ, 0xfc, !PT ;  /* 0x0000000807072812 */ /* 0x000fe400078efcff */
[C---:B------:R-:W-:Y:S02]  /*34b80*/  ISETP.LT.OR P2, PT, R28.reuse, 0x99, !P1 ;  /* 0x000000991c00780c */ /* 0x040fe40004f41670 */
[----:B------:R-:W-:-:S11]  /*34b90*/  ISETP.LT.OR P3, PT, R28, 0x42, !P0 ;  /* 0x000000421c00780c */ /* 0x000fd60004761670 */
[----:B------:R-:W0:Y:S02]  /*34ba0*/  @!P2 LDC.64 R16, c[0x0][0x5c0] ;  /* 0x00017000ff10ab82 */ /* 0x000e240000000a00 */
[----:B------:R-:W-:Y:S02]  /*34bb0*/  @!P3 IADD3 R20, P5, P6, R3, R14, R11 ;  /* 0x0000000e0314b210 */ /* 0x000fe40007ebe00b */
[----:B------:R-:W-:Y:S02]  /*34bc0*/  LOP3.LUT R6, R6, 0xfbffffff, RZ, 0xc0, !PT ;  /* 0xfbffffff06067812 */ /* 0x000fe400078ec0ff */
[----:B------:R-:W-:Y:S02]  /*34bd0*/  @!P3 IADD3.X R21, R2, R29, R10, P5, P6 ;  /* 0x0000001d0215b210 */ /* 0x000fe40002fec40a */
[----:B------:R-:W-:Y:S01]  /*34be0*/  @P2 LOP3.LUT R6, R6, 0x4000000, RZ, 0xfc, !PT ;  /* 0x0400000006062812 */ /* 0x000fe200078efcff */
[----:B------:R-:W1:Y:S01]  /*34bf0*/  @!P3 LDC.64 R18, c[0x0][0x5c0] ;  /* 0x00017000ff12bb82 */ /* 0x000e620000000a00 */
[----:B0-----:R-:W-:-:S04]  /*34c00*/  @!P2 IADD3 R172, P5, P6, R14, R16, R9 ;  /* 0x000000100eaca210 */ /* 0x001fc80007ebe009 */
[----:B------:R-:W-:Y:S02]  /*34c10*/  @!P2 IADD3.X R173, R29, R17, R8, P5, P6 ;  /* 0x000000111dada210 */ /* 0x000fe40002fec408 */
[----:B------:R-:W-:-:S13]  /*34c20*/  ISETP.LT.OR P2, PT, R28, 0x9a, !P1 ;  /* 0x0000009a1c00780c */ /* 0x000fda0004f41670 */
[----:B------:R-:W0:Y:S01]  /*34c30*/  @!P2 LDC.64 R16, c[0x0][0x5c0] ;  /* 0x00017000ff10ab82 */ /* 0x000e220000000a00 */
[----:B-1----:R-:W-:Y:S02]  /*34c40*/  @!P3 IADD3 R18, P4, R20, R18, RZ ;  /* 0x000000121412b210 */ /* 0x002fe40007f9e0ff */
[----:B------:R-:W-:-:S03]  /*34c50*/  F2FP.SATFINITE.E4M3.F32.PACK_AB_MERGE_C R15, RZ, R15, RZ ;  /* 0x0000000fff0f723e */ /* 0x000fc600048070ff */
[----:B------:R-:W-:Y:S01]  /*34c60*/  @!P3 IMAD.X R19, R21, 0x1, R19, P4 ;  /* 0x000000011513b824 */ /* 0x000fe200020e0613 */
[----:B------:R-:W-:Y:S02]  /*34c70*/  LOP3.LUT R6, R6, 0xfdffffff, RZ, 0xc0, !PT ;  /* 0xfdffffff06067812 */ /* 0x000fe400078ec0ff */
[----:B------:R-:W-:Y:S02]  /*34c80*/  ISETP.GE.AND P6, PT, R13, 0x101, PT ;  /* 0x000001010d00780c */ /* 0x000fe40003fc6270 */
[----:B------:R2:W-:Y:S01]  /*34c90*/  @!P3 STG.E.U8 desc[UR6][R18.64+0x41], R15 ;  /* 0x0000410f1200b986 */ /* 0x0005e2000c101106 */
[----:B------:R-:W-:Y:S02]  /*34ca0*/  @P2 LOP3.LUT R6, R6, 0x2000000, RZ, 0xfc, !PT ;  /* 0x0200000006062812 */ /* 0x000fe400078efcff */
[----:B0-----:R-:W-:-:S04]  /*34cb0*/  @!P2 IADD3 R164, P3, P4, R14, R16, R9 ;  /* 0x000000100ea4a210 */ /* 0x001fc80007c7e009 */
[----:B------:R-:W-:Y:S02]  /*34cc0*/  @!P2 IADD3.X R165, R29, R17, R8, P3, P4 ;  /* 0x000000111da5a210 */ /* 0x000fe40001fe8408 */
[----:B------:R-:W-:Y:S02]  /*34cd0*/  ISETP.LT.OR P2, PT, R28, 0x91, !P6 ;  /* 0x000000911c00780c */ /* 0x000fe40007741670 */
[----:B------:R-:W-:-:S11]  /*34ce0*/  LOP3.LUT P5, RZ, R0, 0x80000000, RZ, 0xc0, !PT ;  /* 0x8000000000ff7812 */ /* 0x000fd600078ac0ff */
[----:B------:R-:W0:Y:S02]  /*34cf0*/  @!P2 LDC.64 R16, c[0x0][0x5c0] ;  /* 0x00017000ff10ab82 */ /* 0x000e240000000a00 */
[----:B0-----:R-:W-:-:S04]  /*34d00*/  @!P2 IADD3 R198, P3, P4, R14, R16, R11 ;  /* 0x000000100ec6a210 */ /* 0x001fc80007c7e00b */
[----:B------:R-:W-:Y:S01]  /*34d10*/  @!P2 IADD3.X R199, R29, R17, R10, P3, P4 ;  /* 0x000000111dc7a210 */ /* 0x000fe20001fe840a */
[----:B--2---:R-:W-:Y:S02]  /*34d20*/  FMUL R15, R101, UR4 ;  /* 0x00000004650f7c20 */ /* 0x004fe40008400000 */
[----:B------:R-:W2:Y:S03]  /*34d30*/  LDL.LU R101, [R1+0x40c] ;  /* 0x00040c0001657983 */ /* 0x000ea60000300800 */
[----:B------:R-:W-:-:S05]  /*34d40*/  F2FP.SATFINITE.E4M3.F32.PACK_AB_MERGE_C R15, RZ, R15, RZ ;  /* 0x0000000fff0f723e */ /* 0x000fca00048070ff */
[----:B------:R4:W-:Y:S01]  /*34d50*/  @!P5 STG.E.U8 desc[UR6][R82.64+0x48], R15 ;  /* 0x0000480f5200d986 */ /* 0x0009e2000c101106 */
[----:B------:R-:W-:-:S13]  /*34d60*/  ISETP.LT.OR P5, PT, R28, 0x92, !P6 ;  /* 0x000000921c00780c */ /* 0x000fda00077a1670 */
        /* <DEDUP_REMOVED lines=16> */
[----:B0-----:R-:W-:Y:S01]  /*34e70*/  @!P4 IADD3 R16, P3, R15, R16, RZ ;  /* 0x000000100f10c210 */ /* 0x001fe20007f7e0ff */
[----:B---3--:R-:W-:Y:S02]  /*34e80*/  FMUL R15, R100, UR4 ;  /* 0x00000004640f7c20 */ /* 0x008fe40008400000 */
[----:B------:R-:W3:Y:S01]  /*34e90*/  LDL.LU R100, [R1+0x414] ;  /* 0x0004140001647983 */ /* 0x000ee20000300800 */
[----:B------:R-:W-:Y:S01]  /*34ea0*/  LOP3.LUT R7, R7, 0xfffffffe, RZ, 0xc0, !PT ;  /* 0xfffffffe07077812 */ /* 0x000fe200078ec0ff */
[----:B------:R-:W-:Y:S01]  /*34eb0*/  @!P4 IMAD.X R17, R18, 0x1, R17, P3 ;  /* 0x000000011211c824 */ /* 0x000fe200018e0611 */
[----:B------:R-:W-:Y:S02]  /*34ec0*/  ISETP.LT.OR P3, PT, R28, 0x4a, !P0 ;  /* 0x0000004a1c00780c */ /* 0x000fe40004761670 */
[----:B------:R-:W-:-:S02]  /*34ed0*/  @P0 LOP3.LUT R7, R7, 0x1, RZ, 0xfc, !PT ;  /* 0x0000000107070812 */ /* 0x000fc400078efcff */
[----:B------:R-:W-:-:S04]  /*34ee0*/  ISETP.GE.AND P0, PT, R13, 0x101, PT ;  /* 0x000001010d00780c */ /* 0x000fc80003f06270 */
[----:B------:R-:W-:Y:S02]  /*34ef0*/  ISETP.LT.OR P2, PT, R28, 0x99, !P0 ;  /* 0x000000991c00780c */ /* 0x000fe40004741670 */
[----:B------:R-:W-:-:S03]  /*34f00*/  F2FP.SATFINITE.E4M3.F32.PACK_AB_MERGE_C R15, RZ, R15, RZ ;  /* 0x0000000fff0f723e */ /* 0x000fc600048070ff */
[----:B------:R-:W0:Y:S02]  /*34f10*/  @!P3 LDC.64 R18, c[0x0][0x5c0] ;  /* 0x00017000ff12bb82 */ /* 0x000e240000000a00 */
[----:B------:R1:W-:Y:S06]  /*34f20*/  @!P4 STG.E.U8 desc[UR6][R16.64+0x48], R15 ;  /* 0x0000480f1000c986 */ /* 0x0003ec000c101106 */
[----:B-1----:R-:W1:Y:S01]  /*34f30*/  @!P2 LDC.64 R16, c[0x0][0x5c0] ;  /* 0x00017000ff10ab82 */ /* 0x002e620000000a00 */
        /* <DEDUP_REMOVED lines=8> */
[----:B------:R-:W-:Y:S01]  /*34fc0*/  ISETP.GE.AND P5, PT, R13, 0x1, PT ;  /* 0x000000010d00780c */ /* 0x000fe20003fa6270 */
[----:B--2---:R-:W-:Y:S02]  /*34fd0*/  FMUL R15, R101, UR4 ;  /* 0x00000004650f7c20 */ /* 0x004fe40008400000 */
[----:B------:R-:W2:Y:S03]  /*34fe0*/  LDL.LU R101, [R1+0x418] ;  /* 0x0004180001657983 */ /* 0x000ea60000300800 */
[----:B------:R-:W-:-:S05]  /*34ff0*/  F2FP.SATFINITE.E4M3.F32.PACK_AB_MERGE_C R15, RZ, R15, RZ ;  /* 0x0000000fff0f723e */ /* 0x000fca00048070ff */
[----:B------:R4:W-:Y:S01]  /*35000*/  @!P3 STG.E.U8 desc[UR6][R18.64+0x49], R15 ;  /* 0x0000490f1200b986 */ /* 0x0009e2000c101106 */
[----:B-1----:R-:W-:-:S04]  /*35010*/  @!P0 IADD3 R168, P3, P4, R14, R16, R11 ;  /* 0x000000100ea88210 */ /* 0x002fc80007c7e00b */
[----:B------:R-:W-:Y:S02]  /*35020*/  @!P0 IADD3.X R169, R29, R17, R10, P3, P4 ;  /* 0x000000111da98210 */ /* 0x000fe40001fe840a */
[----:B------:R-:W-:-:S13]  /*35030*/  ISETP.LT.OR P3, PT, R28, 0x51, !P5 ;  /* 0x000000511c00780c */ /* 0x000fda0006f61670 */
[----:B------:R-:W0:Y:S01]  /*35040*/  @!P3 LDC.64 R16, c[0x0][0x5c0] ;  /* 0x00017000ff10bb82 */ /* 0x000e220000000a00 */
[----:B----4-:R-:W-:Y:S02]  /*35050*/  FMUL R15, R102, UR4 ;  /* 0x00000004660f7c20 */ /* 0x010fe40008400000 */
[----:B------:R-:W4:Y:S01]  /*35060*/  LDL.LU R102, [R1+0x41c] ;  /* 0x00041c0001667983 */ /* 0x000f220000300800 */
        /* <DEDUP_REMOVED lines=9> */
[----:B------:R-:W-:Y:S02]  /*35100*/  LOP3.LUT R6, R6, 0xffbfffff, RZ, 0xc0, !PT ;  /* 0xffbfffff06067812 */ /* 0x000fe400078ec0ff */
[----:B0-----:R-:W-:-:S05]  /*35110*/  @!P3 IADD3 R16, P4, R14, R16, RZ ;  /* 0x000000100e10b210 */ /* 0x001fca0007f9e0ff */
[----:B------:R-:W-:-:S05]  /*35120*/  @!P3 IMAD.X R17, R29, 0x1, R17, P4 ;  /* 0x000000011d11b824 */ /* 0x000fca00020e0611 */
[----:B------:R0:W-:Y:S01]  /*35130*/  @!P3 STG.E.U8 desc[UR6][R16.64+0x51], R15 ;  /* 0x0000510f1000b986 */ /* 0x0001e2000c101106 */
[----:B------:R-:W-:Y:S02]  /*35140*/  @P2 LOP3.LUT R6, R6, 0x400000, RZ, 0xfc, !PT ;  /* 0x0040000006062812 */ /* 0x000fe400078efcff */
[----:B------:R-:W-:Y:S02]  /*35150*/  LOP3.LUT P2, RZ, R7, 0x4, RZ, 0xc0, !PT ;  /* 0x0000000407ff7812 */ /* 0x000fe4000784c0ff */
[----:B------:R-:W-:-:S04]  /*35160*/  LOP3.LUT R6, R6, 0xfff7ffff, RZ, 0xc0, !PT ;  /* 0xfff7ffff06067812 */ /* 0x000fc800078ec0ff */
[----:B------:R-:W-:Y:S02]  /*35170*/  @P0 LOP3.LUT R6, R6, 0x80000, RZ, 0xfc, !PT ;  /* 0x0008000006060812 */ /* 0x000fe400078efcff */
[----:B------:R-:W-:-:S13]  /*35180*/  ISETP.LT.OR P0, PT, R28, 0xa1, !P2 ;  /* 0x000000a11c00780c */ /* 0x000fda0005701670 */
[----:B0-----:R-:W0:Y:S01]  /*35190*/  @!P0 LDC.64 R16, c[0x0][0x5c0] ;  /* 0x00017000ff108b82 */ /* 0x001e220000000a00 */
[----:B------:R-:W-:-:S04]  /*351a0*/  LOP3.LUT R6, R6, 0xfffbffff, RZ, 0xc0, !PT ;  /* 0xfffbffff06067812 */ /* 0x000fc800078ec0ff */
[----:B------:R-:W-:Y:S02]  /*351b0*/  @P0 LOP3.LUT R6, R6, 0x40000, RZ, 0xfc, !PT ;  /* 0x0004000006060812 */ /* 0x000fe400078efcff */
[----:B0-----:R-:W-:-:S04]  /*351c0*/  @!P0 IADD3 R206, P3, P4, R14, R16, R3 ;  /* 0x000000100ece8210 */ /* 0x001fc80007c7e003 */
[----:B------:R-:W-:Y:S02]  /*351d0*/  @!P0 IADD3.X R207, R29, R17, R2, P3, P4 ;  /* 0x000000111dcf8210 */ /* 0x000fe40001fe8402 */
[----:B------:R-:W-:Y:S01]  /*351e0*/  ISETP.LT.OR P0, PT, R28, 0x51, !P2 ;  /* 0x000000511c00780c */ /* 0x000fe20005701670 */
[----:B--2---:R-:W-:Y:S02]  /*351f0*/  FMUL R15, R101, UR4 ;  /* 0x00000004650f7c20 */ /* 0x004fe40008400000 */
[----:B------:R-:W2:Y:S03]  /*35200*/  LDL.LU R101, [R1+0x424] ;  /* 0x0004240001657983 */ /* 0x000ea60000300800 */
[----:B------:R-:W-:-:S07]  /*35210*/  F2FP.SATFINITE.E4M3.F32.PACK_AB_MERGE_C R15, RZ, R15, RZ ;  /* 0x0000000fff0f723e */ /* 0x000fce00048070ff */
[----:B------:R4:W-:Y:S01]  /*35220*/  @!P0 STG.E.U8 desc[UR6][R90.64+0x50], R15 ;  /* 0x0000500f5a008986 */ /* 0x0009e2000c101106 */
[----:B------:R-:W-:Y:S01]  /*35230*/  ISETP.LT.OR P0, PT, R28, 0x52, !P2 ;  /* 0x000000521c00780c */ /* 0x000fe20005701670 */
[----:B----4-:R-:W-:Y:S02]  /*35240*/  FMUL R15, R102, UR4 ;  /* 0x00000004660f7c20 */ /* 0x010fe40008400000 */
[----:B------:R-:W4:Y:S03]  /*35250*/  LDL.LU R102, [R1+0x428] ;  /* 0x0004280001667983 */ /* 0x000f260000300800 */
[----:B------:R-:W-:-:S07]  /*35260*/  F2FP.SATFINITE.E4M3.F32.PACK_AB_MERGE_C R15, RZ, R15, RZ ;  /* 0x0000000fff0f723e */ /* 0x000fce00048070ff */
[----:B------:R3:W-:Y:S02]  /*35270*/  @!P0 STG.E.U8 desc[UR6][R88.64+0x51], R15 ;  /* 0x0000510f58008986 */ /* 0x0007e4000c101106 */
[----:B---3--:R-:W-:Y:S02]  /*35280*/  FMUL R15, R100, UR4 ;  /* 0x00000004640f7c20 */ /* 0x008fe40008400000 */
[----:B------:R-:W3:Y:S01]  /*35290*/  LDL.LU R100, [R1+0x42c] ;  /* 0x00042c0001647983 */ /* 0x000ee20000300800 */
        /* <DEDUP_REMOVED lines=26> */
[----:B------:R-:W-:Y:S01]  /*35440*/  @!P3 IMAD.X R17, R29, 0x1, R17, P4 ;  /* 0x000000011d11b824 */ /* 0x000fe200020e0611 */
[----:B------:R-:W-:-:S04]  /*35450*/  LOP3.LUT R6, R6, 0xfffdffff, RZ, 0xc0, !PT ;  /* 0xfffdffff06067812 */ /* 0x000fc800078ec0ff */
[----:B------:R4:W-:Y:S01]  /*35460*/  @!P3 STG.E.U8 desc[UR6][R16.64+0x59], R15 ;  /* 0x0000590f1000b986 */ /* 0x0009e2000c101106 */
[----:B------:R-:W-:Y:S02]  /*35470*/  @P6 LOP3.LUT R6, R6, 0x20000, RZ, 0xfc, !PT ;  /* 0x0002000006066812 */ /* 0x000fe400078efcff */
[----:B------:R-:W-:Y:S01]  /*35480*/  LOP3.LUT P6, RZ, R4, 0x4, RZ, 0xc0, !PT ;  /* 0x0000000404ff7812 */ /* 0x000fe200078cc0ff */
[----:B----4-:R-:W-:Y:S02]  /*35490*/  FMUL R15, R102, UR4 ;  /* 0x00000004660f7c20 */ /* 0x010fe40008400000 */
[----:B------:R-:W4:Y:S03]  /*354a0*/  LDL.LU R102, [R1+0x434] ;  /* 0x0004340001667983 */ /* 0x000f260000300800 */
[----:B------:R-:W-:-:S07]  /*354b0*/  F2FP.SATFINITE.E4M3.F32.PACK_AB_MERGE_C R15, RZ, R15, RZ ;  /* 0x0000000fff0f723e */ /* 0x000fce00048070ff */
        /* <DEDUP_REMOVED lines=19> */
[----:B------:R-:W-:Y:S02]  /*355f0*/  ISETP.LT.OR P2, PT, R28, 0xa9, !P1 ;  /* 0x000000a91c00780c */ /* 0x000fe40004f41670 */
[----:B------:R-:W-:-:S11]  /*35600*/  LOP3.LUT P0, RZ, R0, 0x40, RZ, 0xc0, !PT ;  /* 0x0000004000ff7812 */ /* 0x000fd6000780c0ff */
[----:B------:R-:W0:Y:S01]  /*35610*/  @!P2 LDC.64 R16, c[0x0][0x5c0] ;  /* 0x00017000ff10ab82 */ /* 0x000e220000000a00 */
[----:B------:R-:W-:-:S05]  /*35620*/  F2FP.SATFINITE.E4M3.F32.PACK_AB_MERGE_C R15, RZ, R15, RZ ;  /* 0x0000000fff0f723e */ /* 0x000fca00048070ff */
[----:B------:R2:W-:Y:S01]  /*35630*/  @!P0 STG.E.U8 desc[UR6][R38.64+0x59], R15 ;  /* 0x0000590f26008986 */ /* 0x0005e2000c101106 */
[----:B------:R-:W-:Y:S02]  /*35640*/  ISETP.LT.OR P0, PT, R28, 0xaa, !P1 ;  /* 0x000000aa1c00780c */ /* 0x000fe40004f01670 */
[----:B------:R-:W-:Y:S02]  /*35650*/  LOP3.LUT R6, R6, 0xfffff7ff, RZ, 0xc0, !PT ;  /* 0xfffff7ff06067812 */ /* 0x000fe400078ec0ff */
[----:B0-----:R-:W-:-:S04]  /*35660*/  @!P2 IADD3 R220, P3, P4, R14, R16, R9 ;  /* 0x000000100edca210 */ /* 0x001fc80007c7e009 */
[----:B------:R-:W-:-:S05]  /*35670*/  @!P2 IADD3.X R221, R29, R17, R8, P3, P4 ;  /* 0x000000111ddda210 */ /* 0x000fca0001fe8408 */
[----:B------:R-:W0:Y:S01]  /*35680*/  @!P0 LDC.64 R16, c[0x0][0x5c0] ;  /* 0x00017000ff108b82 */ /* 0x000e220000000a00 */
[----:B------:R-:W-:Y:S02]  /*35690*/  @P2 LOP3.LUT R6, R6, 0x800, RZ, 0xfc, !PT ;  /* 0x0000080006062812 */ /* 0x000fe400078efcff */
[----:B------:R-:W-:-:S04]  /*356a0*/  ISETP.GE.AND P2, PT, R13, 0x101, PT ;  /* 0x000001010d00780c */ /* 0x000fc80003f46270 */
[----:B------:R-:W-:Y:S02]  /*356b0*/  ISETP.LT.OR P5, PT, R28, 0xa1, !P2 ;  /* 0x000000a11c00780c */ /* 0x000fe400057a1670 */
[----:B------:R-:W-:-:S04]  /*356c0*/  LOP3.LUT R6, R6, 0xfffffbff, RZ, 0xc0, !PT ;  /* 0xfffffbff06067812 */ /* 0x000fc800078ec0ff */
[----:B------:R-:W-:Y:S02]  /*356d0*/  @P0 LOP3.LUT R6, R6, 0x400, RZ, 0xfc, !PT ;  /* 0x0000040006060812 */ /* 0x000fe400078efcff */
[----:B0-----:R-:W-:-:S04]  /*356e0*/  @!P0 IADD3 R166, P3, P4, R14, R16, R9 ;  /* 0x000000100ea68210 */ /* 0x001fc80007c7e009 */
[----:B------:R-:W-:Y:S02]  /*356f0*/  @!P0 IADD3.X R167, R29, R17, R8, P3, P4 ;  /* 0x000000111da78210 */ /* 0x000fe40001fe8408 */
[----:B------:R-:W0:Y:S01]  /*35700*/  @!P5 LDC.64 R16, c[0x0][0x5c0] ;  /* 0x00017000ff10db82 */ /* 0x000e220000000a00 */
[----:B------:R-:W-:Y:S01]  /*35710*/  ISETP.LT.OR P0, PT, R28, 0x51, !P1 ;  /* 0x000000511c00780c */ /* 0x000fe20004f01670 */
[----:B--2---:R-:W-:Y:S01]  /*35720*/  FMUL R15, R101, UR4 ;  /* 0x00000004650f7c20 */ /* 0x004fe20008400000 */
[----:B0-----:R-:W-:Y:S01]  /*35730*/  @!P5 IADD3 R218, P3, P4, R14, R16, R11 ;  /* 0x000000100edad210 */ /* 0x001fe20007c7e00b */
[----:B------:R-:W2:Y:S03]  /*35740*/  LDL.LU R101, [R1+0x43c] ;  /* 0x00043c0001657983 */ /* 0x000ea60000300800 */
[----:B------:R-:W-:-:S07]  /*35750*/  F2FP.SATFINITE.E4M3.F32.PACK_AB_MERGE_C R15, RZ, R15, RZ ;  /* 0x0000000fff0f723e */ /* 0x000fce00048070ff */
[----:B------:R4:W-:Y:S01]  /*35760*/  @!P0 STG.E.U8 desc[UR6][R84.64+0x50], R15 ;  /* 0x0000500f54008986 */ /* 0x0009e2000c101106 */
[----:B------:R-:W-:Y:S02]  /*35770*/  ISETP.LT.OR P0, PT, R28, 0xa2, !P2 ;  /* 0x000000a21c00780c */ /* 0x000fe40005701670 */
[----:B------:R-:W-:-:S11]  /*35780*/  @!P5 IADD3.X R219, R29, R17, R10, P3, P4 ;  /* 0x000000111ddbd210 */ /* 0x000fd60001fe840a */
[----:B------:R-:W0:Y:S01]  /*35790*/  @!P0 LDC.64 R16, c[0x0][0x5c0] ;  /* 0x00017000ff108b82 */ /* 0x000e220000000a00 */
[----:B------:R-:W-:-:S04]  /*357a0*/  LOP3.LUT R6, R6, 0xfffffdff, RZ, 0xc0, !PT ;  /* 0xfffffdff06067812 */ /* 0x000fc800078ec0ff */
[----:B------:R-:W-:-:S04]  /*357b0*/  @P5 LOP3.LUT R6, R6, 0x200, RZ, 0xfc, !PT ;  /* 0x0000020006065812 */ /* 0x000fc800078efcff */
        /* <DEDUP_REMOVED lines=18> */
[----:B------:R-:W-:-:S02]  /*358e0*/  F2FP.SATFINITE.E4M3.F32.PACK_AB_MERGE_C R15, RZ, R15, RZ ;  /* 0x0000000fff0f723e */ /* 0x000fc400048070ff */
[----:B------:R-:W-:-:S03]  /*358f0*/  ISETP.LT.OR P3, PT, R28, 0x52, !P0 ;  /* 0x000000521c00780c */ /* 0x000fc60004761670 */
[----:B------:R0:W-:Y:S10]  /*35900*/  @!P4 STG.E.U8 desc[UR6][R16.64+0x50], R15 ;  /* 0x0000500f1000c986 */ /* 0x0001f4000c101106 */
[----:B------:R-:W1:Y:S01]  /*35910*/  @!P3 LDC.64 R18, c[0x0][0x5c0] ;  /* 0x00017000ff12bb82 */ /* 0x000e620000000a00 */
[----:B------:R-:W-:-:S04]  /*35920*/  @!P3 IADD3 R20, P5, P6, R3, R14, R9 ;  /* 0x0000000e0314b210 */ /* 0x000fc80007ebe009 */
[----:B------:R-:W-:Y:S02]  /*35930*/  @!P3 IADD3.X R21, R2, R29, R8, P5, P6 ;  /* 0x0000001d0215b210 */ /* 0x000fe40002fec408 */
[----:B-1----:R-:W-:-:S05]  /*35940*/  @!P3 IADD3 R18, P4, R20, R18, RZ ;  /* 0x000000121412b210 */ /* 0x002fca0007f9e0ff */
[----:B------:R-:W-:Y:S01]  /*35950*/  @!P3 IMAD.X R19, R21, 0x1, R19, P4 ;  /* 0x000000011513b824 */ /* 0x000fe200020e0613 */
[----:B------:R-:W-:-:S13]  /*35960*/  ISETP.LT.OR P2, PT, R28, 0xa9, !P2 ;  /* 0x000000a91c00780c */ /* 0x000fda0005741670 */
[----:B0-----:R-:W0:Y:S01]  /*35970*/  @!P2 LDC.64 R16, c[0x0][0x5c0] ;  /* 0x00017000ff10ab82 */ /* 0x001e220000000a00 */
[----:B--2---:R-:W-:Y:S02]  /*35980*/  FMUL R15, R101, UR4 ;  /* 0x00000004650f7c20 */ /* 0x004fe40008400000 */
[----:B------:R-:W2:Y:S03]  /*35990*/  LDL.LU R101, [R1+0x448] ;  /* 0x0004480001657983 */ /* 0x000ea60000300800 */
[----:B------:R-:W-:-:S05]  /*359a0*/  F2FP.SATFINITE.E4M3.F32.PACK_AB_MERGE_C R15, RZ, R15, RZ ;  /* 0x0000000fff0f723e */ /* 0x000fca00048070ff */
[----:B------:R3:W-:Y:S02]  /*359b0*/  @!P3 STG.E.U8 desc[UR6][R18.64+0x51], R15 ;  /* 0x0000510f1200b986 */ /* 0x0007e4000c101106 */
        /* <DEDUP_REMOVED lines=23> */
[----:B------:R-:W-:Y:S02]  /*35b30*/  F2FP.SATFINITE.E4M3.F32.PACK_AB_MERGE_C R15, RZ, R15, RZ ;  /* 0x0000000fff0f723e */ /* 0x000fe400048070ff */
[----:B0-----:R-:W-:-:S04]  /*35b40*/  @!P5 IADD3 R142, P3, P4, R14, R16, R3 ;  /* 0x000000100e8ed210 */ /* 0x001fc80007c7e003 */
[----:B------:R-:W-:Y:S02]  /*35b50*/  @!P5 IADD3.X R143, R29, R17, R2, P3, P4 ;  /* 0x000000111d8fd210 */ /* 0x000fe40001fe8402 */
[----:B------:R-:W-:-:S03]  /*35b60*/  ISETP.LT.OR P4, PT, R28, 0x59, !P0 ;  /* 0x000000591c00780c */ /* 0x000fc60004781670 */
[----:B------:R4:W-:Y:S01]  /*35b70*/  @!P6 STG.E.U8 desc[UR6][R56.64+0x58], R15 ;  /* 0x0000580f3800e986 */ /* 0x0009e2000c101106 */
[----:B------:R-:W-:-:S09]  /*35b80*/  ISETP.LT.OR P6, PT, R28, 0x5a, !P1 ;  /* 0x0000005a1c00780c */ /* 0x000fd20004fc1670 */
[----:B------:R-:W0:Y:S01]  /*35b90*/  @!P4 LDC.64 R16, c[0x0][0x5c0] ;  /* 0x00017000ff10cb82 */ /* 0x000e220000000a00 */
[----:B----4-:R-:W-:Y:S01]  /*35ba0*/  FMUL R15, R102, UR4 ;  /* 0x00000004660f7c20 */ /* 0x010fe20008400000 */
[----:B------:R-:W-:Y:S01]  /*35bb0*/  LOP3.LUT R6, R6, 0xfffffff7, RZ, 0xc0, !PT ;  /* 0xfffffff706067812 */ /* 0x000fe200078ec0ff */
[----:B------:R-:W4:Y:S03]  /*35bc0*/  LDL.LU R102, [R1+0x450] ;  /* 0x0004500001667983 */ /* 0x000f260000300800 */
[----:B------:R-:W-:Y:S02]  /*35bd0*/  F2FP.SATFINITE.E4M3.F32.PACK_AB_MERGE_C R15, RZ, R15, RZ ;  /* 0x0000000fff0f723e */ /* 0x000fe400048070ff */
[----:B------:R-:W-:-:S03]  /*35be0*/  @P5 LOP3.LUT R6, R6, 0x8, RZ, 0xfc, !PT ;  /* 0x0000000806065812 */ /* 0x000fc600078efcff */
[----:B------:R1:W-:Y:S02]  /*35bf0*/  @!P6 STG.E.U8 desc[UR6][R30.64+0x59], R15 ;  /* 0x0000590f1e00e986 */ /* 0x0003e4000c101106 */
[----:B-1----:R-:W-:-:S04]  /*35c00*/  @!P4 IADD3 R15, P3, P5, R3, R14, R9 ;  /* 0x0000000e030fc210 */ /* 0x002fc80007d7e009 */
[----:B------:R-:W-:Y:S02]  /*35c10*/  @!P4 IADD3.X R18, R2, R29, R8, P3, P5 ;  /* 0x0000001d0212c210 */ /* 0x000fe40001fea408 */
[----:B0-----:R-:W-:Y:S01]  /*35c20*/  @!P4 IADD3 R16, P3, R15, R16, RZ ;  /* 0x000000100f10c210 */ /* 0x001fe20007f7e0ff */
[----:B--2---:R-:W-:Y:S02]  /*35c30*/  FMUL R15, R101, UR4 ;  /* 0x00000004650f7c20 */ /* 0x004fe40008400000 */
[----:B------:R-:W2:Y:S02]  /*35c40*/  LDL.LU R101, [R1+0x454] ;  /* 0x0004540001657983 */ /* 0x000ea40000300800 */
        /* <DEDUP_REMOVED lines=33> */
[----:B------:R-:W-:Y:S02]  /*35e60*/  ISETP.LT.OR P2, PT, R28, 0xb2, !P1 ;  /* 0x000000b21c00780c */ /* 0x000fe40004f41670 */
[----:B------:R-:W-:-:S11]  /*35e70*/  LOP3.LUT P5, RZ, R4, 0x20, RZ, 0xc0, !PT ;  /* 0x0000002004ff7812 */ /* 0x000fd600078ac0ff */
[----:B------:R-:W0:Y:S01]  /*35e80*/  @!P2 LDC.64 R16, c[0x0][0x5c0] ;  /* 0x00017000ff10ab82 */ /* 0x000e220000000a00 */
[----:B----4-:R-:W-:-:S05]  /*35e90*/  FMUL R15, R102, UR4 ;  /* 0x00000004660f7c20 */ /* 0x010fca0008400000 */
[----:B------:R-:W-:Y:S01]  /*35ea0*/  F2FP.SATFINITE.E4M3.F32.PACK_AB_MERGE_C R15, RZ, R15, RZ ;  /* 0x0000000fff0f723e */ /* 0x000fe200048070ff */
[----:B------:R-:W-:Y:S04]  /*35eb0*/  STL [R1+0x808], R7 ;  /* 0x0008080701007387 */ /* 0x000fe80000100800 */
[----:B------:R2:W-:Y:S01]  /*35ec0*/  @!P5 STG.E.U8 desc[UR6][R92.64+0x50], R15 ;  /* 0x0000500f5c00d986 */ /* 0x0005e2000c101106 */
[----:B------:R-:W-:Y:S02]  /*35ed0*/  LOP3.LUT P0, RZ, R7, 0x1, RZ, 0xc0, !PT ;  /* 0x0000000107ff7812 */ /* 0x000fe4000780c0ff */
[----:B0-----:R-:W-:-:S04]  /*35ee0*/  @!P2 IADD3 R126, P3, P4, R14, R16, R9 ;  /* 0x000000100e7ea210 */ /* 0x001fc80007c7e009 */
[----:B------:R-:W-:Y:S02]  /*35ef0*/  @!P2 IADD3.X R127, R29, R17, R8, P3, P4 ;  /* 0x000000111d7fa210 */ /* 0x000fe40001fe8408 */
[----:B------:R-:W-:Y:S02]  /*35f00*/  ISETP.LT.OR P4, PT, R28, 0x51, !P0 ;  /* 0x000000511c00780c */ /* 0x000fe40004781670 */
[----:B------:R-:W-:-:S11]  /*35f10*/  LOP3.LUT P6, RZ, R0, 0x80000, RZ, 0xc0, !PT ;  /* 0x0008000000ff7812 */ /* 0x000fd600078cc0ff */
[----:B------:R-:W0:Y:S01]  /*35f20*/  @!P4 LDC.64 R16, c[0x0][0x5c0] ;  /* 0x00017000ff10cb82 */ /* 0x000e220000000a00 */
[----:B--2---:R-:W-:Y:S02]  /*35f30*/  FMUL R15, R101, UR4 ;  /* 0x00000004650f7c20 */ /* 0x004fe40008400000 */
[----:B------:R-:W2:Y:S03]  /*35f40*/  LDL.LU R101, [R1+0x45c] ;  /* 0x00045c0001657983 */ /* 0x000ea60000300800 */
        /* <DEDUP_REMOVED lines=8> */
[----:B------:R-:W-:-:S04]  /*35fd0*/  LOP3.LUT R5, R5, 0xefffffff, RZ, 0xc0, !PT ;  /* 0xefffffff05057812 */ /* 0x000fc800078ec0ff */
[----:B------:R-:W-:Y:S02]  /*35fe0*/  @P2 LOP3.LUT R5, R5, 0x10000000, RZ, 0xfc, !PT ;  /* 0x1000000005052812 */ /* 0x000fe400078efcff */
[----:B------:R-:W-:Y:S02]  /*35ff0*/  LOP3.LUT P2, RZ, R0, 0x8, RZ, 0xc0, !PT ;  /* 0x0000000800ff7812 */ /* 0x000fe4000784c0ff */
[----:B------:R-:W-:Y:S01]  /*36000*/  LOP3.LUT R12, R12, 0x7fffffff, RZ, 0xc0, !PT ;  /* 0x7fffffff0c0c7812 */ /* 0x000fe200078ec0ff */
[----:B------:R-:W-:Y:S01]  /*36010*/  @!P4 IMAD.X R17, R18, 0x1, R17, P3 ;  /* 0x000000011211c824 */ /* 0x000fe200018e0611 */
[----:B------:R-:W-:-:S09]  /*36020*/  F2FP.SATFINITE.E4M3.F32.PACK_AB_MERGE_C R15, RZ, R15, RZ ;  /* 0x0000000fff0f723e */ /* 0x000fd200048070ff */
[----:B------:R-:W-:Y:S02]  /*36030*/  @P2 LOP3.LUT R12, R12, 0x80000000, RZ, 0xfc, !PT ;  /* 0x800000000c0c2812 */ /* 0x000fe400078efcff */
[C---:B------:R-:W-:Y:S01]  /*36040*/  ISETP.LT.OR P2, PT, R28.reuse, 0xb9, !P1 ;  /* 0x000000b91c00780c */ /* 0x040fe20004f41670 */
[----:B------:R0:W-:Y:S01]  /*36050*/  @!P4 STG.E.U8 desc[UR6][R16.64+0x50], R15 ;  /* 0x0000500f1000c986 */ /* 0x0001e2000c101106 */
[----:B------:R-:W-:-:S11]  /*36060*/  ISETP.LT.OR P3, PT, R28, 0x52, !P0 ;  /* 0x000000521c00780c */ /* 0x000fd60004761670 */
[----:B0-----:R-:W0:Y:S02]  /*36070*/  @!P2 LDC.64 R16, c[0x0][0x5c0] ;  /* 0x00017000ff10ab82 */ /* 0x001e240000000a00 */
[----:B------:R-:W-:-:S04]  /*36080*/  @!P3 IADD3 R20, P5, P6, R3, R14, R11 ;  /* 0x0000000e0314b210 */ /* 0x000fc80007ebe00b */
[----:B------:R-:W-:Y:S02]  /*36090*/  @!P3 IADD3.X R21, R2, R29, R10, P5, P6 ;  /* 0x0000001d0215b210 */ /* 0x000fe40002fec40a */
[----:B------:R-:W1:Y:S01]  /*360a0*/  @!P3 LDC.64 R18, c[0x0][0x5c0] ;  /* 0x00017000ff12bb82 */ /* 0x000e620000000a00 */
[----:B0-----:R-:W-:-:S04]  /*360b0*/  @!P2 IADD3 R120, P5, P6, R14, R16, R9 ;  /* 0x000000100e78a210 */ /* 0x001fc80007ebe009 */
[----:B------:R-:W-:-:S05]  /*360c0*/  @!P2 IADD3.X R121, R29, R17, R8, P5, P6 ;  /* 0x000000111d79a210 */ /* 0x000fca0002fec408 */
[----:B------:R-:W-:Y:S01]  /*360d0*/  STL [R1+0x83c], R121 ;  /* 0x00083c7901007387 */ /* 0x000fe20000100800 */
[----:B-1----:R-:W-:-:S05]  /*360e0*/  @!P3 IADD3 R18, P4, R20, R18, RZ ;  /* 0x000000121412b210 */ /* 0x002fca0007f9e0ff */
[----:B------:R-:W-:Y:S02]  /*360f0*/  @!P3 IMAD.X R19, R21, 0x1, R19, P4 ;  /* 0x000000011513b824 */ /* 0x000fe400020e0613 */
[----:B--2---:R-:W-:Y:S02]  /*36100*/  FMUL R15, R101, UR4 ;  /* 0x00000004650f7c20 */ /* 0x004fe40008400000 */
[----:B------:R-:W2:Y:S03]  /*36110*/  LDL.LU R101, [R1+0x468] ;  /* 0x0004680001657983 */ /* 0x000ea60000300800 */
[----:B------:R-:W-:-:S05]  /*36120*/  F2FP.SATFINITE.E4M3.F32.PACK_AB_MERGE_C R15, RZ, R15, RZ ;  /* 0x0000000fff0f723e */ /* 0x000fca00048070ff */
[----:B------:R3:W-:Y:S02]  /*36130*/  @!P3 STG.E.U8 desc[UR6][R18.64+0x51], R15 ;  /* 0x0000510f1200b986 */ /* 0x0007e4000c101106 */
[----:B---3--:R-:W-:Y:S02]  /*36140*/  FMUL R15, R100, UR4 ;  /* 0x00000004640f7c20 */ /* 0x008fe40008400000 */
[----:B------:R-:W3:Y:S01]  /*36150*/  LDL.LU R100, [R1+0x46c] ;  /* 0x00046c0001647983 */ /* 0x000ee20000300800 */
[----:B------:R-:W-:-:S04]  /*36160*/  LOP3.LUT R5, R5, 0xfdffffff, RZ, 0xc0, !PT ;  /* 0xfdffffff05057812 */ /* 0x000fc800078ec0ff */
[----:B------:R-:W-:Y:S02]  /*36170*/  @P2 LOP3.LUT R5, R5, 0x2000000, RZ, 0xfc, !PT ;  /* 0x0200000005052812 */ /* 0x000fe400078efcff */
[----:B------:R-:W-:-:S13]  /*36180*/  ISETP.LT.OR P2, PT, R28, 0xba, !P1 ;  /* 0x000000ba1c00780c */ /* 0x000fda0004f41670 */
[----:B------:R-:W0:Y:S01]  /*36190*/  @!P2 LDC.64 R16, c[0x0][0x5c0] ;  /* 0x00017000ff10ab82 */ /* 0x000e220000000a00 */
[----:B------:R-:W-:Y:S02]  /*361a0*/  LOP3.LUT R5, R5, 0xfeffffff, RZ, 0xc0, !PT ;  /* 0xfeffffff05057812 */ /* 0x000fe400078ec0ff */
[----:B------:R-:W-:Y:S02]  /*361b0*/  ISETP.GE.AND P6, PT, R13, 0x101, PT ;  /* 0x000001010d00780c */ /* 0x000fe40003fc6270 */
[----:B------:R-:W-:Y:S02]  /*361c0*/  @P2 LOP3.LUT R5, R5, 0x1000000, RZ, 0xfc, !PT ;  /* 0x0100000005052812 */ /* 0x000fe400078efcff */
[----:B------:R-:W-:Y:S02]  /*361d0*/  LOP3.LUT P5, RZ, R4, 0x40, RZ, 0xc0, !PT ;  /* 0x0000004004ff7812 */ /* 0x000fe400078ac0ff */
[----:B0-----:R-:W-:-:S04]  /*361e0*/  @!P2 IADD3 R116, P3, P4, R14, R16, R9 ;  /* 0x000000100e74a210 */ /* 0x001fc80007c7e009 */
[----:B------:R-:W-:Y:S02]  /*361f0*/  @!P2 IADD3.X R117, R29, R17, R8, P3, P4 ;  /* 0x000000111d75a210 */ /* 0x000fe40001fe8408 */
[----:B------:R-:W-:Y:S02]  /*36200*/  ISETP.LT.OR P2, PT, R28, 0xb1, !P6 ;  /* 0x000000b11c00780c */ /* 0x000fe40007741670 */
[----:B------:R-:W-:-:S05]  /*36210*/  F2FP.SATFINITE.E4M3.F32.PACK_AB_MERGE_C R15, RZ, R15, RZ ;  /* 0x0000000fff0f723e */ /* 0x000fca00048070ff */
[----:B------:R4:W-:Y:S06]  /*36220*/  @!P5 STG.E.U8 desc[UR6][R94.64+0x58], R15 ;  /* 0x0000580f5e00d986 */ /* 0x0009ec000c101106 */
[----:B------:R-:W0:Y:S01]  /*36230*/  @!P2 LDC.64 R16, c[0x0][0x5c0] ;  /* 0x00017000ff10ab82 */ /* 0x000e220000000a00 */
[----:B----4-:R-:W-:Y:S02]  /*36240*/  FMUL R15, R102, UR4 ;  /* 0x00000004660f7c20 */ /* 0x010fe40008400000 */
[----:B------:R-:W4:Y:S01]  /*36250*/  LDL.LU R102, [R1+0x470] ;  /* 0x0004700001667983 */ /* 0x000f220000300800 */
[----:B------:R-:W-:-:S02]  /*36260*/  ISETP.LT.OR P5, PT, R28, 0xb2, !P6 ;  /* 0x000000b21c00780c */ /* 0x000fc400077a1670 */
        /* <DEDUP_REMOVED lines=8> */
[----:B------:R-:W-:-:S09]  /*362f0*/  LOP3.LUT P2, RZ, R12, 0x80000000, RZ, 0xc0, !PT ;  /* 0x800000000cff7812 */ /* 0x000fd2000784c0ff */
        /* <DEDUP_REMOVED lines=15> */
[----:B------:R-:W-:Y:S02]  /*363f0*/  ISETP.LT.OR P3, PT, R28, 0x5a, !P0 ;  /* 0x0000005a1c00780c */ /* 0x000fe40004761670 */
[----:B------:R-:W-:-:S04]  /*36400*/  LOP3.LUT R12, R12, 0xefffffff, RZ, 0xc0, !PT ;  /* 0xefffffff0c0c7812 */ /* 0x000fc800078ec0ff */
[----:B------:R-:W-:Y:S02]  /*36410*/  @P0 LOP3.LUT R12, R12, 0x10000000, RZ, 0xfc, !PT ;  /* 0x100000000c0c0812 */ /* 0x000fe400078efcff */
[----:B------:R-:W-:-:S05]  /*36420*/  ISETP.GE.AND P0, PT, R13, 0x101, PT ;  /* 0x000001010d00780c */ /* 0x000fca0003f06270 */
[----:B------:R-:W0:Y:S01]  /*36430*/  @!P3 LDC.64 R18, c[0x0][0x5c0] ;  /* 0x00017000ff12bb82 */ /* 0x000e220000000a00 */
[----:B------:R-:W-:Y:S02]  /*36440*/  ISETP.LT.OR P2, PT, R28, 0xb9, !P0 ;  /* 0x000000b91c00780c */ /* 0x000fe40004741670 */
[----:B------:R-:W-:-:S04]  /*36450*/  @!P3 IADD3 R20, P5, P6, R3, R14, R11 ;  /* 0x0000000e0314b210 */ /* 0x000fc80007ebe00b */
[----:B------:R-:W-:-:S07]  /*36460*/  @!P3 IADD3.X R21, R2, R29, R10, P5, P6 ;  /* 0x0000001d0215b210 */ /* 0x000fce0002fec40a */
[----:B------:R-:W1:Y:S01]  /*36470*/  @!P2 LDC.64 R16, c[0x0][0x5c0] ;  /* 0x00017000ff10ab82 */ /* 0x000e620000000a00 */
[----:B------:R-:W-:Y:S02]  /*36480*/  F2FP.SATFINITE.E4M3.F32.PACK_AB_MERGE_C R15, RZ, R15, RZ ;  /* 0x0000000fff0f723e */ /* 0x000fe400048070ff */
[----:B0-----:R-:W-:-:S05]  /*36490*/  @!P3 IADD3 R18, P4, R20, R18, RZ ;  /* 0x000000121412b210 */ /* 0x001fca0007f9e0ff */
[----:B------:R-:W-:Y:S01]  /*364a0*/  @!P3 IMAD.X R19, R21, 0x1, R19, P4 ;  /* 0x000000011513b824 */ /* 0x000fe200020e0613 */
[----:B------:R-:W-:-:S04]  /*364b0*/  ISETP.LT.OR P0, PT, R28, 0xba, !P0 ;  /* 0x000000ba1c00780c */ /* 0x000fc80004701670 */
[----:B------:R4:W-:Y:S01]  /*364c0*/  @!P3 STG.E.U8 desc[UR6][R18.64+0x59], R15 ;  /* 0x0000590f1200b986 */ /* 0x0009e2000c101106 */
[----:B-1----:R-:W-:-:S04]  /*364d0*/  @!P2 IADD3 R112, P5, P6, R14, R16, R11 ;  /* 0x000000100e70a210 */ /* 0x002fc80007ebe00b */
[----:B------:R-:W-:-:S04]  /*364e0*/  @!P2 IADD3.X R113, R29, R17, R10, P5, P6 ;  /* 0x000000111d71a210 */ /* 0x000fc80002fec40a */
[----:B------:R-:W0:Y:S01]  /*364f0*/  @!P0 LDC.64 R16, c[0x0][0x5c0] ;  /* 0x00017000ff108b82 */ /* 0x000e220000000a00 */
[----:B----4-:R-:W-:Y:S02]  /*36500*/  FMUL R15, R102, UR4 ;  /* 0x00000004660f7c20 */ /* 0x010fe40008400000 */
[----:B------:R-:W4:Y:S01]  /*36510*/  LDL.LU R102, [R1+0x47c] ;  /* 0x00047c0001667983 */ /* 0x000f220000300800 */
[----:B------:R-:W-:Y:S02]  /*36520*/  ISETP.GE.AND P5, PT, R13, 0x1, PT ;  /* 0x000000010d00780c */ /* 0x000fe40003fa6270 */
        /* <DEDUP_REMOVED lines=15> */
[----:B------:R3:W-:Y:S01]  /*36620*/  @!P3 STG.E.U8 desc[UR6][R16.64+0x61], R15 ;  /* 0x0000610f1000b986 */ /* 0x0007e2000c101106 */
[----:B------:R-:W-:-:S04]  /*36630*/  LOP3.LUT R5, R5, 0xfff7ffff, RZ, 0xc0, !PT ;  /* 0xfff7ffff05057812 */ /* 0x000fc800078ec0ff */
[----:B------:R-:W-:Y:S02]  /*36640*/  @P2 LOP3.LUT R5, R5, 0x80000, RZ, 0xfc, !PT ;  /* 0x0008000005052812 */ /* 0x000fe400078efcff */
[----:B------:R-:W-:Y:S02]  /*36650*/  LOP3.LUT P2, RZ, R12, 0x40000000, RZ, 0xc0, !PT ;  /* 0x400000000cff7812 */ /* 0x000fe4000784c0ff */
[----:B------:R-:W-:Y:S01]  /*36660*/  LOP3.LUT R5, R5, 0xfffbffff, RZ, 0xc0, !PT ;  /* 0xfffbffff05057812 */ /* 0x000fe200078ec0ff */
[----:B---3--:R-:W-:Y:S02]  /*36670*/  FMUL R15, R100, UR4 ;  /* 0x00000004640f7c20 */ /* 0x008fe40008400000 */
[----:B------:R-:W3:Y:S04]  /*36680*/  LDL.LU R100, [R1+0x484] ;  /* 0x0004840001647983 */ /* 0x000ee80000300800 */
[----:B------:R-:W3:Y:S01]  /*36690*/  LDL.LU R60, [R1+0x488] ;  /* 0x00048800013c7983 */ /* 0x000ee20000300800 */
[----:B------:R-:W-:-:S02]  /*366a0*/  @P0 LOP3.LUT R5, R5, 0x40000, RZ, 0xfc, !PT ;  /* 0x0004000005050812 */ /* 0x000fc400078efcff */
[----:B------:R-:W-:Y:S01]  /*366b0*/  ISETP.LT.OR P0, PT, R28, 0xc1, !P2 ;  /* 0x000000c11c00780c */ /* 0x000fe20005701670 */
[----:B------:R-:W3:-:S12]  /*366c0*/  LDL.LU R61, [R1+0x48c] ;  /* 0x00048c00013d7983 */ /* 0x000ed80000300800 */
[----:B------:R-:W0:Y:S01]  /*366d0*/  @!P0 LDC.64 R16, c[0x0][0x5c0] ;  /* 0x00017000ff108b82 */ /* 0x000e220000000a00 */
[----:B------:R-:W-:Y:S02]  /*366e0*/  ISETP.LT.OR P6, PT, R28, 0xc2, !P2 ;  /* 0x000000c21c00780c */ /* 0x000fe400057c1670 */
[----:B------:R-:W-:Y:S02]  /*366f0*/  LOP3.LUT R5, R5, 0xfffdffff, RZ, 0xc0, !PT ;  /* 0xfffdffff05057812 */ /* 0x000fe400078ec0ff */
[----:B0-----:R-:W-:-:S04]  /*36700*/  @!P0 IADD3 R108, P3, P4, R14, R16, R3 ;  /* 0x000000100e6c8210 */ /* 0x001fc80007c7e003 */
[----:B------:R-:W-:-:S05]  /*36710*/  @!P0 IADD3.X R109, R29, R17, R2, P3, P4 ;  /* 0x000000111d6d8210 */ /* 0x000fca0001fe8402 */
[----:B------:R-:W0:Y:S01]  /*36720*/  @!P6 LDC.64 R16, c[0x0][0x5c0] ;  /* 0x00017000ff10eb82 */ /* 0x000e220000000a00 */
[----:B------:R-:W-:-:S04]  /*36730*/  @P0 LOP3.LUT R5, R5, 0x20000, RZ, 0xfc, !PT ;  /* 0x0002000005050812 */ /* 0x000fc800078efcff */
[----:B------:R-:W-:Y:S02]  /*36740*/  LOP3.LUT R5, R5, 0xffff7fff, RZ, 0xc0, !PT ;  /* 0xffff7fff05057812 */ /* 0x000fe400078ec0ff */
[----:B------:R-:W-:Y:S02]  /*36750*/  ISETP.LT.OR P0, PT, R28, 0x61, !P2 ;  /* 0x000000611c00780c */ /* 0x000fe40005701670 */
[----:B------:R-:W-:Y:S02]  /*36760*/  @P6 LOP3.LUT R5, R5, 0x8000, RZ, 0xfc, !PT ;  /* 0x0000800005056812 */ /* 0x000fe400078efcff */
        /* <DEDUP_REMOVED lines=17> */
[----:B------:R-:W0:Y:S02]  /*36880*/  @!P3 LDC.64 R16, c[0x0][0x5c0] ;  /* 0x00017000ff10bb82 */ /* 0x000e240000000a00 */
[----:B0-----:R-:W-:-:S05]  /*36890*/  @!P3 IADD3 R16, P4, R14, R16, RZ ;  /* 0x000000100e10b210 */ /* 0x001fca0007f9e0ff */
[----:B------:R-:W-:Y:S02]  /*368a0*/  @!P3 IMAD.X R17, R29, 0x1, R17, P4 ;  /* 0x000000011d11b824 */ /* 0x000fe400020e0611 */
[----:B--2---:R-:W-:-:S05]  /*368b0*/  FMUL R15, R101, UR4 ;  /* 0x00000004650f7c20 */ /* 0x004fca0008400000 */
[----:B------:R-:W-:-:S05]  /*368c0*/  F2FP.SATFINITE.E4M3.F32.PACK_AB_MERGE_C R15, RZ, R15, RZ ;  /* 0x0000000fff0f723e */ /* 0x000fca00048070ff */
[----:B------:R0:W-:Y:S01]  /*368d0*/  @!P3 STG.E.U8 desc[UR6][R16.64+0x68], R15 ;  /* 0x0000680f1000b986 */ /* 0x0001e2000c101106 */
[----:B------:R-:W-:-:S13]  /*368e0*/  ISETP.LT.OR P3, PT, R28, 0x6a, !P5 ;  /* 0x0000006a1c00780c */ /* 0x000fda0006f61670 */
[----:B0-----:R-:W0:Y:S01]  /*368f0*/  @!P3 LDC.64 R16, c[0x0][0x5c0] ;  /* 0x00017000ff10bb82 */ /* 0x001e220000000a00 */
[----:B------:R-:W-:-:S04]  /*36900*/  LOP3.LUT R12, R12, 0xdfffffff, RZ, 0xc0, !PT ;  /* 0xdfffffff0c0c7812 */ /* 0x000fc800078ec0ff */
[----:B------:R-:W-:Y:S02]  /*36910*/  @P2 LOP3.LUT R12, R12, 0x20000000, RZ, 0xfc, !PT ;  /* 0x200000000c0c2812 */ /* 0x000fe400078efcff */
[----:B------:R-:W-:Y:S02]  /*36920*/  ISETP.LT.OR P2, PT, R28, 0xc1, !P1 ;  /* 0x000000c11c00780c */ /* 0x000fe40004f41670 */
[----:B0-----:R-:W-:-:S05]  /*36930*/  @!P3 IADD3 R16, P4, R14, R16, RZ ;  /* 0x000000100e10b210 */ /* 0x001fca0007f9e0ff */
[----:B------:R-:W-:Y:S01]  /*36940*/  @!P3 IMAD.X R17, R29, 0x1, R17, P4 ;  /* 0x000000011d11b824 */ /* 0x000fe200020e0611 */
[----:B------:R-:W-:-:S04]  /*36950*/  LOP3.LUT R5, R5, 0xfffeffff, RZ, 0xc0, !PT ;  /* 0xfffeffff05057812 */ /* 0x000fc800078ec0ff */
[----:B------:R-:W-:-:S04]  /*36960*/  @P6 LOP3.LUT R5, R5, 0x10000, RZ, 0xfc, !PT ;  /* 0x0001000005056812 */ /* 0x000fc800078efcff */
[----:B------:R-:W-:Y:S01]  /*36970*/  LOP3.LUT R5, R5, 0xffffdfff, RZ, 0xc0, !PT ;  /* 0xffffdfff05057812 */ /* 0x000fe200078ec0ff */
[----:B---3--:R-:W-:-:S05]  /*36980*/  FMUL R15, R100, UR4 ;  /* 0x00000004640f7c20 */ /* 0x008fca0008400000 */
[----:B------:R-:W-:-:S05]  /*36990*/  F2FP.SATFINITE.E4M3.F32.PACK_AB_MERGE_C R15, RZ, R15, RZ ;  /* 0x0000000fff0f723e */ /* 0x000fca00048070ff */
[----:B------:R0:W-:Y:S02]  /*369a0*/  @!P3 STG.E.U8 desc[UR6][R16.64+0x69], R15 ;  /* 0x0000690f1000b986 */ /* 0x0001e4000c101106 */
[----:B0-----:R-:W0:Y:S01]  /*369b0*/  @!P2 LDC.64 R16, c[0x0][0x5c0] ;  /* 0x00017000ff10ab82 */ /* 0x001e220000000a00 */
[----:B------:R-:W-:-:S04]  /*369c0*/  @P0 LOP3.LUT R5, R5, 0x2000, RZ, 0xfc, !PT ;  /* 0x0000200005050812 */ /* 0x000fc800078efcff */
[----:B------:R-:W-:-:S04]  /*369d0*/  LOP3.LUT R5, R5, 0xffffefff, RZ, 0xc0, !PT ;  /* 0xffffefff05057812 */ /* 0x000fc800078ec0ff */
[----:B------:R-:W-:Y:S01]  /*369e0*/  @P2 LOP3.LUT R5, R5, 0x1000, RZ, 0xfc, !PT ;  /* 0x0000100005052812 */ /* 0x000fe200078efcff */
[----:B------:R-:W-:Y:S02]  /*369f0*/  FMUL R15, R60, UR4 ;  /* 0x000000043c0f7c20 */ /* 0x000fe40008400000 */
[----:B------:R-:W2:Y:S01]  /*36a00*/  LDL.LU R60, [R1+0x490] ;  /* 0x00049000013c7983 */ /* 0x000ea20000300800 */
        /* <DEDUP_REMOVED lines=10> */
[----:B------:R-:W-:Y:S02]  /*36ab0*/  LOP3.LUT P6, RZ, R4, 0x400, RZ, 0xc0, !PT ;  /* 0x0000040004ff7812 */ /* 0x000fe400078cc0ff */
[----:B------:R-:W-:Y:S02]  /*36ac0*/  F2FP.SATFINITE.E4M3.F32.PACK_AB_MERGE_C R15, RZ, R15, RZ ;  /* 0x0000000fff0f723e */ /* 0x000fe400048070ff */
[----:B0-----:R-:W-:-:S04]  /*36ad0*/  @!P2 IADD3 R92, P3, P4, R14, R16, R9 ;  /* 0x000000100e5ca210 */ /* 0x001fc80007c7e009 */
[----:B------:R-:W-:Y:S01]  /*36ae0*/  @!P2 IADD3.X R93, R29, R17, R8, P3, P4 ;  /* 0x000000111d5da210 */ /* 0x000fe20001fe8408 */
[----:B------:R-:W-:Y:S04]  /*36af0*/  STL [R1+0x838], R92 ;  /* 0x0008385c01007387 */ /* 0x000fe80000100800 */
[----:B------:R-:W-:Y:S04]  /*36b00*/  STL [R1+0x834], R93 ;  /* 0x0008345d01007387 */ /* 0x000fe80000100800 */
[----:B------:R-:W3:Y:S04]  /*36b10*/  LDL.LU R41, [R1+0x494] ;  /* 0x0004940001297983 */ /* 0x000ee80000300800 */
[----:B------:R0:W-:Y:S02]  /*36b20*/  @!P6 STG.E.U8 desc[UR6][R124.64+0x68], R15 ;  /* 0x0000680f7c00e986 */ /* 0x0001e4000c101106 */
[----:B0-----:R-:W-:-:S02]  /*36b30*/  FMUL R15, R61, UR4 ;  /* 0x000000043d0f7c20 */ /* 0x001fc40008400000 */
[----:B------:R-:W4:Y:S01]  /*36b40*/  LDL.LU R61, [R1+0x498] ;  /* 0x00049800013d7983 */ /* 0x000f220000300800 */
[----:B------:R-:W-:Y:S02]  /*36b50*/  LOP3.LUT P0, RZ, R4, 0x200, RZ, 0xc0, !PT ;  /* 0x0000020004ff7812 */ /* 0x000fe4000780c0ff */
[----:B------:R-:W-:-:S11]  /*36b60*/  F2FP.SATFINITE.E4M3.F32.PACK_AB_MERGE_C R15, RZ, R15, RZ ;  /* 0x0000000fff0f723e */ /* 0x000fd600048070ff */
[----:B------:R2:W-:Y:S01]  /*36b70*/  @!P0 STG.E.U8 desc[UR6][R122.64+0x69], R15 ;  /* 0x0000690f7a008986 */ /* 0x0005e2000c101106 */
[----:B------:R-:W-:Y:S02]  /*36b80*/  ISETP.LT.OR P0, PT, R28, 0xca, !P1 ;  /* 0x000000ca1c00780c */ /* 0x000fe40004f01670 */
[----:B------:R-:W-:-:S11]  /*36b90*/  LOP3.LUT R5, R5, 0xfffffbff, RZ, 0xc0, !PT ;  /* 0xfffffbff05057812 */ /* 0x000fd600078ec0ff */
        /* <DEDUP_REMOVED lines=10> */
[----:B------:R-:W-:Y:S04]  /*36c40*/  STL [R1+0x830], R86 ;  /* 0x0008305601007387 */ /* 0x000fe80000100800 */
[----:B------:R-:W-:Y:S01]  /*36c50*/  STL [R1+0x82c], R87 ;  /* 0x00082c5701007387 */ /* 0x000fe20000100800 */
[----:B0-----:R-:W-:-:S04]  /*36c60*/  @!P5 IADD3 R84, P3, P4, R14, R16, R11 ;  /* 0x000000100e54d210 */ /* 0x001fc80007c7e00b */
[----:B------:R-:W-:Y:S01]  /*36c70*/  @!P5 IADD3.X R85, R29, R17, R10, P3, P4 ;  /* 0x000000111d55d210 */ /* 0x000fe20001fe840a */
[----:B------:R-:W-:Y:S04]  /*36c80*/  STL [R1+0x824], R84 ;  /* 0x0008245401007387 */ /* 0x000fe80000100800 */
[----:B------:R-:W-:Y:S01]  /*36c90*/  STL [R1+0x820], R85 ;  /* 0x0008205501007387 */ /* 0x000fe20000100800 */
[----:B------:R-:W-:-:S04]  /*36ca0*/  LOP3.LUT R5, R5, 0xfffffeff, RZ, 0xc0, !PT ;  /* 0xfffffeff05057812 */ /* 0x000fc800078ec0ff */
[----:B------:R-:W-:-:S04]  /*36cb0*/  @P5 LOP3.LUT R5, R5, 0x100, RZ, 0xfc, !PT ;  /* 0x0000010005055812 */ /* 0x000fc800078efcff */
[----:B------:R-:W-:Y:S01]  /*36cc0*/  LOP3.LUT R5, R5, 0xffffffbf, RZ, 0xc0, !PT ;  /* 0xffffffbf05057812 */ /* 0x000fe200078ec0ff */
[----:B--2---:R-:W-:Y:S02]  /*36cd0*/  FMUL R15, R60, UR4 ;  /* 0x000000043c0f7c20 */ /* 0x004fe40008400000 */
[----:B------:R-:W2:Y:S03]  /*36ce0*/  LDL.LU R60, [R1+0x49c] ;  /* 0x00049c00013c7983 */ /* 0x000ea60000300800 */
[----:B------:R-:W-:-:S05]  /*36cf0*/  F2FP.SATFINITE.E4M3.F32.PACK_AB_MERGE_C R15, RZ, R15, RZ ;  /* 0x0000000fff0f723e */ /* 0x000fca00048070ff */
[----:B------:R3:W-:Y:S01]  /*36d00*/  @!P0 STG.E.U8 desc[UR6][R62.64+0x60], R15 ;  /* 0x0000600f3e008986 */ /* 0x0007e2000c101106 */
[----:B------:R-:W-:-:S13]  /*36d10*/  ISETP.LT.OR P0, PT, R28, 0xc2, !P2 ;  /* 0x000000c21c00780c */ /* 0x000fda0005701670 */
[----:B------:R-:W0:Y:S01]  /*36d20*/  @!P0 LDC.64 R16, c[0x0][0x5c0] ;  /* 0x00017000ff108b82 */ /* 0x000e220000000a00 */
[----:B------:R-:W-:Y:S02]  /*36d30*/  @P0 LOP3.LUT R5, R5, 0x40, RZ, 0xfc, !PT ;  /* 0x0000004005050812 */ /* 0x000fe400078efcff */
[----:B0-----:R-:W-:-:S04]  /*36d40*/  @!P0 IADD3 R80, P3, P4, R14, R16, R11 ;  /* 0x000000100e508210 */ /* 0x001fc80007c7e00b */
[----:B------:R-:W-:Y:S02]  /*36d50*/  @!P0 IADD3.X R81, R29, R17, R10, P3, P4 ;  /* 0x000000111d518210 */ /* 0x000fe40001fe840a */
[----:B------:R-:W-:-:S04]  /*36d60*/  ISETP.GE.AND P0, PT, R13, 0x89, PT ;  /* 0x000000890d00780c */ /* 0x000fc80003f06270 */
[C---:B------:R-:W-:Y:S02]  /*36d70*/  ISETP.LT.OR P4, PT, R28.reuse, 0x61, !P0 ;  /* 0x000000611c00780c */ /* 0x040fe40004781670 */
[----:B------:R-:W-:-:S11]  /*36d80*/  ISETP.LT.OR P6, PT, R28, 0x62, !P1 ;  /* 0x000000621c00780c */ /* 0x000fd60004fc1670 */
[----:B------:R-:W0:Y:S01]  /*36d90*/  @!P4 LDC.64 R16, c[0x0][0x5c0] ;  /* 0x00017000ff10cb82 */ /* 0x000e220000000a00 */
[----:B------:R-:W-:Y:S01]  /*36da0*/  @!P4 IADD3 R18, P3, P5, R3, R14, R9 ;  /* 0x0000000e0312c210 */ /* 0x000fe20007d7e009 */
[----:B------:R-:W-:Y:S04]  /*36db0*/  STL [R1+0x828], R80 ;  /* 0x0008285001007387 */ /* 0x000fe80000100800 */
[----:B------:R-:W-:Y:S01]  /*36dc0*/  STL [R1+0x81c], R81 ;  /* 0x00081c5101007387 */ /* 0x000fe20000100800 */
[----:B---3--:R-:W-:-:S05]  /*36dd0*/  FMUL R15, R41, UR4 ;  /* 0x00000004290f7c20 */ /* 0x008fca0008400000 */
[----:B------:R-:W-:-:S05]  /*36de0*/  F2FP.SATFINITE.E4M3.F32.PACK_AB_MERGE_C R15, RZ, R15, RZ ;  /* 0x0000000fff0f723e */ /* 0x000fca00048070ff */
[----:B------:R1:W-:Y:S02]  /*36df0*/  @!P6 STG.E.U8 desc[UR6][R66.64+0x61], R15 ;  /* 0x0000610f4200e986 */ /* 0x0003e4000c101106 */
[----:B-1----:R-:W-:Y:S02]  /*36e00*/  @!P4 IADD3.X R15, R2, R29, R8, P3, P5 ;  /* 0x0000001d020fc210 */ /* 0x002fe40001fea408 */
[----:B0-----:R-:W-:Y:S01]  /*36e10*/  @!P4 IADD3 R16, P3, R18, R16, RZ ;  /* 0x000000101210c210 */ /* 0x001fe20007f7e0ff */
[----:B----4-:R-:W-:Y:S02]  /*36e20*/  FMUL R18, R61, UR4 ;  /* 0x000000043d127c20 */ /* 0x010fe40008400000 */
[----:B------:R-:W3:Y:S04]  /*36e30*/  LDL.LU R61, [R1+0x4a0] ;  /* 0x0004a000013d7983 */ /* 0x000ee80000300800 */
[----:B------:R-:W4:Y:S01]  /*36e40*/  LDL.LU R41, [R1+0x4a4] ;  /* 0x0004a40001297983 */ /* 0x000f220000300800 */
[C---:B------:R-:W-:Y:S01]  /*36e50*/  ISETP.LT.OR P2, PT, R28.reuse, 0xc9, !P2 ;  /* 0x000000c91c00780c */ /* 0x040fe20005741670 */
[----:B------:R-:W-:Y:S01]  /*36e60*/  @!P4 IMAD.X R17, R15, 0x1, R17, P3 ;  /* 0x000000010f11c824 */ /* 0x000fe200018e0611 */
[----:B------:R-:W-:-:S02]  /*36e70*/  ISETP.LT.OR P3, PT, R28, 0x62, !P0 ;  /* 0x000000621c00780c */ /* 0x000fc40004761670 */
[----:B------:R-:W-:-:S05]  /*36e80*/  F2FP.SATFINITE.E4M3.F32.PACK_AB_MERGE_C R18, RZ, R18, RZ ;  /* 0x00000012ff12723e */ /* 0x000fca00048070ff */
[----:B------:R0:W-:Y:S04]  /*36e90*/  @!P4 STG.E.U8 desc[UR6][R16.64+0x60], R18 ;  /* 0x000060121000c986 */ /* 0x0001e8000c101106 */
[----:B0-----:R-:W0:Y:S08]  /*36ea0*/  @!P2 LDC.64 R16, c[0x0][0x5c0] ;  /* 0x00017000ff10ab82 */ /* 0x001e300000000a00 */
[----:B------:R-:W1:Y:S01]  /*36eb0*/  @!P3 LDC.64 R18, c[0x0][0x5c0] ;  /* 0x00017000ff12bb82 */ /* 0x000e620000000a00 */
[----:B------:R-:W-:-:S04]  /*36ec0*/  @!P3 IADD3 R20, P5, P6, R3, R14, R9 ;  /* 0x0000000e0314b210 */ /* 0x000fc80007ebe009 */
[----:B------:R-:W-:Y:S02]  /*36ed0*/  @!P3 IADD3.X R15, R2, R29, R8, P5, P6 ;  /* 0x0000001d020fb210 */ /* 0x000fe40002fec408 */
[----:B0-----:R-:W-:-:S04]  /*36ee0*/  @!P2 IADD3 R76, P5, P6, R14, R16, R11 ;  /* 0x000000100e4ca210 */ /* 0x001fc80007ebe00b */
[----:B------:R-:W-:Y:S02]  /*36ef0*/  @!P2 IADD3.X R77, R29, R17, R10, P5, P6 ;  /* 0x000000111d4da210 */ /* 0x000fe40002fec40a */
[----:B-1----:R-:W-:Y:S01]  /*36f00*/  @!P3 IADD3 R18, P4, R20, R18, RZ ;  /* 0x000000121412b210 */ /* 0x002fe20007f9e0ff */
[----:B------:R-:W-:Y:S04]  /*36f10*/  STL [R1+0x818], R76 ;  /* 0x0008184c01007387 */ /* 0x000fe80000100800 */
[----:B------:R-:W-:Y:S01]  /*36f20*/  @!P3 IMAD.X R19, R15, 0x1, R19, P4 ;  /* 0x000000010f13b824 */ /* 0x000fe200020e0613 */
[----:B------:R-:W-:Y:S01]  /*36f30*/  STL [R1+0x814], R77 ;  /* 0x0008144d01007387 */ /* 0x000fe20000100800 */
[----:B------:R-:W-:-:S04]  /*36f40*/  ISETP.GE.AND P6, PT, R13, 0x101, PT ;  /* 0x000001010d00780c */ /* 0x000fc80003fc6270 */
[----:B------:R-:W-:-:S13]  /*36f50*/  ISETP.LT.OR P6, PT, R28, 0xca, !P6 ;  /* 0x000000ca1c00780c */ /* 0x000fda00077c1670 */
[----:B------:R-:W0:Y:S01]  /*36f60*/  @!P6 LDC.64 R16, c[0x0][0x5c0] ;  /* 0x00017000ff10eb82 */ /* 0x000e220000000a00 */
[----:B--2---:R-:W-:Y:S02]  /*36f70*/  FMUL R15, R60, UR4 ;  /* 0x000000043c0f7c20 */ /* 0x004fe40008400000 */
[----:B------:R-:W2:Y:S03]  /*36f80*/  LDL.LU R60, [R1+0x4a8] ;  /* 0x0004a800013c7983 */ /* 0x000ea60000300800 */
[----:B------:R-:W-:-:S05]  /*36f90*/  F2FP.SATFINITE.E4M3.F32.PACK_AB_MERGE_C R15, RZ, R15, RZ ;  /* 0x0000000fff0f723e */ /* 0x000fca00048070ff */
[----:B------:R3:W-:Y:S01]  /*36fa0*/  @!P3 STG.E.U8 desc[UR6][R18.64+0x61], R15 ;  /* 0x0000610f1200b986 */ /* 0x0007e2000c101106 */
[----:B0-----:R-:W-:-:S04]  /*36fb0*/  @!P6 IADD3 R74, P3, P4, R14, R16, R11 ;  /* 0x000000100e4ae210 */ /* 0x001fc80007c7e00b */
[----:B------:R-:W-:Y:S01]  /*36fc0*/  @!P6 IADD3.X R75, R29, R17, R10, P3, P4 ;  /* 0x000000111d4be210 */ /* 0x000fe20001fe840a */
[----:B------:R-:W-:Y:S04]  /*36fd0*/  STL [R1+0x810], R74 ;  /* 0x0008104a01007387 */ /* 0x000fe80000100800 */
[----:B------:R-:W-:Y:S01]  /*36fe0*/  STL [R1+0x80c], R75 ;  /* 0x00080c4b01007387 */ /* 0x000fe20000100800 */
[----:B------:R-:W-:-:S04]  /*36ff0*/  LOP3.LUT R5, R5, 0xffffffef, RZ, 0xc0, !PT ;  /* 0xffffffef05057812 */ /* 0x000fc800078ec0ff */
[----:B------:R-:W-:Y:S02]  /*37000*/  @P2 LOP3.LUT R5, R5, 0x10, RZ, 0xfc, !PT ;  /* 0x0000001005052812 */ /* 0x000fe400078efcff */
[----:B------:R-:W-:Y:S02]  /*37010*/  LOP3.LUT P2, RZ, R12, 0x20000000, RZ, 0xc0, !PT ;  /* 0x200000000cff7812 */ /* 0x000fe4000784c0ff */
[----:B------:R-:W-:Y:S02]  /*37020*/  LOP3.LUT R5, R5, 0xfffffffd, RZ, 0xc0, !PT ;  /* 0xfffffffd05057812 */ /* 0x000fe400078ec0ff */
[C---:B------:R-:W-:Y:S01]  /*37030*/  ISETP.LT.OR P5, PT, R28.reuse, 0xd1, !P2 ;  /* 0x000000d11c00780c */ /* 0x040fe200057a1670 */
[----:B---3--:R-:W-:Y:S01]  /*37040*/  FMUL R15, R61, UR4 ;  /* 0x000000043d0f7c20 */ /* 0x008fe20008400000 */
[----:B------:R-:W-:Y:S01]  /*37050*/  @P6 LOP3.LUT R5, R5, 0x2, RZ, 0xfc, !PT ;  /* 0x0000000205056812 */ /* 0x000fe200078efcff */
[----:B------:R-:W3:Y:S10]  /*37060*/  LDL.LU R61, [R1+0x4ac] ;  /* 0x0004ac00013d7983 */ /* 0x000ef40000300800 */
[----:B------:R-:W0:Y:S01]  /*37070*/  @!P5 LDC.64 R16, c[0x0][0x5c0] ;  /* 0x00017000ff10db82 */ /* 0x000e220000000a00 */
[----:B------:R-:W3:Y:S01]  /*37080*/  LDL.LU R40, [R1+0x4b0] ;  /* 0x0004b00001287983 */ /* 0x000ee20000300800 */
[----:B------:R-:W-:-:S03]  /*37090*/  ISETP.LT.OR P6, PT, R28, 0x69, !P1 ;  /* 0x000000691c00780c */ /* 0x000fc60004fc1670 */
[----:B------:R-:W3:Y:S01]  /*370a0*/  LDL.LU R47, [R1+0x4b4] ;  /* 0x0004b400012f7983 */ /* 0x000ee20000300800 */
[----:B------:R-:W-:-:S09]  /*370b0*/  F2FP.SATFINITE.E4M3.F32.PACK_AB_MERGE_C R15, RZ, R15, RZ ;  /* 0x0000000fff0f723e */ /* 0x000fd200048070ff */
[----:B------:R4:W-:Y:S02]  /*370c0*/  @!P6 STG.E.U8 desc[UR6][R64.64+0x68], R15 ;  /* 0x0000680f4000e986 */ /* 0x0009e4000c101106 */
[----:B----4-:R-:W-:Y:S02]  /*370d0*/  FMUL R15, R41, UR4 ;  /* 0x00000004290f7c20 */ /* 0x010fe40008400000 */
[----:B------:R-:W4:Y:S01]  /*370e0*/  LDL.LU R41, [R1+0x4b8] ;  /* 0x0004b80001297983 */ /* 0x000f220000300800 */
[----:B------:R-:W-:Y:S02]  /*370f0*/  LOP3.LUT R5, R5, 0xfffffff7, RZ, 0xc0, !PT ;  /* 0xfffffff705057812 */ /* 0x000fe400078ec0ff */
[----:B0-----:R-:W-:Y:S02]  /*37100*/  @!P5 IADD3 R72, P3, P4, R14, R16, R3 ;  /* 0x000000100e48d210 */ /* 0x001fe40007c7e003 */
[----:B------:R-:W-:Y:S02]  /*37110*/  @P5 LOP3.LUT R5, R5, 0x8, RZ, 0xfc, !PT ;  /* 0x0000000805055812 */ /* 0x000fe400078efcff */
[----:B------:R-:W-:-:S02]  /*37120*/  @!P5 IADD3.X R73, R29, R17, R2, P3, P4 ;  /* 0x000000111d49d210 */ /* 0x000fc40001fe8402 */
[----:B------:R-:W-:-:S13]  /*37130*/  ISETP.LT.OR P5, PT, R28, 0xd2, !P2 ;  /* 0x000000d21c00780c */ /* 0x000fda00057a1670 */
[----:B------:R-:W0:Y:S02]  /*37140*/  @!P5 LDC.64 R16, c[0x0][0x5c0] ;  /* 0x00017000ff10db82 */ /* 0x000e240000000a00 */
[----:B0-----:R-:W-:-:S04]  /*37150*/  @!P5 IADD3 R70, P3, P4, R14, R16, R3 ;  /* 0x000000100e46d210 */ /* 0x001fc80007c7e003 */
[----:B------:R-:W-:Y:S02]  /*37160*/  @!P5 IADD3.X R71, R29, R17, R2, P3, P4 ;  /* 0x000000111d47d210 */ /* 0x000fe40001fe8402 */
[C---:B------:R-:W-:Y:S02]  /*37170*/  ISETP.LT.OR P4, PT, R28.reuse, 0x69, !P0 ;  /* 0x000000691c00780c */ /* 0x040fe40004781670 */
[----:B------:R-:W-:-:S11]  /*37180*/  ISETP.LT.OR P6, PT, R28, 0x6a, !P1 ;  /* 0x0000006a1c00780c */ /* 0x000fd60004fc1670 */
[----:B------:R-:W0:Y:S01]  /*37190*/  @!P4 LDC.64 R16, c[0x0][0x5c0] ;  /* 0x00017000ff10cb82 */ /* 0x000e220000000a00 */
[----:B------:R-:W-:Y:S02]  /*371a0*/  LOP3.LUT R5, R5, 0xfffffffb, RZ, 0xc0, !PT ;  /* 0xfffffffb05057812 */ /* 0x000fe400078ec0ff */
[----:B------:R-:W-:Y:S02]  /*371b0*/  F2FP.SATFINITE.E4M3.F32.PACK_AB_MERGE_C R15, RZ, R15, RZ ;  /* 0x0000000fff0f723e */ /* 0x000fe400048070ff */
[----:B------:R-:W-:Y:S02]  /*371c0*/  @P5 LOP3.LUT R5, R5, 0x4, RZ, 0xfc, !PT ;  /* 0x0000000405055812 */ /* 0x000fe400078efcff */
[----:B------:R-:W-:Y:S01]  /*371d0*/  @!P4 IADD3 R18, P3, P5, R3, R14, R9 ;  /* 0x0000000e0312c210 */ /* 0x000fe20007d7e009 */
[----:B------:R1:W-:Y:S03]  /*371e0*/  @!P6 STG.E.U8 desc[UR6][R58.64+0x69], R15 ;  /* 0x0000690f3a00e986 */ /* 0x0003e6000c101106 */
[----:B-1----:R-:W-:-:S02]  /*371f0*/  @!P4 IADD3.X R15, R2, R29, R8, P3, P5 ;  /* 0x0000001d020fc210 */ /* 0x002fc40001fea408 */
[----:B0-----:R-:W-:-:S05]  /*37200*/  @!P4 IADD3 R16, P3, R18, R16, RZ ;  /* 0x000000101210c210 */ /* 0x001fca0007f7e0ff */
[----:B------:R-:W-:Y:S01]  /*37210*/  @!P4 IMAD.X R17, R15, 0x1, R17, P3 ;  /* 0x000000010f11c824 */ /* 0x000fe200018e0611 */
[C---:B------:R-:W-:Y:S02]  /*37220*/  ISETP.LT.OR P3, PT, R28.reuse, 0x6a, !P0 ;  /* 0x0000006a1c00780c */ /* 0x040fe40004761670 */
[----:B------:R-:W-:Y:S01]  /*37230*/  ISETP.LT.OR P0, PT, R28, 0xd9, !P2 ;  /* 0x000000d91c00780c */ /* 0x000fe20005701670 */
[----:B--2---:R-:W-:-:S05]  /*37240*/  FMUL R18, R60, UR4 ;  /* 0x000000043c127c20 */ /* 0x004fca0008400000 */
[----:B------:R-:W-:-:S05]  /*37250*/  F2FP.SATFINITE.E4M3.F32.PACK_AB_MERGE_C R18, RZ, R18, RZ ;  /* 0x00000012ff12723e */ /* 0x000fca00048070ff */
[----:B------:R0:W-:Y:S02]  /*37260*/  @!P4 STG.E.U8 desc[UR6][R16.64+0x68], R18 ;  /* 0x000068121000c986 */ /* 0x0001e4000c101106 */
[----:B0-----:R-:W0:Y:S01]  /*37270*/  @!P0 LDC.64 R16, c[0x0][0x5c0] ;  /* 0x00017000ff108b82 */ /* 0x001e220000000a00 */
[----:B------:R-:W-:Y:S02]  /*37280*/  @!P3 IADD3 R20, P5, P6, R3, R14, R9 ;  /* 0x0000000e0314b210 */ /* 0x000fe40007ebe009 */
[----:B------:R-:W-:Y:S02]  /*37290*/  LOP3.LUT R5, R5, 0xfffffffe, RZ, 0xc0, !PT ;  /* 0xfffffffe05057812 */ /* 0x000fe400078ec0ff */
[----:B------:R-:W-:-:S03]  /*372a0*/  @!P3 IADD3.X R15, R2, R29, R8, P5, P6 ;  /* 0x0000001d020fb210 */ /* 0x000fc60002fec408 */
[----:B------:R-:W1:Y:S01]  /*372b0*/  @!P3 LDC.64 R18, c[0x0][0x5c0] ;  /* 0x00017000ff12bb82 */ /* 0x000e620000000a00 */
[----:B------:R-:W-:Y:S02]  /*372c0*/  @P0 LOP3.LUT R5, R5, 0x1, RZ, 0xfc, !PT ;  /* 0x0000000105050812 */ /* 0x000fe400078efcff */
[----:B0-----:R-:W-:-:S04]  /*372d0*/  @!P0 IADD3 R66, P5, P6, R14, R16, R3 ;  /* 0x000000100e428210 */ /* 0x001fc80007ebe003 */
[----:B------:R-:W-:Y:S02]  /*372e0*/  @!P0 IADD3.X R67, R29, R17, R2, P5, P6 ;  /* 0x000000111d438210 */ /* 0x000fe40002fec402 */
[----:B------:R-:W-:Y:S02]  /*372f0*/  ISETP.LT.OR P0, PT, R28, 0xda, !P2 ;  /* 0x000000da1c00780c */ /* 0x000fe40005701670 */
[----:B-1----:R-:W-:-:S11]  /*37300*/  @!P3 IADD3 R18, P4, R20, R18, RZ ;  /* 0x000000121412b210 */ /* 0x002fd60007f9e0ff */
[----:B------:R-:W0:Y:S01]  /*37310*/  @!P0 LDC.64 R16, c[0x0][0x5c0] ;  /* 0x00017000ff108b82 */ /* 0x000e220000000a00 */
[----:B------:R-:W-:Y:S01]  /*37320*/  LOP3.LUT R12, R12, 0xf7ffffff, RZ, 0xc0, !PT ;  /* 0xf7ffffff0c0c7812 */ /* 0x000fe200078ec0ff */
[----:B------:R-:W-:-:S03]  /*37330*/  @!P3 IMAD.X R19, R15, 0x1, R19, P4 ;  /* 0x000000010f13b824 */ /* 0x000fc600020e0613 */
[----:B------:R-:W-:Y:S02]  /*37340*/  @P2 LOP3.LUT R12, R12, 0x8000000, RZ, 0xfc, !PT ;  /* 0x080000000c0c2812 */ /* 0x000fe400078efcff */
[----:B------:R-:W-:Y:S02]  /*37350*/  ISETP.LT.OR P2, PT, R28, 0xd1, !P1 ;  /* 0x000000d11c00780c */ /* 0x000fe40004f41670 */
[C---:B------:R-:W-:Y:S02]  /*37360*/  LOP3.LUT P5, RZ, R4.reuse, 0x800, RZ, 0xc0, !PT ;  /* 0x0000080004ff7812 */ /* 0x040fe400078ac0ff */
[----:B------:R-:W-:-:S04]  /*37370*/  LOP3.LUT R4, R4, 0x7fffffff, RZ, 0xc0, !PT ;  /* 0x7fffffff04047812 */ /* 0x000fc800078ec0ff */
[----:B------:R-:W-:-:S04]  /*37380*/  @P0 LOP3.LUT R4, R4, 0x80000000, RZ, 0xfc, !PT ;  /* 0x8000000004040812 */ /* 0x000fc800078efcff */
[----:B------:R-:W-:-:S04]  /*37390*/  LOP3.LUT R4, R4, 0xbfffffff, RZ, 0xc0, !PT ;  /* 0xbfffffff04047812 */ /* 0x000fc800078ec0ff */
[----:B------:R-:W-:Y:S01]  /*373a0*/  @P2 LOP3.LUT R4, R4, 0x40000000, RZ, 0xfc, !PT ;  /* 0x4000000004042812 */ /* 0x000fe200078efcff */
[----:B---3--:R-:W-:-:S05]  /*373b0*/  FMUL R15, R61, UR4 ;  /* 0x000000043d0f7c20 */ /* 0x008fca0008400000 */
[----:B------:R-:W-:-:S05]  /*373c0*/  F2FP.SATFINITE.E4M3.F32.PACK_AB_MERGE_C R15, RZ, R15, RZ ;  /* 0x0000000fff0f723e */ /* 0x000fca00048070ff */
[----:B------:R1:W-:Y:S01]  /*373d0*/  @!P3 STG.E.U8 desc[UR6][R18.64+0x69], R15 ;  /* 0x0000690f1200b986 */ /* 0x0003e2000c101106 */
[----:B0-----:R-:W-:-:S04]  /*373e0*/  @!P0 IADD3 R62, P3, P4, R14, R16, R3 ;  /* 0x000000100e3e8210 */ /* 0x001fc80007c7e003 */
[----:B------:R-:W-:Y:S02]  /*373f0*/  @!P0 IADD3.X R63, R29, R17, R2, P3, P4 ;  /* 0x000000111d3f8210 */ /* 0x000fe40001fe8402 */
[----:B------:R-:W0:Y:S01]  /*37400*/  @!P2 LDC.64 R16, c[0x0][0x5c0] ;  /* 0x00017000ff10ab82 */ /* 0x000e220000000a00 */
[----:B-1----:R-:W-:Y:S02]  /*37410*/  FMUL R15, R40, UR4 ;  /* 0x00000004280f7c20 */ /* 0x002fe40008400000 */
[----:B------:R-:W2:Y:S01]  /*37420*/  LDL.LU R40, [R1+0x4bc] ;  /* 0x0004bc0001287983 */ /* 0x000ea20000300800 */
[----:B0-----:R-:W-:-:S04]  /*37430*/  @!P2 IADD3 R60, P3, P4, R14, R16, R9 ;  /* 0x000000100e3ca210 */ /* 0x001fc80007c7e009 */
[----:B------:R-:W-:Y:S02]  /*37440*/  @!P2 IADD3.X R61, R29, R17, R8, P3, P4 ;  /* 0x000000111d3da210 */ /* 0x000fe40001fe8408 */
[----:B------:R-:W-:-:S13]  /*37450*/  ISETP.LT.OR P2, PT, R28, 0xd2, !P1 ;  /* 0x000000d21c00780c */ /* 0x000fda0004f41670 */
[----:B------:R-:W0:Y:S01]  /*37460*/  @!P2 LDC.64 R16, c[0x0][0x5c0] ;  /* 0x00017000ff10ab82 */ /* 0x000e220000000a00 */
[----:B------:R-:W-:Y:S02]  /*37470*/  LOP3.LUT P0, RZ, R12, 0x10000000, RZ, 0xc0, !PT ;  /* 0x100000000cff7812 */ /* 0x000fe4000780c0ff */
[----:B0-----:R-:W-:-:S04]  /*37480*/  @!P2 IADD3 R58, P3, P4, R14, R16, R9 ;  /* 0x000000100e3aa210 */ /* 0x001fc80007c7e009 */
[----:B------:R-:W-:Y:S02]  /*37490*/  @!P2 IADD3.X R59, R29, R17, R8, P3, P4 ;  /* 0x000000111d3ba210 */ /* 0x000fe40001fe8408 */
[----:B------:R-:W-:Y:S02]  /*374a0*/  ISETP.LT.OR P4, PT, R28, 0x61, !P0 ;  /* 0x000000611c00780c */ /* 0x000fe40004781670 */
[----:B------:R-:W-:Y:S02]  /*374b0*/  F2FP.SATFINITE.E4M3.F32.PACK_AB_MERGE_C R15, RZ, R15, RZ ;  /* 0x0000000fff0f723e */ /* 0x000fe400048070ff */
[----:B------:R-:W-:-:S09]  /*374c0*/  LOP3.LUT P6, RZ, R0, 0x200000, RZ, 0xc0, !PT ;  /* 0x0020000000ff7812 */ /* 0x000fd200078cc0ff */
[----:B------:R-:W0:Y:S01]  /*374d0*/  @!P4 LDC.64 R16, c[0x0][0x5c0] ;  /* 0x00017000ff10cb82 */ /* 0x000e220000000a00 */
[----:B------:R1:W-:Y:S01]  /*374e0*/  @!P5 STG.E.U8 desc[UR6][R134.64+0x60], R15 ;  /* 0x0000600f8600d986 */ /* 0x0003e2000c101106 */
[----:B------:R-:W-:Y:S01]  /*374f0*/  @!P4 IADD3 R18, P3, P5, R3, R14, R11 ;  /* 0x0000000e0312c210 */ /* 0x000fe20007d7e00b */
[----:B-1----:R-:W-:-:S05]  /*37500*/  FMUL R15, R47, UR4 ;  /* 0x000000042f0f7c20 */ /* 0x002fca0008400000 */
[----:B------:R-:W-:-:S05]  /*37510*/  F2FP.SATFINITE.E4M3.F32.PACK_AB_MERGE_C R15, RZ, R15, RZ ;  /* 0x0000000fff0f723e */ /* 0x000fca00048070ff */
[----:B------:R1:W-:Y:S02]  /*37520*/  @!P6 STG.E.U8 desc[UR6][R130.64+0x61], R15 ;  /* 0x0000610f8200e986 */ /* 0x0003e4000c101106 */
[----:B-1----:R-:W-:Y:S02]  /*37530*/  @!P4 IADD3.X R15, R2, R29, R10, P3, P5 ;  /* 0x0000001d020fc210 */ /* 0x002fe40001fea40a */
[----:B0-----:R-:W-:Y:S01]  /*37540*/  @!P4 IADD3 R16, P3, R18, R16, RZ ;  /* 0x000000101210c210 */ /* 0x001fe20007f7e0ff */
[----:B----4-:R-:W-:Y:S02]  /*37550*/  FMUL R18, R41, UR4 ;  /* 0x0000000429127c20 */ /* 0x010fe40008400000 */
[----:B------:R-:W3:Y:S02]  /*37560*/  LDL.LU R41, [R1+0x4c0] ;  /* 0x0004c00001297983 */ /* 0x000ee40000300800 */
[----:B------:R-:W-:Y:S01]  /*37570*/  @!P4 IMAD.X R17, R15, 0x1, R17, P3 ;  /* 0x000000010f11c824 */ /* 0x000fe200018e0611 */
[----:B------:R-:W-:Y:S01]  /*37580*/  ISETP.LT.OR P3, PT, R28, 0x62, !P0 ;  /* 0x000000621c00780c */ /* 0x000fe20004761670 */
[----:B------:R-:W4:Y:S01]  /*37590*/  LDL.LU R43, [R1+0x4c4] ;  /* 0x0004c400012b7983 */ /* 0x000f220000300800 */
[----:B------:R-:W-:-:S05]  /*375a0*/  F2FP.SATFINITE.E4M3.F32.PACK_AB_MERGE_C R18, RZ, R18, RZ ;  /* 0x00000012ff12723e */ /* 0x000fca00048070ff */
[----:B------:R0:W-:Y:S06]  /*375b0*/  @!P4 STG.E.U8 desc[UR6][R16.64+0x60], R18 ;  /* 0x000060121000c986 */ /* 0x0001ec000c101106 */
[----:B0-----:R-:W0:Y:S01]  /*375c0*/  @!P3 LDC.64 R18, c[0x0][0x5c0] ;  /* 0x00017000ff12bb82 */ /* 0x001e220000000a00 */
[----:B------:R-:W-:-:S04]  /*375d0*/  @!P3 IADD3 R20, P5, P6, R3, R14, R11 ;  /* 0x0000000e0314b210 */ /* 0x000fc80007ebe00b */
[----:B------:R-:W-:Y:S02]  /*375e0*/  @!P3 IADD3.X R15, R2, R29, R10, P5, P6 ;  /* 0x0000001d020fb210 */ /* 0x000fe40002fec40a */
[----:B0-----:R-:W-:-:S05]  /*375f0*/  @!P3 IADD3 R18, P4, R20, R18, RZ ;  /* 0x000000121412b210 */ /* 0x001fca0007f9e0ff */
[----:B------:R-:W-:Y:S01]  /*37600*/  @!P3 IMAD.X R19, R15, 0x1, R19, P4 ;  /* 0x000000010f13b824 */ /* 0x000fe200020e0613 */
[----:B------:R-:W-:-:S04]  /*37610*/  LOP3.LUT R4, R4, 0xdfffffff, RZ, 0xc0, !PT ;  /* 0xdfffffff04047812 */ /* 0x000fc800078ec0ff */
[----:B------:R-:W-:Y:S02]  /*37620*/  @P2 LOP3.LUT R4, R4, 0x20000000, RZ, 0xfc, !PT ;  /* 0x2000000004042812 */ /* 0x000fe400078efcff */
[----:B------:R-:W-:-:S13]  /*37630*/  ISETP.LT.OR P2, PT, R28, 0xd9, !P1 ;  /* 0x000000d91c00780c */ /* 0x000fda0004f41670 */
[----:B------:R-:W0:Y:S01]  /*37640*/  @!P2 LDC.64 R16, c[0x0][0x5c0] ;  /* 0x00017000ff10ab82 */ /* 0x000e220000000a00 */
        /* <DEDUP_REMOVED lines=11> */
[----:B------:R-:W3:Y:S04]  /*37700*/  LDL.LU R41, [R1+0x4cc] ;  /* 0x0004cc0001297983 */ /* 0x000ee80000300800 */
[----:B------:R-:W3:Y:S04]  /*37710*/  LDL.LU R68, [R1+0x4d0] ;  /* 0x0004d00001447983 */ /* 0x000ee80000300800 */
[----:B------:R-:W3:Y:S01]  /*37720*/  LDL.LU R69, [R1+0x4d4] ;  /* 0x0004d40001457983 */ /* 0x000ee20000300800 */
[----:B------:R-:W-:-:S02]  /*37730*/  LOP3.LUT R4, R4, 0xf7ffffff, RZ, 0xc0, !PT ;  /* 0xf7ffffff04047812 */ /* 0x000fc400078ec0ff */
[----:B0-----:R-:W-:Y:S01]  /*37740*/  @!P2 IADD3 R48, P3, P4, R14, R16, R9 ;  /* 0x000000100e30a210 */ /* 0x001fe20007c7e009 */
[----:B------:R-:W3:Y:S01]  /*37750*/  LDL.LU R79, [R1+0x4d8] ;  /* 0x0004d800014f7983 */ /* 0x000ee20000300800 */
[----:B------:R-:W-:Y:S02]  /*37760*/  ISETP.GE.AND P5, PT, R13, 0x101, PT ;  /* 0x000001010d00780c */ /* 0x000fe40003fa6270 */
[----:B------:R-:W-:Y:S02]  /*37770*/  @P2 LOP3.LUT R4, R4, 0x8000000, RZ, 0xfc, !PT ;  /* 0x0800000004042812 */ /* 0x000fe400078efcff */
        /* <DEDUP_REMOVED lines=9> */
[----:B------:R-:W-:Y:S02]  /*37810*/  LOP3.LUT P4, RZ, R4, 0x1000, RZ, 0xc0, !PT ;  /* 0x0000100004ff7812 */ /* 0x000fe4000788c0ff */
[----:B------:R-:W-:-:S11]  /*37820*/  F2FP.SATFINITE.E4M3.F32.PACK_AB_MERGE_C R15, RZ, R15, RZ ;  /* 0x0000000fff0f723e */ /* 0x000fd600048070ff */
[----:B------:R4:W-:Y:S01]  /*37830*/  @!P4 STG.E.U8 desc[UR6][R138.64+0x68], R15 ;  /* 0x0000680f8a00c986 */ /* 0x0009e2000c101106 */
[----:B0-----:R-:W-:-:S04]  /*37840*/  @!P5 IADD3 R44, P3, P4, R14, R16, R11 ;  /* 0x000000100e2cd210 */ /* 0x001fc80007c7e00b */
[----:B------:R-:W-:Y:S02]  /*37850*/  @!P5 IADD3.X R45, R29, R17, R10, P3, P4 ;  /* 0x000000111d2dd210 */ /* 0x000fe40001fe840a */
[----:B------:R-:W-:Y:S02]  /*37860*/  ISETP.LT.OR P4, PT, R28, 0x69, !P0 ;  /* 0x000000691c00780c */ /* 0x000fe40004781670 */
[----:B------:R-:W-:-:S11]  /*37870*/  LOP3.LUT P6, RZ, R0, 0x800, RZ, 0xc0, !PT ;  /* 0x0000080000ff7812 */ /* 0x000fd600078cc0ff */
[----:B------:R-:W0:Y:S01]  /*37880*/  @!P4 LDC.64 R16, c[0x0][0x5c0] ;  /* 0x00017000ff10cb82 */ /* 0x000e220000000a00 */
[----:B----4-:R-:W-:Y:S01]  /*37890*/  FMUL R15, R43, UR4 ;  /* 0x000000042b0f7c20 */ /* 0x010fe20008400000 */
[----:B------:R-:W-:-:S04]  /*378a0*/  LOP3.LUT R4, R4, 0xfdffffff, RZ, 0xc0, !PT ;  /* 0xfdffffff04047812 */ /* 0x000fc800078ec0ff */
[----:B------:R-:W-:Y:S02]  /*378b0*/  F2FP.SATFINITE.E4M3.F32.PACK_AB_MERGE_C R15, RZ, R15, RZ ;  /* 0x0000000fff0f723e */ /* 0x000fe400048070ff */
[----:B------:R-:W-:Y:S02]  /*378c0*/  @P5 LOP3.LUT R4, R4, 0x2000000, RZ, 0xfc, !PT ;  /* 0x0200000004045812 */ /* 0x000fe400078efcff */
[----:B------:R-:W-:Y:S01]  /*378d0*/  @!P4 IADD3 R18, P3, P5, R3, R14, R11 ;  /* 0x0000000e0312c210 */ /* 0x000fe20007d7e00b */
[----:B------:R1:W-:Y:S01]  /*378e0*/  @!P6 STG.E.U8 desc[UR6][R26.64+0x69], R15 ;  /* 0x0000690f1a00e986 */ /* 0x0003e2000c101106 */
[C---:B------:R-:W-:Y:S02]  /*378f0*/  LOP3.LUT P2, RZ, R12.reuse, 0x8000000, RZ, 0xc0, !PT ;  /* 0x080000000cff7812 */ /* 0x040fe4000784c0ff */
[----:B------:R-:W-:Y:S02]  /*37900*/  LOP3.LUT R12, R12, 0xfdffffff, RZ, 0xc0, !PT ;  /* 0xfdffffff0c0c7812 */ /* 0x000fe400078ec0ff */
[----:B-1----:R-:W-:-:S02]  /*37910*/  @!P4 IADD3.X R15, R2, R29, R10, P3, P5 ;  /* 0x0000001d020fc210 */ /* 0x002fc40001fea40a */
[----:B0-----:R-:W-:Y:S02]  /*37920*/  @!P4 IADD3 R16, P3, R18, R16, RZ ;  /* 0x000000101210c210 */ /* 0x001fe40007f7e0ff */
[----:B------:R-:W-:-:S03]  /*37930*/  @P0 LOP3.LUT R12, R12, 0x2000000, RZ, 0xfc, !PT ;  /* 0x020000000c0c0812 */ /* 0x000fc600078efcff */
[----:B------:R-:W-:Y:S01]  /*37940*/  @!P4 IMAD.X R17, R15, 0x1, R17, P3 ;  /* 0x000000010f11c824 */ /* 0x000fe200018e0611 */
[----:B------:R-:W-:Y:S02]  /*37950*/  ISETP.LT.OR P3, PT, R28, 0x6a, !P0 ;  /* 0x0000006a1c00780c */ /* 0x000fe40004761670 */
[----:B------:R-:W-:-:S04]  /*37960*/  ISETP.GE.AND P0, PT, R13, 0x101, PT ;  /* 0x000001010d00780c */ /* 0x000fc80003f06270 */
[----:B------:R-:W-:-:S07]  /*37970*/  ISETP.LT.OR P0, PT, R28, 0xd9, !P0 ;  /* 0x000000d91c00780c */ /* 0x000fce0004701670 */
[----:B------:R-:W-:Y:S01]  /*37980*/  @!P3 IADD3 R20, P5, P6, R3, R14, R11 ;  /* 0x0000000e0314b210 */ /* 0x000fe20007ebe00b */
[----:B--2---:R-:W-:-:S05]  /*37990*/  FMUL R18, R40, UR4 ;  /* 0x0000000428127c20 */ /* 0x004fca0008400000 */
[----:B------:R-:W-:-:S05]  /*379a0*/  F2FP.SATFINITE.E4M3.F32.PACK_AB_MERGE_C R18, RZ, R18, RZ ;  /* 0x00000012ff12723e */ /* 0x000fca00048070ff */
[----:B------:R0:W-:Y:S02]  /*379b0*/  @!P4 STG.E.U8 desc[UR6][R16.64+0x68], R18 ;  /* 0x000068121000c986 */ /* 0x0001e4000c101106 */
[----:B0-----:R-:W0:Y:S01]  /*379c0*/  @!P0 LDC.64 R16, c[0x0][0x5c0] ;  /* 0x00017000ff108b82 */ /* 0x001e220000000a00 */
[----:B------:R-:W-:Y:S02]  /*379d0*/  @!P3 IADD3.X R15, R2, R29, R10, P5, P6 ;  /* 0x0000001d020fb210 */ /* 0x000fe40002fec40a */
[----:B------:R-:W-:-:S05]  /*379e0*/  LOP3.LUT R4, R4, 0xfeffffff, RZ, 0xc0, !PT ;  /* 0xfeffffff04047812 */ /* 0x000fca00078ec0ff */
[----:B------:R-:W1:Y:S01]  /*379f0*/  @!P3 LDC.64 R18, c[0x0][0x5c0] ;  /* 0x00017000ff12bb82 */ /* 0x000e620000000a00 */
[----:B------:R-:W-:Y:S02]  /*37a00*/  @P0 LOP3.LUT R4, R4, 0x1000000, RZ, 0xfc, !PT ;  /* 0x0100000004040812 */ /* 0x000fe400078efcff */
[----:B0-----:R-:W-:-:S04]  /*37a10*/  @!P0 IADD3 R42, P5, P6, R14, R16, R11 ;  /* 0x000000100e2a8210 */ /* 0x001fc80007ebe00b */
[----:B------:R-:W-:Y:S02]  /*37a20*/  @!P0 IADD3.X R43, R29, R17, R10, P5, P6 ;  /* 0x000000111d2b8210 */ /* 0x000fe40002fec40a */
[----:B------:R-:W-:-:S04]  /*37a30*/  ISETP.GE.AND P5, PT, R13, 0x101, PT ;  /* 0x000001010d00780c */ /* 0x000fc80003fa6270 */
[----:B------:R-:W-:Y:S02]  /*37a40*/  ISETP.LT.OR P0, PT, R28, 0xda, !P5 ;  /* 0x000000da1c00780c */ /* 0x000fe40006f01670 */
[----:B-1----:R-:W-:-:S11]  /*37a50*/  @!P3 IADD3 R18, P4, R20, R18, RZ ;  /* 0x000000121412b210 */ /* 0x002fd60007f9e0ff */
[----:B------:R-:W0:Y:S01]  /*37a60*/  @!P0 LDC.64 R16, c[0x0][0x5c0] ;  /* 0x00017000ff108b82 */ /* 0x000e220000000a00 */
[----:B------:R-:W-:Y:S01]  /*37a70*/  @!P3 IMAD.X R19, R15, 0x1, R19, P4 ;  /* 0x000000010f13b824 */ /* 0x000fe200020e0613 */
[----:B------:R-:W-:Y:S01]  /*37a80*/  ISETP.GE.AND P6, PT, R13, 0x1, PT ;  /* 0x000000010d00780c */ /* 0x000fe20003fc6270 */
[----:B---3--:R-:W-:-:S05]  /*37a90*/  FMUL R15, R41, UR4 ;  /* 0x00000004290f7c20 */ /* 0x008fca0008400000 */
[----:B------:R-:W-:-:S05]  /*37aa0*/  F2FP.SATFINITE.E4M3.F32.PACK_AB_MERGE_C R15, RZ, R15, RZ ;  /* 0x0000000fff0f723e */ /* 0x000fca00048070ff */
[----:B------:R1:W-:Y:S01]  /*37ab0*/  @!P3 STG.E.U8 desc[UR6][R18.64+0x69], R15 ;  /* 0x0000690f1200b986 */ /* 0x0003e2000c101106 */
[----:B0-----:R-:W-:-:S04]  /*37ac0*/  @!P0 IADD3 R40, P3, P4, R14, R16, R11 ;  /* 0x000000100e288210 */ /* 0x001fc80007c7e00b */
[----:B------:R-:W-:Y:S02]  /*37ad0*/  @!P0 IADD3.X R41, R29, R17, R10, P3, P4 ;  /* 0x000000111d298210 */ /* 0x000fe40001fe840a */
[----:B------:R-:W-:-:S13]  /*37ae0*/  ISETP.LT.OR P3, PT, R28, 0x71, !P6 ;  /* 0x000000711c00780c */ /* 0x000fda0007761670 */
[----:B------:R-:W0:Y:S01]  /*37af0*/  @!P3 LDC.64 R16, c[0x0][0x5c0] ;  /* 0x00017000ff10bb82 */ /* 0x000e220000000a00 */
[----:B-1----:R-:W-:Y:S02]  /*37b00*/  FMUL R15, R68, UR4 ;  /* 0x00000004440f7c20 */ /* 0x002fe40008400000 */
[----:B------:R-:W2:Y:S03]  /*37b10*/  LDL.LU R68, [R1+0x4dc] ;  /* 0x0004dc0001447983 */ /* 0x000ea60000300800 */
[----:B------:R-:W-:Y:S02]  /*37b20*/  F2FP.SATFINITE.E4M3.F32.PACK_AB_MERGE_C R15, RZ, R15, RZ ;  /* 0x0000000fff0f723e */ /* 0x000fe400048070ff */
[----:B0-----:R-:W-:-:S05]  /*37b30*/  @!P3 IADD3 R16, P4, R14, R16, RZ ;  /* 0x000000100e10b210 */ /* 0x001fca0007f9e0ff */
[----:B------:R-:W-:-:S05]  /*37b40*/  @!P3 IMAD.X R17, R29, 0x1, R17, P4 ;  /* 0x000000011d11b824 */ /* 0x000fca00020e0611 */
[----:B------:R0:W-:Y:S02]  /*37b50*/  @!P3 STG.E.U8 desc[UR6][R16.64+0x70], R15 ;  /* 0x0000700f1000b986 */ /* 0x0001e4000c101106 */
[----:B0-----:R-:W-:Y:S02]  /*37b60*/  FMUL R15, R69, UR4 ;  /* 0x00000004450f7c20 */ /* 0x001fe40008400000 */
[----:B------:R-:W3:Y:S01]  /*37b70*/  LDL.LU R69, [R1+0x4e0] ;  /* 0x0004e00001457983 */ /* 0x000ee20000300800 */
[----:B------:R-:W-:-:S13]  /*37b80*/  ISETP.LT.OR P3, PT, R28, 0x72, !P6 ;  /* 0x000000721c00780c */ /* 0x000fda0007761670 */
[----:B------:R-:W0:Y:S01]  /*37b90*/  @!P3 LDC.64 R16, c[0x0][0x5c0] ;  /* 0x00017000ff10bb82 */ /* 0x000e220000000a00 */
[----:B------:R-:W-:Y:S02]  /*37ba0*/  F2FP.SATFINITE.E4M3.F32.PACK_AB_MERGE_C R15, RZ, R15, RZ ;  /* 0x0000000fff0f723e */ /* 0x000fe400048070ff */
[----:B0-----:R-:W-:-:S05]  /*37bb0*/  @!P3 IADD3 R16, P4, R14, R16, RZ ;  /* 0x000000100e10b210 */ /* 0x001fca0007f9e0ff */
[----:B------:R-:W-:-:S05]  /*37bc0*/  @!P3 IMAD.X R17, R29, 0x1, R17, P4 ;  /* 0x000000011d11b824 */ /* 0x000fca00020e0611 */
[----:B------:R0:W-:Y:S02]  /*37bd0*/  @!P3 STG.E.U8 desc[UR6][R16.64+0x71], R15 ;  /* 0x0000710f1000b986 */ /* 0x0001e4000c101106 */
[----:B0-----:R-:W-:Y:S02]  /*37be0*/  FMUL R15, R79, UR4 ;  /* 0x000000044f0f7c20 */ /* 0x001fe40008400000 */
[----:B------:R-:W4:Y:S01]  /*37bf0*/  LDL.LU R79, [R1+0x4e4] ;  /* 0x0004e400014f7983 */ /* 0x000f220000300800 */
[----:B------:R-:W-:-:S04]  /*37c00*/  LOP3.LUT R4, R4, 0xff7fffff, RZ, 0xc0, !PT ;  /* 0xff7fffff04047812 */ /* 0x000fc800078ec0ff */
[----:B------:R-:W-:Y:S02]  /*37c10*/  @P0 LOP3.LUT R4, R4, 0x800000, RZ, 0xfc, !PT ;  /* 0x0080000004040812 */ /* 0x000fe400078efcff */
[----:B------:R-:W-:Y:S02]  /*37c20*/  ISETP.LT.OR P0, PT, R28, 0xe1, !P2 ;  /* 0x000000e11c00780c */ /* 0x000fe40005701670 */
[----:B------:R-:W-:-:S11]  /*37c30*/  LOP3.LUT R12, R12, 0xfbffffff, RZ, 0xc0, !PT ;  /* 0xfbffffff0c0c7812 */ /* 0x000fd600078ec0ff */
[----:B------:R-:W0:Y:S01]  /*37c40*/  @!P0 LDC.64 R16, c[0x0][0x5c0] ;  /* 0x00017000ff108b82 */ /* 0x000e220000000a00 */
        /* <DEDUP_REMOVED lines=14> */
[----:B------:R-:W-:-:S11]  /*37d30*/  F2FP.SATFINITE.E4M3.F32.PACK_AB_MERGE_C R15, RZ, R15, RZ ;  /* 0x0000000fff0f723e */ /* 0x000fd600048070ff */
[----:B------:R2:W-:Y:S01]  /*37d40*/  @!P0 STG.E.U8 desc[UR6][R148.64+0x70], R15 ;  /* 0x0000700f94008986 */ /* 0x0005e2000c101106 */
[----:B------:R-:W-:Y:S02]  /*37d50*/  ISETP.LT.OR P0, PT, R28, 0x72, !P2 ;  /* 0x000000721c00780c */ /* 0x000fe40005701670 */
[----:B0-----:R-:W-:-:S04]  /*37d60*/  @!P5 IADD3 R34, P3, P4, R14, R16, R3 ;  /* 0x000000100e22d210 */ /* 0x001fc80007c7e003 */
[----:B------:R-:W-:Y:S02]  /*37d70*/  @!P5 IADD3.X R35, R29, R17, R2, P3, P4 ;  /* 0x000000111d23d210 */ /* 0x000fe40001fe8402 */
[----:B------:R-:W-:-:S13]  /*37d80*/  ISETP.LT.OR P4, PT, R28, 0xea, !P2 ;  /* 0x000000ea1c00780c */ /* 0x000fda0005781670 */
[----:B------:R-:W0:Y:S01]  /*37d90*/  @!P4 LDC.64 R16, c[0x0][0x5c0] ;  /* 0x00017000ff10cb82 */ /* 0x000e220000000a00 */
[----:B--2---:R-:W-:Y:S02]  /*37da0*/  FMUL R15, R68, UR4 ;  /* 0x00000004440f7c20 */ /* 0x004fe40008400000 */
[----:B------:R-:W2:Y:S03]  /*37db0*/  LDL.LU R68, [R1+0x4e8] ;  /* 0x0004e80001447983 */ /* 0x000ea60000300800 */
[----:B------:R-:W-:-:S05]  /*37dc0*/  F2FP.SATFINITE.E4M3.F32.PACK_AB_MERGE_C R15, RZ, R15, RZ ;  /* 0x0000000fff0f723e */ /* 0x000fca00048070ff */
[----:B------:R3:W-:Y:S01]  /*37dd0*/  @!P0 STG.E.U8 desc[UR6][R146.64+0x71], R15 ;  /* 0x0000710f92008986 */ /* 0x0007e2000c101106 */
[----:B0-----:R-:W-:-:S04]  /*37de0*/  @!P4 IADD3 R32, P2, P3, R14, R16, R3 ;  /* 0x000000100e20c210 */ /* 0x001fc80007b5e003 */
[----:B------:R-:W-:Y:S02]  /*37df0*/  @!P4 IADD3.X R33, R29, R17, R2, P2, P3 ;  /* 0x000000111d21c210 */ /* 0x000fe400017e6402 */
[----:B------:R-:W-:-:S13]  /*37e00*/  ISETP.LT.OR P2, PT, R28, 0x79, !P6 ;  /* 0x000000791c00780c */ /* 0x000fda0007741670 */
[----:B------:R-:W0:Y:S01]  /*37e10*/  @!P2 LDC.64 R16, c[0x0][0x5c0] ;  /* 0x00017000ff10ab82 */ /* 0x000e220000000a00 */
[----:B---3--:R-:W-:Y:S02]  /*37e20*/  FMUL R15, R69, UR4 ;  /* 0x00000004450f7c20 */ /* 0x008fe40008400000 */
[----:B------:R-:W3:Y:S01]  /*37e30*/  LDL.LU R69, [R1+0x4ec] ;  /* 0x0004ec0001457983 */ /* 0x000ee20000300800 */
[----:B0-----:R-:W-:Y:S02]  /*37e40*/  @!P2 IADD3 R16, P3, R14, R16, RZ ;  /* 0x000000100e10a210 */ /* 0x001fe40007f7e0ff */
[----:B------:R-:W-:-:S03]  /*37e50*/  F2FP.SATFINITE.E4M3.F32.PACK_AB_MERGE_C R15, RZ, R15, RZ ;  /* 0x0000000fff0f723e */ /* 0x000fc600048070ff */
[----:B------:R-:W-:-:S05]  /*37e60*/  @!P2 IMAD.X R17, R29, 0x1, R17, P3 ;  /* 0x000000011d11a824 */ /* 0x000fca00018e0611 */
[----:B------:R4:W-:Y:S02]  /*37e70*/  @!P2 STG.E.U8 desc[UR6][R16.64+0x78], R15 ;  /* 0x0000780f1000a986 */ /* 0x0009e4000c101106 */
[----:B----4-:R-:W-:Y:S02]  /*37e80*/  FMUL R15, R79, UR4 ;  /* 0x000000044f0f7c20 */ /* 0x010fe40008400000 */
[----:B------:R-:W4:Y:S01]  /*37e90*/  LDL.LU R79, [R1+0x4f0] ;  /* 0x0004f000014f7983 */ /* 0x000f220000300800 */
[----:B------:R-:W-:-:S13]  /*37ea0*/  ISETP.LT.OR P2, PT, R28, 0x7a, !P6 ;  /* 0x0000007a1c00780c */ /* 0x000fda0007741670 */
[----:B------:R-:W0:Y:S01]  /*37eb0*/  @!P2 LDC.64 R16, c[0x0][0x5c0] ;  /* 0x00017000ff10ab82 */ /* 0x000e220000000a00 */
[----:B------:R-:W-:-:S04]  /*37ec0*/  LOP3.LUT R4, R4, 0xffdfffff, RZ, 0xc0, !PT ;  /* 0xffdfffff04047812 */ /* 0x000fc800078ec0ff */
[----:B------:R-:W-:Y:S02]  /*37ed0*/  @P5 LOP3.LUT R4, R4, 0x200000, RZ, 0xfc, !PT ;  /* 0x0020000004045812 */ /* 0x000fe400078efcff */
[----:B------:R-:W-:Y:S02]  /*37ee0*/  ISETP.LT.OR P5, PT, R28, 0xe1, !P1 ;  /* 0x000000e11c00780c */ /* 0x000fe40004fa1670 */
[----:B------:R-:W-:Y:S02]  /*37ef0*/  F2FP.SATFINITE.E4M3.F32.PACK_AB_MERGE_C R15, RZ, R15, RZ ;  /* 0x0000000fff0f723e */ /* 0x000fe400048070ff */
[----:B0-----:R-:W-:-:S05]  /*37f00*/  @!P2 IADD3 R16, P3, R14, R16, RZ ;  /* 0x000000100e10a210 */ /* 0x001fca0007f7e0ff */
[----:B------:R-:W-:-:S05]  /*37f10*/  @!P2 IMAD.X R17, R29, 0x1, R17, P3 ;  /* 0x000000011d11a824 */ /* 0x000fca00018e0611 */
[----:B------:R0:W-:Y:S02]  /*37f20*/  @!P2 STG.E.U8 desc[UR6][R16.64+0x79], R15 ;  /* 0x0000790f1000a986 */ /* 0x0001e4000c101106 */
[----:B0-----:R-:W0:Y:S01]  /*37f30*/  @!P5 LDC.64 R16, c[0x0][0x5c0] ;  /* 0x00017000ff10db82 */ /* 0x001e220000000a00 */
[C---:B------:R-:W-:Y:S02]  /*37f40*/  LOP3.LUT P0, RZ, R4.reuse, 0x4000, RZ, 0xc0, !PT ;  /* 0x0000400004ff7812 */ /* 0x040fe4000780c0ff */
[----:B------:R-:W-:-:S04]  /*37f50*/  LOP3.LUT R4, R4, 0xfff7ffff, RZ, 0xc0, !PT ;  /* 0xfff7ffff04047812 */ /* 0x000fc800078ec0ff */
[----:B------:R-:W-:-:S04]  /*37f60*/  @P4 LOP3.LUT R4, R4, 0x80000, RZ, 0xfc, !PT ;  /* 0x0008000004044812 */ /* 0x000fc800078efcff */
[----:B------:R-:W-:-:S04]  /*37f70*/  LOP3.LUT R4, R4, 0xfffbffff, RZ, 0xc0, !PT ;  /* 0xfffbffff04047812 */ /* 0x000fc800078ec0ff */
[----:B------:R-:W-:Y:S02]  /*37f80*/  @P5 LOP3.LUT R4, R4, 0x40000, RZ, 0xfc, !PT ;  /* 0x0004000004045812 */ /* 0x000fe400078efcff */
[----:B0-----:R-:W-:-:S04]  /*37f90*/  @!P5 IADD3 R30, P2, P3, R14, R16, R9 ;  /* 0x000000100e1ed210 */ /* 0x001fc80007b5e009 */
[----:B------:R-:W-:Y:S02]  /*37fa0*/  @!P5 IADD3.X R31, R29, R17, R8, P2, P3 ;  /* 0x000000111d1fd210 */ /* 0x000fe400017e6408 */
[----:B------:R-:W-:-:S13]  /*37fb0*/  ISETP.LT.OR P5, PT, R28, 0xe2, !P1 ;  /* 0x000000e21c00780c */ /* 0x000fda0004fa1670 */
        /* <DEDUP_REMOVED lines=9> */
[----:B---3--:R-:W-:Y:S02]  /*38050*/  FMUL R15, R69, UR4 ;  /* 0x00000004450f7c20 */ /* 0x008fe40008400000 */
[----:B------:R-:W3:Y:S01]  /*38060*/  LDL.LU R69, [R1+0x4f8] ;  /* 0x0004f80001457983 */ /* 0x000ee20000300800 */
[----:B0-----:R-:W-:-:S04]  /*38070*/  @!P0 IADD3 R24, P2, P3, R14, R16, R9 ;  /* 0x000000100e188210 */ /* 0x001fc80007b5e009 */
[----:B------:R-:W-:Y:S02]  /*38080*/  @!P0 IADD3.X R25, R29, R17, R8, P2, P3 ;  /* 0x000000111d198210 */ /* 0x000fe400017e6408 */
[----:B------:R-:W-:Y:S02]  /*38090*/  LOP3.LUT P3, RZ, R0, 0x10, RZ, 0xc0, !PT ;  /* 0x0000001000ff7812 */ /* 0x000fe4000786c0ff */
[----:B------:R-:W-:-:S11]  /*380a0*/  F2FP.SATFINITE.E4M3.F32.PACK_AB_MERGE_C R15, RZ, R15, RZ ;  /* 0x0000000fff0f723e */ /* 0x000fd600048070ff */
[----:B------:R4:W-:Y:S02]  /*380b0*/  @!P3 STG.E.U8 desc[UR6][R22.64+0x79], R15 ;  /* 0x0000790f1600b986 */ /* 0x0009e4000c101106 */
[----:B----4-:R-:W-:Y:S02]  /*380c0*/  FMUL R15, R79, UR4 ;  /* 0x000000044f0f7c20 */ /* 0x010fe40008400000 */
[----:B------:R-:W4:Y:S01]  /*380d0*/  LDL.LU R79, [R1+0x4fc] ;  /* 0x0004fc00014f7983 */ /* 0x000f220000300800 */
[----:B------:R-:W-:Y:S02]  /*380e0*/  ISETP.LT.OR P3, PT, R28, 0xea, !P1 ;  /* 0x000000ea1c00780c */ /* 0x000fe40004f61670 */
[----:B------:R-:W-:-:S11]  /*380f0*/  LOP3.LUT R4, R4, 0xfffdffff, RZ, 0xc0, !PT ;  /* 0xfffdffff04047812 */ /* 0x000fd600078ec0ff */
[----:B------:R-:W0:Y:S01]  /*38100*/  @!P3 LDC.64 R16, c[0x0][0x5c0] ;  /* 0x00017000ff10bb82 */ /* 0x000e220000000a00 */
[----:B------:R-:W-:-:S04]  /*38110*/  @P5 LOP3.LUT R4, R4, 0x20000, RZ, 0xfc, !PT ;  /* 0x0002000004045812 */ /* 0x000fc800078efcff */
[----:B------:R-:W-:-:S04]  /*38120*/  LOP3.LUT R4, R4, 0xfffeffff, RZ, 0xc0, !PT ;  /* 0xfffeffff04047812 */ /* 0x000fc800078ec0ff */
[----:B------:R-:W-:Y:S02]  /*38130*/  @P0 LOP3.LUT R4, R4, 0x10000, RZ, 0xfc, !PT ;  /* 0x0001000004040812 */ /* 0x000fe400078efcff */
[----:B------:R-:W-:Y:S02]  /*38140*/  LOP3.LUT P5, RZ, R12, 0x4000000, RZ, 0xc0, !PT ;  /* 0x040000000cff7812 */ /* 0x000fe400078ac0ff */
        /* <DEDUP_REMOVED lines=14> */
[----:B------:R-:W-:-:S09]  /*38230*/  ISETP.GE.AND P5, PT, R13, 0x89, PT ;  /* 0x000000890d00780c */ /* 0x000fd20003fa6270 */
[----:B------:R2:W-:Y:S01]  /*38240*/  @!P4 STG.E.U8 desc[UR6][R154.64+0x70], R15 ;  /* 0x0000700f9a00c986 */ /* 0x0005e2000c101106 */
[----:B0-----:R-:W-:-:S04]  /*38250*/  @!P3 IADD3 R18, P1, P2, R14, R16, R11 ;  /* 0x000000100e12b210 */ /* 0x001fc80007a3e00b */
[----:B------:R-:W-:Y:S02]  /*38260*/  @!P3 IADD3.X R19, R29, R17, R10, P1, P2 ;  /* 0x000000111d13b210 */ /* 0x000fe40000fe440a */
[----:B------:R-:W-:Y:S02]  /*38270*/  ISETP.LT.OR P2, PT, R28, 0x71, !P5 ;  /* 0x000000711c00780c */ /* 0x000fe40006f41670 */
[----:B------:R-:W-:-:S11]  /*38280*/  LOP3.LUT P6, RZ, R0, 0x1000000, RZ, 0xc0, !PT ;  /* 0x0100000000ff7812 */ /* 0x000fd600078cc0ff */
[----:B------:R-:W0:Y:S01]  /*38290*/  @!P2 LDC.64 R16, c[0x0][0x5c0] ;  /* 0x00017000ff10ab82 */ /* 0x000e220000000a00 */
[----:B------:R-:W-:-:S04]  /*382a0*/  LOP3.LUT R4, R4, 0xffffbfff, RZ, 0xc0, !PT ;  /* 0xffffbfff04047812 */ /* 0x000fc800078ec0ff */
[----:B------:R-:W-:Y:S02]  /*382b0*/  @P3 LOP3.LUT R4, R4, 0x4000, RZ, 0xfc, !PT ;  /* 0x0000400004043812 */ /* 0x000fe400078efcff */
[----:B------:R-:W-:Y:S01]  /*382c0*/  @!P2 IADD3 R50, P1, P3, R3, R14, R9 ;  /* 0x0000000e0332a210 */ /* 0x000fe20007b3e009 */
[----:B--2---:R-:W-:Y:S02]  /*382d0*/  FMUL R15, R68, UR4 ;  /* 0x00000004440f7c20 */ /* 0x004fe40008400000 */
[----:B------:R-:W2:Y:S03]  /*382e0*/  LDL.LU R68, [R1+0x500] ;  /* 0x0005000001447983 */ /* 0x000ea60000300800 */
[----:B------:R-:W-:-:S05]  /*382f0*/  F2FP.SATFINITE.E4M3.F32.PACK_AB_MERGE_C R15, RZ, R15, RZ ;  /* 0x0000000fff0f723e */ /* 0x000fca00048070ff */
[----:B------:R1:W-:Y:S01]  /*38300*/  @!P6 STG.E.U8 desc[UR6][R150.64+0x71], R15 ;  /* 0x0000710f9600e986 */ /* 0x0003e2000c101106 */
[----:B---3--:R-:W-:-:S03]  /*38310*/  FMUL R51, R69, UR4 ;  /* 0x0000000445337c20 */ /* 0x008fc60008400000 */
[----:B------:R-:W3:Y:S01]  /*38320*/  LDL.LU R69, [R1+0x504] ;  /* 0x0005040001457983 */ /* 0x000ee20000300800 */
[----:B-1----:R-:W-:Y:S02]  /*38330*/  @!P2 IADD3.X R15, R2, R29, R8, P1, P3 ;  /* 0x0000001d020fa210 */ /* 0x002fe40000fe6408 */
[----:B0-----:R-:W-:Y:S01]  /*38340*/  @!P2 IADD3 R16, P1, R50, R16, RZ ;  /* 0x000000103210a210 */ /* 0x001fe20007f3e0ff */
[----:B------:R-:W3:Y:S04]  /*38350*/  LDL.LU R78, [R1+0x508] ;  /* 0x00050800014e7983 */ /* 0x000ee80000300800 */
[----:B------:R-:W-:Y:S01]  /*38360*/  @!P2 IMAD.X R17, R15, 0x1, R17, P1 ;  /* 0x000000010f11a824 */ /* 0x000fe200008e0611 */
[----:B------:R-:W-:Y:S02]  /*38370*/  ISETP.LT.OR P1, PT, R28, 0x72, !P5 ;  /* 0x000000721c00780c */ /* 0x000fe40006f21670 */
[----:B------:R-:W-:-:S05]  /*38380*/  F2FP.SATFINITE.E4M3.F32.PACK_AB_MERGE_C R51, RZ, R51, RZ ;  /* 0x00000033ff33723e */ /* 0x000fca00048070ff */
[----:B------:R0:W-:Y:S06]  /*38390*/  @!P2 STG.E.U8 desc[UR6][R16.64+0x70], R51 ;  /* 0x000070331000a986 */ /* 0x0001ec000c101106 */
[----:B0-----:R-:W0:Y:S01]  /*383a0*/  @!P1 LDC.64 R16, c[0x0][0x5c0] ;  /* 0x00017000ff109b82 */ /* 0x001e220000000a00 */
[----:B------:R-:W-:-:S04]  /*383b0*/  @!P1 IADD3 R15, P3, P4, R3, R14, R9 ;  /* 0x0000000e030f9210 */ /* 0x000fc80007c7e009 */
[----:B------:R-:W-:Y:S02]  /*383c0*/  @!P1 IADD3.X R50, R2, R29, R8, P3, P4 ;  /* 0x0000001d02329210 */ /* 0x000fe40001fe8408 */
[----:B0-----:R-:W-:-:S05]  /*383d0*/  @!P1 IADD3 R16, P2, R15, R16, RZ ;  /* 0x000000100f109210 */ /* 0x001fca0007f5e0ff */
[----:B------:R-:W-:Y:S02]  /*383e0*/  @!P1 IMAD.X R17, R50, 0x1, R17, P2 ;  /* 0x0000000132119824 */ /* 0x000fe400010e0611 */
[----:B----4-:R-:W-:Y:S02]  /*383f0*/  FMUL R50, R79, UR4 ;  /* 0x000000044f327c20 */ /* 0x010fe40008400000 */
[----:B------:R-:W4:Y:S04]  /*38400*/  LDL.LU R79, [R1+0x50c] ;  /* 0x00050c00014f7983 */ /* 0x000f280000300800 */
[----:B------:R-:W4:Y:S04]  /*38410*/  LDL.LU R83, [R1+0x510] ;  /* 0x0005100001537983 */ /* 0x000f280000300800 */
[----:B------:R-:W4:Y:S04]  /*38420*/  LDL.LU R91, [R1+0x514] ;  /* 0x00051400015b7983 */ /* 0x000f280000300800 */
[----:B------:R-:W4:Y:S04]  /*38430*/  LDL.LU R89, [R1+0x518] ;  /* 0x0005180001597983 */ /* 0x000f280000300800 */
[----:B------:R-:W4:Y:S04]  /*38440*/  LDL.LU R97, [R1+0x51c] ;  /* 0x00051c0001617983 */ /* 0x000f280000300800 */
[----:B------:R-:W4:Y:S04]  /*38450*/  LDL.LU R121, [R1+0x520] ;  /* 0x0005200001797983 */ /* 0x000f280000300800 */
[----:B------:R-:W4:Y:S01]  /*38460*/  LDL.LU R7, [R1+0x524] ;  /* 0x0005240001077983 */ /* 0x000f220000300800 */
[----:B------:R-:W-:-:S02]  /*38470*/  ISETP.LT.OR P4, PT, R28, 0x79, !P5 ;  /* 0x000000791c00780c */ /* 0x000fc40006f81670 */
[----:B------:R-:W-:Y:S01]  /*38480*/  LOP3.LUT P0, RZ, R12, 0x2000000, RZ, 0xc0, !PT ;  /* 0x020000000cff7812 */ /* 0x000fe2000780c0ff */
[----:B------:R-:W4:Y:S10]  /*38490*/  LDL.LU R92, [R1+0x528] ;  /* 0x00052800015c7983 */ /* 0x000f340000300800 */
[----:B------:R-:W-:-:S04]  /*384a0*/  @!P4 IADD3 R51, P3, P5, R3, R14, R9 ;  /* 0x0000000e0333c210 */ /* 0x000fc80007d7e009 */
[----:B------:R-:W-:Y:S02]  /*384b0*/  @!P4 IADD3.X R15, R2, R29, R8, P3, P5 ;  /* 0x0000001d020fc210 */ /* 0x000fe40001fea408 */
[----:B------:R-:W-:-:S04]  /*384c0*/  ISETP.GE.AND P5, PT, R13, 0x89, PT ;  /* 0x000000890d00780c */ /* 0x000fc80003fa6270 */
[C---:B------:R-:W-:Y:S02]  /*384d0*/  ISETP.LT.OR P2, PT, R28.reuse, 0x7a, !P5 ;  /* 0x0000007a1c00780c */ /* 0x040fe40006f41670 */
[----:B------:R-:W-:Y:S02]  /*384e0*/  ISETP.LT.OR P5, PT, R28, 0x71, !P0 ;  /* 0x000000711c00780c */ /* 0x000fe400047a1670 */
[----:B------:R-:W-:Y:S02]  /*384f0*/  F2FP.SATFINITE.E4M3.F32.PACK_AB_MERGE_C R50, RZ, R50, RZ ;  /* 0x00000032ff32723e */ /* 0x000fe400048070ff */
[----:B------:R-:W-:-:S03]  /*38500*/  LOP3.LUT P6, RZ, R5, 0x80, RZ, 0xc0, !PT ;  /* 0x0000008005ff7812 */ /* 0x000fc600078cc0ff */
[----:B------:R0:W-:Y:S04]  /*38510*/  @!P1 STG.E.U8 desc[UR6][R16.64+0x71], R50 ;  /* 0x0000713210009986 */ /* 0x0001e8000c101106 */
[CC--:B------:R-:W-:Y:S02]  /*38520*/  @!P2 IADD3 R52, P1, P3, R3.reuse, R14.reuse, R9 ;  /* 0x0000000e0334a210 */ /* 0x0c0fe40007b3e009 */
[----:B------:R-:W-:Y:S02]  /*38530*/  LOP3.LUT R12, R12, 0xffbfffff, RZ, 0xc0, !PT ;  /* 0xffbfffff0c0c7812 */ /* 0x000fe400078ec0ff */
[----:B0-----:R-:W-:Y:S02]  /*38540*/  @!P2 IADD3.X R50, R2, R29, R8, P1, P3 ;  /* 0x0000001d0232a210 */ /* 0x001fe40000fe6408 */
[----:B------:R-:W-:-:S02]  /*38550*/  @!P5 IADD3 R53, P1, P3, R3, R14, R11 ;  /* 0x0000000e0335d210 */ /* 0x000fc40007b3e00b */
[----:B------:R-:W-:Y:S02]  /*38560*/  @P5 LOP3.LUT R12, R12, 0x400000, RZ, 0xfc, !PT ;  /* 0x004000000c0c5812 */ /* 0x000fe400078efcff */
[----:B------:R-:W-:Y:S02]  /*38570*/  @!P5 IADD3.X R56, R2, R29, R10, P1, P3 ;  /* 0x0000001d0238d210 */ /* 0x000fe40000fe640a */
[----:B------:R-:W-:Y:S02]  /*38580*/  LOP3.LUT P5, RZ, R0, 0x2000, RZ, 0xc0, !PT ;  /* 0x0000200000ff7812 */ /* 0x000fe400078ac0ff */
[----:B------:R-:W-:Y:S02]  /*38590*/  ISETP.LT.OR P1, PT, R28, 0x72, !P0 ;  /* 0x000000721c00780c */ /* 0x000fe40004721670 */
[----:B------:R-:W-:-:S11]  /*385a0*/  LOP3.LUT R12, R12, 0xff7fffff, RZ, 0xc0, !PT ;  /* 0xff7fffff0c0c7812 */ /* 0x000fd600078ec0ff */
[----:B------:R-:W-:-:S04]  /*385b0*/  @P1 LOP3.LUT R12, R12, 0x800000, RZ, 0xfc, !PT ;  /* 0x008000000c0c1812 */ /* 0x000fc800078efcff */
[----:B------:R-:W-:Y:S01]  /*385c0*/  LOP3.LUT R12, R12, 0xffdfffff, RZ, 0xc0, !PT ;  /* 0xffdfffff0c0c7812 */ /* 0x000fe200078ec0ff */
[----:B--2---:R-:W-:-:S05]  /*385d0*/  FMUL R16, R68, UR4 ;  /* 0x0000000444107c20 */ /* 0x004fca0008400000 */
[----:B------:R-:W-:-:S05]  /*385e0*/  F2FP.SATFINITE.E4M3.F32.PACK_AB_MERGE_C R16, RZ, R16, RZ ;  /* 0x00000010ff10723e */ /* 0x000fca00048070ff */
[----:B------:R3:W-:Y:S01]  /*385f0*/  @!P6 STG.E.U8 desc[UR6][R160.64+0x78], R16 ;  /* 0x00007810a000e986 */ /* 0x0007e2000c101106 */
[----:B------:R-:W-:-:S04]  /*38600*/  @!P1 IADD3 R57, P3, P6, R3, R14, R11 ;  /* 0x0000000e03399210 */ /* 0x000fc80007e7e00b */
[----:B------:R-:W-:Y:S02]  /*38610*/  @!P1 IADD3.X R65, R2, R29, R10, P3, P6 ;  /* 0x0000001d02419210 */ /* 0x000fe40001fec40a */
[----:B------:R-:W-:Y:S01]  /*38620*/  ISETP.LT.OR P3, PT, R28, 0x79, !P0 ;  /* 0x000000791c00780c */ /* 0x000fe20004761670 */
[----:B---3--:R-:W-:-:S05]  /*38630*/  FMUL R16, R69, UR4 ;  /* 0x0000000445107c20 */ /* 0x008fca0008400000 */
[----:B------:R-:W-:-:S05]  /*38640*/  F2FP.SATFINITE.E4M3.F32.PACK_AB_MERGE_C R16, RZ, R16, RZ ;  /* 0x00000010ff10723e */ /* 0x000fca00048070ff */
[----:B------:R0:W-:Y:S02]  /*38650*/  @!P5 STG.E.U8 desc[UR6][R156.64+0x79], R16 ;  /* 0x000079109c00d986 */ /* 0x0001e4000c101106 */
[----:B0-----:R-:W0:Y:S01]  /*38660*/  @!P4 LDC.64 R16, c[0x0][0x5c0] ;  /* 0x00017000ff10cb82 */ /* 0x001e220000000a00 */
[----:B------:R-:W-:Y:S02]  /*38670*/  @!P3 IADD3 R64, P1, P6, R3, R14, R11 ;  /* 0x0000000e0340b210 */ /* 0x000fe40007e3e00b */
[----:B------:R-:W-:Y:S02]  /*38680*/  ISETP.LT.OR P5, PT, R28, 0x7a, !P0 ;  /* 0x0000007a1c00780c */ /* 0x000fe400047a1670 */
[----:B------:R-:W-:Y:S02]  /*38690*/  @!P3 IADD3.X R69, R2, R29, R10, P1, P6 ;  /* 0x0000001d0245b210 */ /* 0x000fe40000fec40a */
[----:B------:R-:W-:Y:S02]  /*386a0*/  @P3 LOP3.LUT R12, R12, 0x200000, RZ, 0xfc, !PT ;  /* 0x002000000c0c3812 */ /* 0x000fe400078efcff */
[----:B------:R-:W-:-:S02]  /*386b0*/  LOP3.LUT P3, RZ, R0, 0x2000000, RZ, 0xc0, !PT ;  /* 0x0200000000ff7812 */ /* 0x000fc4000786c0ff */
[----:B0-----:R-:W-:-:S05]  /*386c0*/  @!P4 IADD3 R16, P6, R51, R16, RZ ;  /* 0x000000103310c210 */ /* 0x001fca0007fde0ff */
[----:B------:R-:W-:Y:S02]  /*386d0*/  @!P4 IMAD.X R17, R15, 0x1, R17, P6 ;  /* 0x000000010f11c824 */ /* 0x000fe400030e0611 */
[----:B------:R-:W-:Y:S01]  /*386e0*/  FMUL R15, R78, UR4 ;  /* 0x000000044e0f7c20 */ /* 0x000fe20008400000 */
[----:B------:R-:W-:-:S04]  /*386f0*/  @!P5 IADD3 R51, P1, P6, R3, R14, R11 ;  /* 0x0000000e0333d210 */ /* 0x000fc80007e3e00b */
[----:B------:R-:W-:Y:S02]  /*38700*/  F2FP.SATFINITE.E4M3.F32.PACK_AB_MERGE_C R15, RZ, R15, RZ ;  /* 0x0000000fff0f723e */ /* 0x000fe400048070ff */
[----:B------:R-:W-:Y:S02]  /*38710*/  LOP3.LUT R12, R12, 0xfeffffff, RZ, 0xc0, !PT ;  /* 0xfeffffff0c0c7812 */ /* 0x000fe400078ec0ff */
[----:B------:R-:W-:Y:S01]  /*38720*/  @!P5 IADD3.X R68, R2, R29, R10, P1, P6 ;  /* 0x0000001d0244d210 */ /* 0x000fe20000fec40a */
[----:B------:R0:W-:Y:S01]  /*38730*/  @!P4 STG.E.U8 desc[UR6][R16.64+0x78], R15 ;  /* 0x0000780f1000c986 */ /* 0x0001e2000c101106 */
[----:B------:R-:W-:Y:S02]  /*38740*/  ISETP.GE.AND P5, PT, R13, 0x89, PT ;  /* 0x000000890d00780c */ /* 0x000fe40003fa6270 */
[----:B------:R-:W-:Y:S02]  /*38750*/  @P3 LOP3.LUT R12, R12, 0x1000000, RZ, 0xfc, !PT ;  /* 0x010000000c0c3812 */ /* 0x000fe400078efcff */
[----:B------:R-:W-:Y:S01]  /*38760*/  ISETP.LT.OR P3, PT, R28, 0x81, !P5 ;  /* 0x000000811c00780c */ /* 0x000fe20006f61670 */
[----:B0-----:R-:W0:-:S12]  /*38770*/  @!P2 LDC.64 R16, c[0x0][0x5c0] ;  /* 0x00017000ff10ab82 */ /* 0x001e180000000a00 */
[----:B------:R-:W-:Y:S01]  /*38780*/  @!P3 IADD3 R78, P4, P6, R3, R14, R9 ;  /* 0x0000000e034eb210 */ /* 0x000fe20007e9e009 */
[----:B----4-:R-:W-:-:S03]  /*38790*/  FMUL R15, R79, UR4 ;  /* 0x000000044f0f7c20 */ /* 0x010fc60008400000 */
[----:B------:R-:W-:Y:S02]  /*387a0*/  @!P3 IADD3.X R82, R2, R29, R8, P4, P6 ;  /* 0x0000001d0252b210 */ /* 0x000fe400027ec408 */
[----:B------:R-:W-:Y:S02]  /*387b0*/  ISETP.LT.OR P4, PT, R28, 0x82, !P5 ;  /* 0x000000821c00780c */ /* 0x000fe40006f81670 */
[----:B------:R-:W-:Y:S02]  /*387c0*/  LOP3.LUT R0, R0, 0xfffffff7, RZ, 0xc0, !PT ;  /* 0xfffffff700007812 */ /* 0x000fe400078ec0ff */
[----:B------:R-:W-:Y:S02]  /*387d0*/  F2FP.SATFINITE.E4M3.F32.PACK_AB_MERGE_C R15, RZ, R15, RZ ;  /* 0x0000000fff0f723e */ /* 0x000fe400048070ff */
[----:B0-----:R-:W-:-:S05]  /*387e0*/  @!P2 IADD3 R16, P1, R52, R16, RZ ;  /* 0x000000103410a210 */ /* 0x001fca0007f3e0ff */
[----:B------:R-:W-:Y:S01]  /*387f0*/  @!P2 IMAD.X R17, R50, 0x1, R17, P1 ;  /* 0x000000013211a824 */ /* 0x000fe200008e0611 */
[----:B------:R-:W-:Y:S02]  /*38800*/  @P3 LOP3.LUT R0, R0, 0x8, RZ, 0xfc, !PT ;  /* 0x0000000800003812 */ /* 0x000fe400078efcff */
[C---:B------:R-:W-:Y:S02]  /*38810*/  LOP3.LUT P3, RZ, R12.reuse, 0x1000000, RZ, 0xc0, !PT ;  /* 0x010000000cff7812 */ /* 0x040fe4000786c0ff */
[C---:B------:R-:W-:Y:S01]  /*38820*/  LOP3.LUT P1, RZ, R12.reuse, 0x800000, RZ, 0xc0, !PT ;  /* 0x008000000cff7812 */ /* 0x040fe2000782c0ff */
[----:B------:R0:W-:Y:S01]  /*38830*/  @!P2 STG.E.U8 desc[UR6][R16.64+0x79], R15 ;  /* 0x0000790f1000a986 */ /* 0x0001e2000c101106 */
[----:B------:R-:W-:Y:S02]  /*38840*/  @!P4 IADD3 R50, P2, P6, R3, R14, R9 ;  /* 0x0000000e0332c210 */ /* 0x000fe40007e5e009 */
[----:B------:R-:W-:Y:S02]  /*38850*/  LOP3.LUT R12, R12, 0xfffdffff, RZ, 0xc0, !PT ;  /* 0xfffdffff0c0c7812 */ /* 0x000fe400078ec0ff */
[----:B------:R-:W-:-:S02]  /*38860*/  @!P4 IADD3.X R52, R2, R29, R8, P2, P6 ;  /* 0x0000001d0234c210 */ /* 0x000fc400017ec408 */
[----:B------:R-:W-:Y:S02]  /*38870*/  @P4 LOP3.LUT R12, R12, 0x20000, RZ, 0xfc, !PT ;  /* 0x000200000c0c4812 */ /* 0x000fe400078efcff */
[----:B------:R-:W-:-:S04]  /*38880*/  ISETP.GE.AND P4, PT, R13, 0x89, PT ;  /* 0x000000890d00780c */ /* 0x000fc80003f86270 */
[----:B------:R-:W-:Y:S02]  /*38890*/  ISETP.LT.OR P5, PT, R28, 0x89, !P4 ;  /* 0x000000891c00780c */ /* 0x000fe400067a1670 */
[----:B------:R-:W-:Y:S01]  /*388a0*/  LOP3.LUT R0, R0, 0xffffffef, RZ, 0xc0, !PT ;  /* 0xffffffef00007812 */ /* 0x000fe200078ec0ff */
[----:B0-----:R-:W-:-:S10]  /*388b0*/  FMUL R15, R83, UR4 ;  /* 0x00000004530f7c20 */ /* 0x001fd40008400000 */
[----:B------:R-:W-:-:S04]  /*388c0*/  @!P5 IADD3 R79, P2, P6, R3, R14, R9 ;  /* 0x0000000e034fd210 */ /* 0x000fc80007e5e009 */
[----:B------:R-:W-:Y:S02]  /*388d0*/  @!P5 IADD3.X R88, R2, R29, R8, P2, P6 ;  /* 0x0000001d0258d210 */ /* 0x000fe400017ec408 */
[----:B------:R-:W-:Y:S02]  /*388e0*/  LOP3.LUT P6, RZ, R5, 0x4000, RZ, 0xc0, !PT ;  /* 0x0000400005ff7812 */ /* 0x000fe400078cc0ff */
[----:B------:R-:W-:Y:S02]  /*388f0*/  @P5 LOP3.LUT R0, R0, 0x10, RZ, 0xfc, !PT ;  /* 0x0000001000005812 */ /* 0x000fe400078efcff */
[----:B------:R-:W-:Y:S02]  /*38900*/  LOP3.LUT P5, RZ, R12, 0x400000, RZ, 0xc0, !PT ;  /* 0x004000000cff7812 */ /* 0x000fe400078ac0ff */
[----:B------:R-:W-:-:S07]  /*38910*/  F2FP.SATFINITE.E4M3.F32.PACK_AB_MERGE_C R15, RZ, R15, RZ ;  /* 0x0000000fff0f723e */ /* 0x000fce00048070ff */
[----:B------:R0:W-:Y:S01]  /*38920*/  @!P6 STG.E.U8 desc[UR6][R176.64+0x70], R15 ;  /* 0x0000700fb000e986 */ /* 0x0001e2000c101106 */
[----:B------:R-:W-:-:S03]  /*38930*/  ISETP.LT.OR P4, PT, R28, 0x8a, !P4 ;  /* 0x0000008a1c00780c */ /* 0x000fc60006781670 */
[----:B------:R-:W1:Y:S01]  /*38940*/  @!P5 LDC.64 R16, c[0x0][0x5c0] ;  /* 0x00017000ff10db82 */ /* 0x000e620000000a00 */
[----:B0-----:R-:W-:-:S05]  /*38950*/  FMUL R15, R91, UR4 ;  /* 0x000000045b0f7c20 */ /* 0x001fca0008400000 */
[----:B------:R-:W-:-:S05]  /*38960*/  F2FP.SATFINITE.E4M3.F32.PACK_AB_MERGE_C R15, RZ, R15, RZ ;  /* 0x0000000fff0f723e */ /* 0x000fca00048070ff */
[----:B------:R0:W-:Y:S01]  /*38970*/  @!P3 STG.E.U8 desc[UR6][R174.64+0x71], R15 ;  /* 0x0000710fae00b986 */ /* 0x0001e2000c101106 */
[----:B------:R-:W-:Y:S02]  /*38980*/  ISETP.LT.OR P3, PT, R28, 0x81, !P0 ;  /* 0x000000811c00780c */ /* 0x000fe40004761670 */
[----:B------:R-:W-:-:S04]  /*38990*/  @!P4 IADD3 R83, P2, P6, R3, R14, R9 ;  /* 0x0000000e0353c210 */ /* 0x000fc80007e5e009 */
[----:B------:R-:W-:-:S07]  /*389a0*/  @!P4 IADD3.X R94, R2, R29, R8, P2, P6 ;  /* 0x0000001d025ec210 */ /* 0x000fce00017ec408 */
[----:B------:R-:W-:Y:S01]  /*389b0*/  @!P3 IADD3 R91, P2, P6, R3, R14, R11 ;  /* 0x0000000e035bb210 */ /* 0x000fe20007e5e00b */
[----:B0-----:R-:W-:-:S03]  /*389c0*/  FMUL R15, R89, UR4 ;  /* 0x00000004590f7c20 */ /* 0x001fc60008400000 */
[----:B------:R-:W-:Y:S02]  /*389d0*/  @!P3 IADD3.X R96, R2, R29, R10, P2, P6 ;  /* 0x0000001d0260b210 */ /* 0x000fe400017ec40a */
[----:B-1----:R-:W-:Y:S02]  /*389e0*/  @!P5 IADD3 R16, P2, R53, R16, RZ ;  /* 0x000000103510d210 */ /* 0x002fe40007f5e0ff */
[----:B------:R-:W-:-:S03]  /*389f0*/  F2FP.SATFINITE.E4M3.F32.PACK_AB_MERGE_C R15, RZ, R15, RZ ;  /* 0x0000000fff0f723e */ /* 0x000fc600048070ff */
[----:B------:R-:W-:-:S05]  /*38a00*/  @!P5 IMAD.X R17, R56, 0x1, R17, P2 ;  /* 0x000000013811d824 */ /* 0x000fca00010e0611 */
[----:B------:R0:W-:Y:S01]  /*38a10*/  @!P5 STG.E.U8 desc[UR6][R16.64+0x70], R15 ;  /* 0x0000700f1000d986 */ /* 0x0001e2000c101106 */
[----:B------:R-:W-:Y:S01]  /*38a20*/  ISETP.LT.OR P2, PT, R28, 0x82, !P0 ;  /* 0x000000821c00780c */ /* 0x000fe20004741670 */
[----:B0-----:R-:W0:-:S12]  /*38a30*/  @!P1 LDC.64 R16, c[0x0][0x5c0] ;  /* 0x00017000ff109b82 */ /* 0x001e180000000a00 */
[----:B------:R-:W-:Y:S01]  /*38a40*/  @!P2 IADD3 R90, P3, P6, R3, R14, R11 ;  /* 0x0000000e035aa210 */ /* 0x000fe20007e7e00b */
[----:B------:R-:W-:Y:S01]  /*38a50*/  FMUL R15, R97, UR4 ;  /* 0x00000004610f7c20 */ /* 0x000fe20008400000 */
[----:B------:R-:W-:Y:S02]  /*38a60*/  LOP3.LUT R12, R12, 0xffffdfff, RZ, 0xc0, !PT ;  /* 0xffffdfff0c0c7812 */ /* 0x000fe400078ec0ff */
[----:B------:R-:W-:Y:S02]  /*38a70*/  @!P2 IADD3.X R95, R2, R29, R10, P3, P6 ;  /* 0x0000001d025fa210 */ /* 0x000fe40001fec40a */
[----:B------:R-:W-:Y:S02]  /*38a80*/  @P2 LOP3.LUT R12, R12, 0x2000, RZ, 0xfc, !PT ;  /* 0x000020000c0c2812 */ /* 0x000fe400078efcff */
[----:B------:R-:W-:Y:S02]  /*38a90*/  F2FP.SATFINITE.E4M3.F32.PACK_AB_MERGE_C R15, RZ, R15, RZ ;  /* 0x0000000fff0f723e */ /* 0x000fe400048070ff */
[----:B------:R-:W-:-:S02]  /*38aa0*/  ISETP.LT.OR P2, PT, R28, 0x89, !P0 ;  /* 0x000000891c00780c */ /* 0x000fc40004741670 */
[----:B0-----:R-:W-:-:S05]  /*38ab0*/  @!P1 IADD3 R16, P3, R57, R16, RZ ;  /* 0x0000001039109210 */ /* 0x001fca0007f7e0ff */
[----:B------:R-:W-:-:S05]  /*38ac0*/  @!P1 IMAD.X R17, R65, 0x1, R17, P3 ;  /* 0x0000000141119824 */ /* 0x000fca00018e0611 */
[----:B------:R0:W-:Y:S01]  /*38ad0*/  @!P1 STG.E.U8 desc[UR6][R16.64+0x71], R15 ;  /* 0x0000710f10009986 */ /* 0x0001e2000c101106 */
[----:B------:R-:W-:Y:S02]  /*38ae0*/  ISETP.LT.OR P1, PT, R28, 0x8a, !P0 ;  /* 0x0000008a1c00780c */ /* 0x000fe40004721670 */
[----:B------:R-:W-:Y:S02]  /*38af0*/  @!P2 IADD3 R57, P5, P6, R3, R14, R11 ;  /* 0x0000000e0339a210 */ /* 0x000fe40007ebe00b */
[----:B------:R-:W-:Y:S02]  /*38b00*/  LOP3.LUT R12, R12, 0xffffefff, RZ, 0xc0, !PT ;  /* 0xffffefff0c0c7812 */ /* 0x000fe400078ec0ff */
[----:B------:R-:W-:-:S07]  /*38b10*/  @!P2 IADD3.X R89, R2, R29, R10, P5, P6 ;  /* 0x0000001d0259a210 */ /* 0x000fce0002fec40a */
[----:B------:R-:W-:Y:S02]  /*38b20*/  @!P1 IADD3 R53, P5, P6, R3, R14, R11 ;  /* 0x0000000e03359210 */ /* 0x000fe40007ebe00b */
[----:B------:R-:W-:Y:S02]  /*38b30*/  @P1 LOP3.LUT R12, R12, 0x1000, RZ, 0xfc, !PT ;  /* 0x000010000c0c1812 */ /* 0x000fe400078efcff */
[----:B------:R-:W-:Y:S02]  /*38b40*/  @!P1 IADD3.X R56, R2, R29, R10, P5, P6 ;  /* 0x0000001d02389210 */ /* 0x000fe40002fec40a */
[----:B------:R-:W-:Y:S01]  /*38b50*/  LOP3.LUT P1, RZ, R5, 0x200000, RZ, 0xc0, !PT ;  /* 0x0020000005ff7812 */ /* 0x000fe2000782c0ff */
[----:B0-----:R-:W-:-:S05]  /*38b60*/  FMUL R15, R121, UR4 ;  /* 0x00000004790f7c20 */ /* 0x001fca0008400000 */
[----:B------:R-:W-:-:S07]  /*38b70*/  F2FP.SATFINITE.E4M3.F32.PACK_AB_MERGE_C R15, RZ, R15, RZ ;  /* 0x0000000fff0f723e */ /* 0x000fce00048070ff */
[----:B------:R0:W-:Y:S02]  /*38b80*/  @!P1 STG.E.U8 desc[UR6][R204.64+0x78], R15 ;  /* 0x0000780fcc009986 */ /* 0x0001e4000c101106 */
[----:B0-----:R-:W-:Y:S02]  /*38b90*/  FMUL R15, R7, UR4 ;  /* 0x00000004070f7c20 */ /* 0x001fe40008400000 */
[----:B------:R-:W2:Y:S04]  /*38ba0*/  LDL.LU R7, [R1+0x52c] ;  /* 0x00052c0001077983 */ /* 0x000ea80000300800 */
[----:B------:R-:W3:Y:S01]  /*38bb0*/  LDL.LU R121, [R1+0x530] ;  /* 0x0005300001797983 */ /* 0x000ee20000300800 */
[----:B------:R-:W-:-:S04]  /*38bc0*/  ISETP.GE.AND P2, PT, R13, 0x89, PT ;  /* 0x000000890d00780c */ /* 0x000fc80003f46270 */
[----:B------:R-:W-:Y:S02]  /*38bd0*/  ISETP.LT.OR P3, PT, R28, 0x91, !P2 ;  /* 0x000000911c00780c */ /* 0x000fe40005761670 */
[----:B------:R-:W-:Y:S02]  /*38be0*/  LOP3.LUT R4, R4, 0xffffefff, RZ, 0xc0, !PT ;  /* 0xffffefff04047812 */ /* 0x000fe400078ec0ff */
[----:B------:R-:W-:-:S09]  /*38bf0*/  ISETP.LT.OR P1, PT, R28, 0x92, !P2 ;  /* 0x000000921c00780c */ /* 0x000fd20005721670 */
[CCC-:B------:R-:W-:Y:S02]  /*38c00*/  @!P3 IADD3 R97, P5, P6, R3.reuse, R14.reuse, R9.reuse ;  /* 0x0000000e0361b210 */ /* 0x1c0fe40007ebe009 */
[----:B------:R-:W-:Y:S02]  /*38c10*/  @P3 LOP3.LUT R4, R4, 0x1000, RZ, 0xfc, !PT ;  /* 0x0000100004043812 */ /* 0x000fe400078efcff */
[----:B------:R-:W-:Y:S02]  /*38c20*/  @!P3 IADD3.X R122, R2, R29, R8, P5, P6 ;  /* 0x0000001d027ab210 */ /* 0x000fe40002fec408 */
[----:B------:R-:W-:Y:S02]  /*38c30*/  LOP3.LUT P3, RZ, R12, 0x200000, RZ, 0xc0, !PT ;  /* 0x002000000cff7812 */ /* 0x000fe4000786c0ff */
[----:B------:R-:W-:Y:S02]  /*38c40*/  LOP3.LUT R4, R4, 0xfffff7ff, RZ, 0xc0, !PT ;  /* 0xfffff7ff04047812 */ /* 0x000fe400078ec0ff */
[----:B------:R-:W-:-:S02]  /*38c50*/  @!P1 IADD3 R123, P5, P6, R3, R14, R9 ;  /* 0x0000000e037b9210 */ /* 0x000fc40007ebe009 */
[----:B------:R-:W-:Y:S02]  /*38c60*/  LOP3.LUT R0, R0, 0xffffffbf, RZ, 0xc0, !PT ;  /* 0xffffffbf00007812 */ /* 0x000fe400078ec0ff */
[----:B------:R-:W-:-:S05]  /*38c70*/  @P1 LOP3.LUT R4, R4, 0x800, RZ, 0xfc, !PT ;  /* 0x0000080004041812 */ /* 0x000fca00078efcff */
[----:B------:R-:W0:Y:S01]  /*38c80*/  @!P3 LDC.64 R16, c[0x0][0x5c0] ;  /* 0x00017000ff10bb82 */ /* 0x000e220000000a00 */
[----:B------:R-:W-:Y:S02]  /*38c90*/  @!P1 IADD3.X R124, R2, R29, R8, P5, P6 ;  /* 0x0000001d027c9210 */ /* 0x000fe40002fec408 */
[----:B------:R-:W-:Y:S02]  /*38ca0*/  ISETP.LT.OR P1, PT, R28, 0x99, !P2 ;  /* 0x000000991c00780c */ /* 0x000fe40005721670 */
[----:B------:R-:W-:Y:S02]  /*38cb0*/  @P4 LOP3.LUT R0, R0, 0x40, RZ, 0xfc, !PT ;  /* 0x0000004000004812 */ /* 0x000fe400078efcff */
[----:B------:R-:W-:Y:S02]  /*38cc0*/  LOP3.LUT P4, RZ, R5, 0x100000, RZ, 0xc0, !PT ;  /* 0x0010000005ff7812 */ /* 0x000fe4000788c0ff */
[----:B------:R-:W-:-:S07]  /*38cd0*/  F2FP.SATFINITE.E4M3.F32.PACK_AB_MERGE_C R15, RZ, R15, RZ ;  /* 0x0000000fff0f723e */ /* 0x000fce00048070ff */
[----:B------:R-:W-:-:S04]  /*38ce0*/  @!P1 IADD3 R125, P5, P6, R3, R14, R9 ;  /* 0x0000000e037d9210 */ /* 0x000fc80007ebe009 */
[----:B------:R1:W-:Y:S01]  /*38cf0*/  @!P4 STG.E.U8 desc[UR6][R186.64+0x79], R15 ;  /* 0x0000790fba00c986 */ /* 0x0003e2000c101106 */
[----:B------:R-:W-:Y:S02]  /*38d00*/  @!P1 IADD3.X R130, R2, R29, R8, P5, P6 ;  /* 0x0000001d02829210 */ /* 0x000fe40002fec408 */
[----:B0-----:R-:W-:Y:S01]  /*38d10*/  @!P3 IADD3 R16, P5, R64, R16, RZ ;  /* 0x000000104010b210 */ /* 0x001fe20007fbe0ff */
[----:B-1----:R-:W-:Y:S02]  /*38d20*/  FMUL R15, R92, UR4 ;  /* 0x000000045c0f7c20 */ /* 0x002fe40008400000 */
[----:B------:R-:W4:Y:S02]  /*38d30*/  LDL.LU R92, [R1+0x534] ;  /* 0x00053400015c7983 */ /* 0x000f240000300800 */
[----:B------:R-:W-:Y:S01]  /*38d40*/  @!P3 IMAD.X R17, R69, 0x1, R17, P5 ;  /* 0x000000014511b824 */ /* 0x000fe200028e0611 */
[----:B------:R-:W-:-:S05]  /*38d50*/  F2FP.SATFINITE.E4M3.F32.PACK_AB_MERGE_C R15, RZ, R15, RZ ;  /* 0x0000000fff0f723e */ /* 0x000fca00048070ff */
[----:B------:R0:W-:Y:S01]  /*38d60*/  @!P3 STG.E.U8 desc[UR6][R16.64+0x78], R15 ;  /* 0x0000780f1000b986 */ /* 0x0001e2000c101106 */
[----:B------:R-:W-:Y:S02]  /*38d70*/  ISETP.LT.OR P4, PT, R28, 0x7a, !P0 ;  /* 0x0000007a1c00780c */ /* 0x000fe40004781670 */
[----:B------:R-:W-:-:S04]  /*38d80*/  LOP3.LUT R4, R4, 0xfffffbff, RZ, 0xc0, !PT ;  /* 0xfffffbff04047812 */ /* 0x000fc800078ec0ff */
[----:B------:R-:W-:Y:S02]  /*38d90*/  @P1 LOP3.LUT R4, R4, 0x400, RZ, 0xfc, !PT ;  /* 0x0000040004041812 */ /* 0x000fe400078efcff */
[----:B------:R-:W-:-:S05]  /*38da0*/  ISETP.LT.OR P1, PT, R28, 0x9a, !P2 ;  /* 0x0000009a1c00780c */ /* 0x000fca0005721670 */
[----:B0-----:R-:W0:Y:S01]  /*38db0*/  @!P4 LDC.64 R16, c[0x0][0x5c0] ;  /* 0x00017000ff10cb82 */ /* 0x001e220000000a00 */
[----:B------:R-:W-:Y:S02]  /*38dc0*/  LOP3.LUT R4, R4, 0xfffffdff, RZ, 0xc0, !PT ;  /* 0xfffffdff04047812 */ /* 0x000fe400078ec0ff */
[----:B------:R-:W-:-:S05]  /*38dd0*/  LOP3.LUT R12, R12, 0xffefffff, RZ, 0xc0, !PT ;  /* 0xffefffff0c0c7812 */ /* 0x000fca00078ec0ff */
[----:B------:R-:W-:Y:S02]  /*38de0*/  @!P1 IADD3 R69, P5, P6, R3, R14, R9 ;  /* 0x0000000e03459210 */ /* 0x000fe40007ebe009 */
[----:B------:R-:W-:Y:S02]  /*38df0*/  @P1 LOP3.LUT R4, R4, 0x200, RZ, 0xfc, !PT ;  /* 0x0000020004041812 */ /* 0x000fe400078efcff */
[----:B------:R-:W-:Y:S02]  /*38e00*/  @!P1 IADD3.X R131, R2, R29, R8, P5, P6 ;  /* 0x0000001d02839210 */ /* 0x000fe40002fec408 */
[----:B------:R-:W-:Y:S02]  /*38e10*/  ISETP.LT.OR P1, PT, R28, 0x91, !P0 ;  /* 0x000000911c00780c */ /* 0x000fe40004721670 */
[----:B------:R-:W-:Y:S01]  /*38e20*/  @P2 LOP3.LUT R12, R12, 0x100000, RZ, 0xfc, !PT ;  /* 0x001000000c0c2812 */ /* 0x000fe200078efcff */
[----:B--2---:R-:W-:Y:S02]  /*38e30*/  FMUL R15, R7, UR4 ;  /* 0x00000004070f7c20 */ /* 0x004fe40008400000 */
[----:B------:R-:W2:Y:S01]  /*38e40*/  LDL.LU R7, [R1+0x538] ;  /* 0x0005380001077983 */ /* 0x000ea20000300800 */
[----:B------:R-:W-:-:S02]  /*38e50*/  ISETP.LT.OR P2, PT, R28, 0x92, !P0 ;  /* 0x000000921c00780c */ /* 0x000fc40004741670 */
[----:B0-----:R-:W-:-:S05]  /*38e60*/  @!P4 IADD3 R16, P3, R51, R16, RZ ;  /* 0x000000103310c210 */ /* 0x001fca0007f7e0ff */
[----:B------:R-:W-:Y:S02]  /*38e70*/  @!P1 IADD3 R138, P5, P6, R3, R14, R11 ;  /* 0x0000000e038a9210 */ /* 0x000fe40007ebe00b */
[----:B------:R-:W-:Y:S01]  /*38e80*/  F2FP.SATFINITE.E4M3.F32.PACK_AB_MERGE_C R15, RZ, R15, RZ ;  /* 0x0000000fff0f723e */ /* 0x000fe200048070ff */
[----:B------:R-:W-:Y:S01]  /*38e90*/  @!P4 IMAD.X R17, R68, 0x1, R17, P3 ;  /* 0x000000014411c824 */ /* 0x000fe200018e0611 */
[----:B------:R-:W-:-:S04]  /*38ea0*/  @!P1 IADD3.X R146, R2, R29, R10, P5, P6 ;  /* 0x0000001d02929210 */ /* 0x000fc80002fec40a */
[----:B------:R3:W-:Y:S01]  /*38eb0*/  @!P4 STG.E.U8 desc[UR6][R16.64+0x79], R15 ;  /* 0x0000790f1000c986 */ /* 0x0007e2000c101106 */
[----:B------:R-:W-:Y:S02]  /*38ec0*/  @!P2 IADD3 R135, P3, P5, R3, R14, R11 ;  /* 0x0000000e0387a210 */ /* 0x000fe40007d7e00b */
[----:B------:R-:W-:Y:S02]  /*38ed0*/  ISETP.GE.AND P4, PT, R13, 0x1, PT ;  /* 0x000000010d00780c */ /* 0x000fe40003f86270 */
[----:B------:R-:W-:Y:S02]  /*38ee0*/  @!P2 IADD3.X R139, R2, R29, R10, P3, P5 ;  /* 0x0000001d028ba210 */ /* 0x000fe40001fea40a */
[----:B------:R-:W-:Y:S01]  /*38ef0*/  ISETP.LT.OR P3, PT, R28, 0x81, !P4 ;  /* 0x000000811c00780c */ /* 0x000fe20006761670 */
[----:B---3--:R-:W-:Y:S02]  /*38f00*/  FMUL R15, R121, UR4 ;  /* 0x00000004790f7c20 */ /* 0x008fe40008400000 */
[----:B------:R-:W3:Y:S10]  /*38f10*/  LDL.LU R121, [R1+0x53c] ;  /* 0x00053c0001797983 */ /* 0x000ef40000300800 */
[----:B------:R-:W0:Y:S01]  /*38f20*/  @!P3 LDC.64 R16, c[0x0][0x5c0] ;  /* 0x00017000ff10bb82 */ /* 0x000e220000000a00 */
[----:B------:R-:W-:-:S02]  /*38f30*/  F2FP.SATFINITE.E4M3.F32.PACK_AB_MERGE_C R15, RZ, R15, RZ ;  /* 0x0000000fff0f723e */ /* 0x000fc400048070ff */
[----:B0-----:R-:W-:-:S05]  /*38f40*/  @!P3 IADD3 R16, P5, R14, R16, RZ ;  /* 0x000000100e10b210 */ /* 0x001fca0007fbe0ff */
[----:B------:R-:W-:-:S05]  /*38f50*/  @!P3 IMAD.X R17, R29, 0x1, R17, P5 ;  /* 0x000000011d11b824 */ /* 0x000fca00028e0611 */
[----:B------:R0:W-:Y:S01]  /*38f60*/  @!P3 STG.E.U8 desc[UR6][R16.64+0x80], R15 ;  /* 0x0000800f1000b986 */ /* 0x0001e2000c101106 */
[----:B------:R-:W-:-:S13]  /*38f70*/  ISETP.LT.OR P3, PT, R28, 0x82, !P4 ;  /* 0x000000821c00780c */ /* 0x000fda0006761670 */
[----:B0-----:R-:W0:Y:S01]  /*38f80*/  @!P3 LDC.64 R16, c[0x0][0x5c0] ;  /* 0x00017000ff10bb82 */ /* 0x001e220000000a00 */
[----:B----4-:R-:W-:Y:S02]  /*38f90*/  FMUL R15, R92, UR4 ;  /* 0x000000045c0f7c20 */ /* 0x010fe40008400000 */
[----:B------:R-:W4:Y:S03]  /*38fa0*/  LDL.LU R92, [R1+0x540] ;  /* 0x00054000015c7983 */ /* 0x000f260000300800 */
[----:B------:R-:W-:Y:S02]  /*38fb0*/  F2FP.SATFINITE.E4M3.F32.PACK_AB_MERGE_C R15, RZ, R15, RZ ;  /* 0x0000000fff0f723e */ /* 0x000fe400048070ff */
[----:B0-----:R-:W-:-:S05]  /*38fc0*/  @!P3 IADD3 R16, P5, R14, R16, RZ ;  /* 0x000000100e10b210 */ /* 0x001fca0007fbe0ff */
[----:B------:R-:W-:-:S05]  /*38fd0*/  @!P3 IMAD.X R17, R29, 0x1, R17, P5 ;  /* 0x000000011d11b824 */ /* 0x000fca00028e0611 */
[----:B------:R2:W-:Y:S01]  /*38fe0*/  @!P3 STG.E.U8 desc[UR6][R16.64+0x81], R15 ;  /* 0x0000810f1000b986 */ /* 0x0005e2000c101106 */
[----:B------:R-:W-:Y:S01]  /*38ff0*/  LOP3.LUT R4, R4, 0xfffffeff, RZ, 0xc0, !PT ;  /* 0xfffffeff04047812 */ /* 0x000fe200078ec0ff */
[----:B--2---:R-:W-:Y:S02]  /*39000*/  FMUL R15, R7, UR4 ;  /* 0x00000004070f7c20 */ /* 0x004fe40008400000 */
[----:B------:R-:W2:Y:S01]  /*39010*/  LDL.LU R7, [R1+0x544] ;  /* 0x0005440001077983 */ /* 0x000ea20000300800 */
[----:B------:R-:W-:-:S04]  /*39020*/  @P1 LOP3.LUT R4, R4, 0x100, RZ, 0xfc, !PT ;  /* 0x0000010004041812 */ /* 0x000fc800078efcff */
[----:B------:R-:W-:-:S04]  /*39030*/  LOP3.LUT R4, R4, 0xffffffbf, RZ, 0xc0, !PT ;  /* 0xffffffbf04047812 */ /* 0x000fc800078ec0ff */
[----:B------:R-:W-:Y:S02]  /*39040*/  @P2 LOP3.LUT R4, R4, 0x40, RZ, 0xfc, !PT ;  /* 0x0000004004042812 */ /* 0x000fe400078efcff */
[----:B------:R-:W-:Y:S02]  /*39050*/  ISETP.LT.OR P2, PT, R28, 0x99, !P0 ;  /* 0x000000991c00780c */ /* 0x000fe40004741670 */
[----:B------:R-:W-:Y:S02]  /*39060*/  LOP3.LUT R4, R4, 0xfffffffb, RZ, 0xc0, !PT ;  /* 0xfffffffb04047812 */ /* 0x000fe400078ec0ff */
[----:B------:R-:W-:-:S09]  /*39070*/  LOP3.LUT P6, RZ, R5, 0x4000000, RZ, 0xc0, !PT ;  /* 0x0400000005ff7812 */ /* 0x000fd200078cc0ff */
[----:B------:R-:W-:Y:S02]  /*39080*/  @!P2 IADD3 R65, P3, P5, R3, R14, R11 ;  /* 0x0000000e0341a210 */ /* 0x000fe40007d7e00b */
[----:B------:R-:W-:Y:S02]  /*39090*/  @P2 LOP3.LUT R4, R4, 0x4, RZ, 0xfc, !PT ;  /* 0x0000000404042812 */ /* 0x000fe400078efcff */
[----:B------:R-:W-:Y:S02]  /*390a0*/  @!P2 IADD3.X R134, R2, R29, R10, P3, P5 ;  /* 0x0000001d0286a210 */ /* 0x000fe40001fea40a */
[----:B------:R-:W-:Y:S02]  /*390b0*/  ISETP.LT.OR P2, PT, R28, 0x9a, !P0 ;  /* 0x0000009a1c00780c */ /* 0x000fe40004741670 */
[----:B------:R-:W-:Y:S02]  /*390c0*/  F2FP.SATFINITE.E4M3.F32.PACK_AB_MERGE_C R15, RZ, R15, RZ ;  /* 0x0000000fff0f723e */ /* 0x000fe400048070ff */
[----:B------:R-:W-:-:S02]  /*390d0*/  LOP3.LUT P1, RZ, R5, 0x8000000, RZ, 0xc0, !PT ;  /* 0x0800000005ff7812 */ /* 0x000fc4000782c0ff */
[----:B------:R-:W-:Y:S01]  /*390e0*/  LOP3.LUT R0, R0, 0x7fffffff, RZ, 0xc0, !PT ;  /* 0x7fffffff00007812 */ /* 0x000fe200078ec0ff */
[----:B------:R3:W-:Y:S06]  /*390f0*/  @!P6 STG.E.U8 desc[UR6][R232.64+0x80], R15 ;  /* 0x0000800fe800e986 */ /* 0x0007ec000c101106 */
[----:B------:R-:W-:Y:S02]  /*39100*/  @!P2 IADD3 R147, P3, P5, R3, R14, R11 ;  /* 0x0000000e0393a210 */ /* 0x000fe40007d7e00b */
[----:B------:R-:W-:Y:S02]  /*39110*/  @P2 LOP3.LUT R0, R0, 0x80000000, RZ, 0xfc, !PT ;  /* 0x8000000000002812 */ /* 0x000fe400078efcff */
[----:B------:R-:W-:Y:S01]  /*39120*/  @!P2 IADD3.X R148, R2, R29, R10, P3, P5 ;  /* 0x0000001d0294a210 */ /* 0x000fe20001fea40a */
[----:B---3--:R-:W-:Y:S01]  /*39130*/  FMUL R15, R121, UR4 ;  /* 0x00000004790f7c20 */ /* 0x008fe20008400000 */
[----:B------:R-:W-:Y:S01]  /*39140*/  LOP3.LUT P2, RZ, R12, 0x100000, RZ, 0xc0, !PT ;  /* 0x001000000cff7812 */ /* 0x000fe2000784c0ff */
[----:B------:R-:W3:Y:S03]  /*39150*/  LDL.LU R121, [R1+0x548] ;  /* 0x0005480001797983 */ /* 0x000ee60000300800 */
[----:B------:R-:W-:-:S02]  /*39160*/  F2FP.SATFINITE.E4M3.F32.PACK_AB_MERGE_C R15, RZ, R15, RZ ;  /* 0x0000000fff0f723e */ /* 0x000fc400048070ff */
[----:B------:R-:W-:-:S03]  /*39170*/  ISETP.LT.OR P6, PT, R28, 0xa1, !P2 ;  /* 0x000000a11c00780c */ /* 0x000fc600057c1670 */
[----:B------:R4:W-:Y:S01]  /*39180*/  @!P1 STG.E.U8 desc[UR6][R230.64+0x81], R15 ;  /* 0x0000810fe6009986 */ /* 0x0009e2000c101106 */
[----:B------:R-:W-:-:S09]  /*39190*/  ISETP.LT.OR P1, PT, R28, 0xa2, !P2 ;  /* 0x000000a21c00780c */ /* 0x000fd20005721670 */
[----:B------:R-:W-:-:S04]  /*391a0*/  @!P6 IADD3 R150, P3, P5, R3, R14, R9 ;  /* 0x0000000e0396e210 */ /* 0x000fc80007d7e009 */
[----:B------:R-:W-:Y:S02]  /*391b0*/  @!P6 IADD3.X R153, R2, R29, R8, P3, P5 ;  /* 0x0000001d0299e210 */ /* 0x000fe40001fea408 */
[----:B------:R-:W-:-:S04]  /*391c0*/  @!P1 IADD3 R152, P3, P5, R3, R14, R9 ;  /* 0x0000000e03989210 */ /* 0x000fc80007d7e009 */
        /* <DEDUP_REMOVED lines=8> */
[----:B------:R2:W-:Y:S02]  /*39250*/  @!P3 STG.E.U8 desc[UR6][R16.64+0x88], R15 ;  /* 0x0000880f1000b986 */ /* 0x0005e4000c101106 */
[----:B--2---:R-:W-:Y:S02]  /*39260*/  FMUL R15, R7, UR4 ;  /* 0x00000004070f7c20 */ /* 0x004fe40008400000 */
[----:B------:R-:W2:Y:S01]  /*39270*/  LDL.LU R7, [R1+0x550] ;  /* 0x0005500001077983 */ /* 0x000ea20000300800 */
[----:B------:R-:W-:Y:S02]  /*39280*/  ISETP.LT.OR P3, PT, R28, 0x8a, !P4 ;  /* 0x0000008a1c00780c */ /* 0x000fe40006761670 */
[----:B------:R-:W-:Y:S02]  /*39290*/  LOP3.LUT P4, RZ, R5, 0x80000000, RZ, 0xc0, !PT ;  /* 0x8000000005ff7812 */ /* 0x000fe4000788c0ff */
[----:B------:R-:W-:-:S09]  /*392a0*/  LOP3.LUT R12, R12, 0xfffbffff, RZ, 0xc0, !PT ;  /* 0xfffbffff0c0c7812 */ /* 0x000fd200078ec0ff */
[----:B------:R-:W0:Y:S02]  /*392b0*/  @!P3 LDC.64 R16, c[0x0][0x5c0] ;  /* 0x00017000ff10bb82 */ /* 0x000e240000000a00 */
[----:B------:R-:W-:Y:S02]  /*392c0*/  @P4 LOP3.LUT R12, R12, 0x40000, RZ, 0xfc, !PT ;  /* 0x000400000c0c4812 */ /* 0x000fe400078efcff */
[----:B------:R-:W-:Y:S02]  /*392d0*/  LOP3.LUT P4, RZ, R0, 0x4000000, RZ, 0xc0, !PT ;  /* 0x0400000000ff7812 */ /* 0x000fe4000788c0ff */
[----:B------:R-:W-:Y:S02]  /*392e0*/  LOP3.LUT R12, R12, 0xfff7ffff, RZ, 0xc0, !PT ;  /* 0xfff7ffff0c0c7812 */ /* 0x000fe400078ec0ff */
[----:B------:R-:W-:-:S04]  /*392f0*/  LOP3.LUT R4, R4, 0xffffff7f, RZ, 0xc0, !PT ;  /* 0xffffff7f04047812 */ /* 0x000fc800078ec0ff */
[----:B------:R-:W-:-:S05]  /*39300*/  @P6 LOP3.LUT R4, R4, 0x80, RZ, 0xfc, !PT ;  /* 0x0000008004046812 */ /* 0x000fca00078efcff */
[----:B------:R-:W-:Y:S02]  /*39310*/  @P4 LOP3.LUT R12, R12, 0x80000, RZ, 0xfc, !PT ;  /* 0x000800000c0c4812 */ /* 0x000fe400078efcff */
[----:B------:R-:W-:Y:S02]  /*39320*/  ISETP.LT.OR P4, PT, R28, 0xa9, !P2 ;  /* 0x000000a91c00780c */ /* 0x000fe40005781670 */
[----:B------:R-:W-:Y:S02]  /*39330*/  LOP3.LUT R4, R4, 0xffffffdf, RZ, 0xc0, !PT ;  /* 0xffffffdf04047812 */ /* 0x000fe400078ec0ff */
[----:B0-----:R-:W-:Y:S02]  /*39340*/  @!P3 IADD3 R16, P5, R14, R16, RZ ;  /* 0x000000100e10b210 */ /* 0x001fe40007fbe0ff */
[----:B------:R-:W-:-:S03]  /*39350*/  F2FP.SATFINITE.E4M3.F32.PACK_AB_MERGE_C R15, RZ, R15, RZ ;  /* 0x0000000fff0f723e */ /* 0x000fc600048070ff */
[----:B------:R-:W-:Y:S01]  /*39360*/  @!P3 IMAD.X R17, R29, 0x1, R17, P5 ;  /* 0x000000011d11b824 */ /* 0x000fe200028e0611 */
[----:B------:R-:W-:-:S04]  /*39370*/  @P1 LOP3.LUT R4, R4, 0x20, RZ, 0xfc, !PT ;  /* 0x0000002004041812 */ /* 0x000fc800078efcff */
[----:B------:R3:W-:Y:S01]  /*39380*/  @!P3 STG.E.U8 desc[UR6][R16.64+0x89], R15 ;  /* 0x0000890f1000b986 */ /* 0x0007e2000c101106 */
[----:B------:R-:W-:Y:S02]  /*39390*/  LOP3.LUT R4, R4, 0xfffffffd, RZ, 0xc0, !PT ;  /* 0xfffffffd04047812 */ /* 0x000fe400078ec0ff */
[----:B------:R-:W-:Y:S02]  /*393a0*/  @!P4 IADD3 R149, P3, P5, R3, R14, R9 ;  /* 0x0000000e0395c210 */ /* 0x000fe40007d7e009 */
[----:B------:R-:W-:Y:S02]  /*393b0*/  @P4 LOP3.LUT R4, R4, 0x2, RZ, 0xfc, !PT ;  /* 0x0000000204044812 */ /* 0x000fe400078efcff */
[----:B------:R-:W-:Y:S02]  /*393c0*/  @!P4 IADD3.X R151, R2, R29, R8, P3, P5 ;  /* 0x0000001d0297c210 */ /* 0x000fe40001fea408 */
[----:B------:R-:W-:Y:S02]  /*393d0*/  ISETP.LT.OR P4, PT, R28, 0xaa, !P2 ;  /* 0x000000aa1c00780c */ /* 0x000fe40005781670 */
[----:B------:R-:W-:-:S02]  /*393e0*/  LOP3.LUT P6, RZ, R0, 0x8000000, RZ, 0xc0, !PT ;  /* 0x0800000000ff7812 */ /* 0x000fc400078cc0ff */
[----:B------:R-:W-:Y:S01]  /*393f0*/  LOP3.LUT R0, R0, 0xbfffffff, RZ, 0xc0, !PT ;  /* 0xbfffffff00007812 */ /* 0x000fe200078ec0ff */
[----:B---3--:R-:W-:Y:S02]  /*39400*/  FMUL R15, R121, UR4 ;  /* 0x00000004790f7c20 */ /* 0x008fe40008400000 */
[----:B------:R-:W3:Y:S06]  /*39410*/  LDL.LU R121, [R1+0x554] ;  /* 0x0005540001797983 */ /* 0x000eec0000300800 */
[----:B------:R-:W-:Y:S02]  /*39420*/  @!P4 IADD3 R155, P3, P5, R3, R14, R9 ;  /* 0x0000000e039bc210 */ /* 0x000fe40007d7e009 */
[----:B------:R-:W-:-:S02]  /*39430*/  @P4 LOP3.LUT R0, R0, 0x40000000, RZ, 0xfc, !PT ;  /* 0x4000000000004812 */ /* 0x000fc400078efcff */
[----:B------:R-:W-:Y:S02]  /*39440*/  @!P4 IADD3.X R157, R2, R29, R8, P3, P5 ;  /* 0x0000001d029dc210 */ /* 0x000fe40001fea408 */
[----:B------:R-:W-:Y:S02]  /*39450*/  ISETP.LT.OR P4, PT, R28, 0xa1, !P0 ;  /* 0x000000a11c00780c */ /* 0x000fe40004781670 */
[----:B------:R-:W-:-:S05]  /*39460*/  F2FP.SATFINITE.E4M3.F32.PACK_AB_MERGE_C R15, RZ, R15, RZ ;  /* 0x0000000fff0f723e */ /* 0x000fca00048070ff */
[----:B------:R4:W-:Y:S01]  /*39470*/  @!P6 STG.E.U8 desc[UR6][R236.64+0x88], R15 ;  /* 0x0000880fec00e986 */ /* 0x0009e2000c101106 */
[C---:B------:R-:W-:Y:S02]  /*39480*/  LOP3.LUT P6, RZ, R0.reuse, 0x8, RZ, 0xc0, !PT ;  /* 0x0000000800ff7812 */ /* 0x040fe400078cc0ff */
[----:B------:R-:W-:-:S03]  /*39490*/  LOP3.LUT R0, R0, 0xdfffffff, RZ, 0xc0, !PT ;  /* 0xdfffffff00007812 */ /* 0x000fc600078ec0ff */
[----:B------:R-:W-:Y:S02]  /*394a0*/  @!P4 IADD3 R160, P3, P5, R3, R14, R11 ;  /* 0x0000000e03a0c210 */ /* 0x000fe40007d7e00b */
[----:B------:R-:W-:Y:S02]  /*394b0*/  @P4 LOP3.LUT R0, R0, 0x20000000, RZ, 0xfc, !PT ;  /* 0x2000000000004812 */ /* 0x000fe400078efcff */
[----:B------:R-:W-:Y:S02]  /*394c0*/  @!P4 IADD3.X R174, R2, R29, R10, P3, P5 ;  /* 0x0000001d02aec210 */ /* 0x000fe40001fea40a */
[----:B------:R-:W-:Y:S01]  /*394d0*/  LOP3.LUT P4, RZ, R12, 0x80000, RZ, 0xc0, !PT ;  /* 0x000800000cff7812 */ /* 0x000fe2000788c0ff */
[----:B----4-:R-:W-:Y:S01]  /*394e0*/  FMUL R15, R92, UR4 ;  /* 0x000000045c0f7c20 */ /* 0x010fe20008400000 */
[----:B------:R-:W-:Y:S01]  /*394f0*/  LOP3.LUT P1, RZ, R6, 0x2, RZ, 0xc0, !PT ;  /* 0x0000000206ff7812 */ /* 0x000fe2000782c0ff */
[----:B------:R-:W0:Y:S03]  /*39500*/  @!P6 LDC.64 R16, c[0x0][0x5c0] ;  /* 0x00017000ff10eb82 */ /* 0x000e260000000a00 */
[----:B------:R-:W-:-:S07]  /*39510*/  F2FP.SATFINITE.E4M3.F32.PACK_AB_MERGE_C R15, RZ, R15, RZ ;  /* 0x0000000fff0f723e */ /* 0x000fce00048070ff */
[----:B------:R2:W-:Y:S02]  /*39520*/  @!P4 STG.E.U8 desc[UR6][R228.64+0x89], R15 ;  /* 0x0000890fe400c986 */ /* 0x0005e4000c101106 */
[----:B--2---:R-:W-:Y:S02]  /*39530*/  FMUL R15, R7, UR4 ;  /* 0x00000004070f7c20 */ /* 0x004fe40008400000 */
[----:B------:R-:W2:Y:S01]  /*39540*/  LDL.LU R7, [R1+0x558] ;  /* 0x0005580001077983 */ /* 0x000ea20000300800 */
[----:B------:R-:W-:Y:S02]  /*39550*/  ISETP.LT.OR P4, PT, R28, 0xa2, !P0 ;  /* 0x000000a21c00780c */ /* 0x000fe40004781670 */
[----:B------:R-:W-:Y:S01]  /*39560*/  LOP3.LUT R0, R0, 0xf7ffffff, RZ, 0xc0, !PT ;  /* 0xf7ffffff00007812 */ /* 0x000fe200078ec0ff */
[----:B------:R-:W4:Y:S01]  /*39570*/  LDL.LU R92, [R1+0x55c] ;  /* 0x00055c00015c7983 */ /* 0x000f220000300800 */
[----:B------:R-:W-:-:S03]  /*39580*/  F2FP.SATFINITE.E4M3.F32.PACK_AB_MERGE_C R15, RZ, R15, RZ ;  /* 0x0000000fff0f723e */ /* 0x000fc600048070ff */
[----:B------:R-:W4:Y:S06]  /*39590*/  LDL.LU R93, [R1+0x560] ;  /* 0x00056000015d7983 */ /* 0x000f2c0000300800 */
[----:B------:R-:W-:Y:S02]  /*395a0*/  @!P4 IADD3 R161, P3, P5, R3, R14, R11 ;  /* 0x0000000e03a1c210 */ /* 0x000fe40007d7e00b */
[----:B------:R-:W-:Y:S02]  /*395b0*/  @P4 LOP3.LUT R0, R0, 0x8000000, RZ, 0xfc, !PT ;  /* 0x0800000000004812 */ /* 0x000fe400078efcff */
[----:B------:R-:W-:-:S02]  /*395c0*/  @!P4 IADD3.X R175, R2, R29, R10, P3, P5 ;  /* 0x0000001d02afc210 */ /* 0x000fc40001fea40a */
[----:B------:R-:W-:Y:S02]  /*395d0*/  ISETP.LT.OR P4, PT, R28, 0xa9, !P0 ;  /* 0x000000a91c00780c */ /* 0x000fe40004781670 */
[----:B------:R-:W-:-:S11]  /*395e0*/  LOP3.LUT R0, R0, 0xfbffffff, RZ, 0xc0, !PT ;  /* 0xfbffffff00007812 */ /* 0x000fd600078ec0ff */
[----:B------:R-:W-:Y:S02]  /*395f0*/  @!P4 IADD3 R177, P3, P5, R3, R14, R11 ;  /* 0x0000000e03b1c210 */ /* 0x000fe40007d7e00b */
[----:B------:R-:W-:Y:S02]  /*39600*/  @P4 LOP3.LUT R0, R0, 0x4000000, RZ, 0xfc, !PT ;  /* 0x0400000000004812 */ /* 0x000fe400078efcff */
[----:B------:R-:W-:Y:S02]  /*39610*/  @!P4 IADD3.X R187, R2, R29, R10, P3, P5 ;  /* 0x0000001d02bbc210 */ /* 0x000fe40001fea40a */
[----:B------:R-:W-:-:S13]  /*39620*/  LOP3.LUT P4, RZ, R12, 0x40000, RZ, 0xc0, !PT ;  /* 0x000400000cff7812 */ /* 0x000fda000788c0ff */
[----:B------:R3:W-:Y:S02]  /*39630*/  @!P4 STG.E.U8 desc[UR6][R194.64+0x80], R15 ;  /* 0x0000800fc200c986 */ /* 0x0007e4000c101106 */
[----:B---3--:R-:W-:-:S05]  /*39640*/  FMUL R15, R121, UR4 ;  /* 0x00000004790f7c20 */ /* 0x008fca0008400000 */
[----:B------:R-:W-:-:S05]  /*39650*/  F2FP.SATFINITE.E4M3.F32.PACK_AB_MERGE_C R15, RZ, R15, RZ ;  /* 0x0000000fff0f723e */ /* 0x000fca00048070ff */
[----:B------:R2:W-:Y:S01]  /*39660*/  @!P1 STG.E.U8 desc[UR6][R192.64+0x81], R15 ;  /* 0x0000810fc0009986 */ /* 0x0005e2000c101106 */
        /* <DEDUP_REMOVED lines=8> */
[----:B------:R-:W-:Y:S02]  /*396f0*/  LOP3.LUT P1, RZ, R6, 0x40, RZ, 0xc0, !PT ;  /* 0x0000004006ff7812 */ /* 0x000fe4000782c0ff */
[----:B------:R-:W-:-:S04]  /*39700*/  LOP3.LUT R0, R0, 0xfeffffff, RZ, 0xc0, !PT ;  /* 0xfeffffff00007812 */ /* 0x000fc800078ec0ff */
[----:B------:R-:W-:Y:S02]  /*39710*/  @P4 LOP3.LUT R0, R0, 0x1000000, RZ, 0xfc, !PT ;  /* 0x0100000000004812 */ /* 0x000fe400078efcff */
[C---:B------:R-:W-:Y:S01]  /*39720*/  LOP3.LUT P4, RZ, R12.reuse, 0x20000, RZ, 0xc0, !PT ;  /* 0x000200000cff7812 */ /* 0x040fe2000788c0ff */
[----:B--2---:R-:W-:Y:S02]  /*39730*/  FMUL R15, R7, UR4 ;  /* 0x00000004070f7c20 */ /* 0x004fe40008400000 */
[----:B------:R-:W2:Y:S01]  /*39740*/  LDL.LU R7, [R1+0x564] ;  /* 0x0005640001077983 */ /* 0x000ea20000300800 */
[----:B------:R-:W-:-:S04]  /*39750*/  LOP3.LUT R12, R12, 0xffff7fff, RZ, 0xc0, !PT ;  /* 0xffff7fff0c0c7812 */ /* 0x000fc800078ec0ff */
[----:B------:R-:W-:Y:S02]  /*39760*/  @P1 LOP3.LUT R12, R12, 0x8000, RZ, 0xfc, !PT ;  /* 0x000080000c0c1812 */ /* 0x000fe400078efcff */
[----:B------:R-:W-:Y:S02]  /*39770*/  LOP3.LUT P1, RZ, R6, 0x80, RZ, 0xc0, !PT ;  /* 0x0000008006ff7812 */ /* 0x000fe4000782c0ff */
[----:B------:R-:W-:Y:S02]  /*39780*/  LOP3.LUT R12, R12, 0xfffeffff, RZ, 0xc0, !PT ;  /* 0xfffeffff0c0c7812 */ /* 0x000fe400078ec0ff */
[----:B0-----:R-:W-:-:S09]  /*39790*/  @!P6 IADD3 R16, P3, R78, R16, RZ ;  /* 0x000000104e10e210 */ /* 0x001fd20007f7e0ff */
[----:B------:R-:W-:Y:S02]  /*397a0*/  @P1 LOP3.LUT R12, R12, 0x10000, RZ, 0xfc, !PT ;  /* 0x000100000c0c1812 */ /* 0x000fe400078efcff */
[----:B------:R-:W-:Y:S01]  /*397b0*/  ISETP.LT.OR P1, PT, R28, 0xb2, !P2 ;  /* 0x000000b21c00780c */ /* 0x000fe20005721670 */
[----:B------:R-:W-:Y:S01]  /*397c0*/  @!P6 IMAD.X R17, R82, 0x1, R17, P3 ;  /* 0x000000015211e824 */ /* 0x000fe200018e0611 */
[----:B------:R-:W-:Y:S02]  /*397d0*/  F2FP.SATFINITE.E4M3.F32.PACK_AB_MERGE_C R15, RZ, R15, RZ ;  /* 0x0000000fff0f723e */ /* 0x000fe400048070ff */
[----:B------:R-:W-:-:S03]  /*397e0*/  LOP3.LUT R4, R4, 0xfffffffe, RZ, 0xc0, !PT ;  /* 0xfffffffe04047812 */ /* 0x000fc600078ec0ff */
[----:B------:R0:W-:Y:S06]  /*397f0*/  @!P6 STG.E.U8 desc[UR6][R16.64+0x80], R15 ;  /* 0x0000800f1000e986 */ /* 0x0001ec000c101106 */
[----:B------:R-:W-:Y:S02]  /*39800*/  @!P1 IADD3 R233, P3, P5, R3, R14, R9 ;  /* 0x0000000e03e99210 */ /* 0x000fe40007d7e009 */
[----:B------:R-:W-:Y:S02]  /*39810*/  @P1 LOP3.LUT R4, R4, 0x1, RZ, 0xfc, !PT ;  /* 0x0000000104041812 */ /* 0x000fe400078efcff */
[----:B------:R-:W-:Y:S01]  /*39820*/  @!P1 IADD3.X R237, R2, R29, R8, P3, P5 ;  /* 0x0000001d02ed9210 */ /* 0x000fe20001fea408 */
[----:B0-----:R-:W0:Y:S01]  /*39830*/  @!P4 LDC.64 R16, c[0x0][0x5c0] ;  /* 0x00017000ff10cb82 */ /* 0x001e220000000a00 */
[----:B------:R-:W-:-:S02]  /*39840*/  ISETP.LT.OR P1, PT, R28, 0xb9, !P2 ;  /* 0x000000b91c00780c */ /* 0x000fc40005721670 */
[----:B------:R-:W-:-:S11]  /*39850*/  LOP3.LUT R0, R0, 0xefffffff, RZ, 0xc0, !PT ;  /* 0xefffffff00007812 */ /* 0x000fd600078ec0ff */
[----:B------:R-:W-:-:S04]  /*39860*/  @!P1 IADD3 R228, P5, P6, R3, R14, R9 ;  /* 0x0000000e03e49210 */ /* 0x000fc80007ebe009 */
[----:B------:R-:W-:Y:S02]  /*39870*/  @!P1 IADD3.X R231, R2, R29, R8, P5, P6 ;  /* 0x0000001d02e79210 */ /* 0x000fe40002fec408 */
[----:B------:R-:W-:Y:S02]  /*39880*/  ISETP.GE.AND P6, PT, R13, 0x89, PT ;  /* 0x000000890d00780c */ /* 0x000fe40003fc6270 */
[----:B------:R-:W-:Y:S02]  /*39890*/  @P1 LOP3.LUT R0, R0, 0x10000000, RZ, 0xfc, !PT ;  /* 0x1000000000001812 */ /* 0x000fe400078efcff */
[----:B------:R-:W-:Y:S01]  /*398a0*/  ISETP.LT.OR P1, PT, R28, 0xba, !P6 ;  /* 0x000000ba1c00780c */ /* 0x000fe20007721670 */
[----:B----4-:R-:W-:Y:S01]  /*398b0*/  FMUL R15, R92, UR4 ;  /* 0x000000045c0f7c20 */ /* 0x010fe20008400000 */
[----:B0-----:R-:W-:Y:S01]  /*398c0*/  @!P4 IADD3 R16, P3, R50, R16, RZ ;  /* 0x000000103210c210 */ /* 0x001fe20007f7e0ff */
[----:B------:R-:W3:Y:S03]  /*398d0*/  LDL.LU R92, [R1+0x568] ;  /* 0x00056800015c7983 */ /* 0x000ee60000300800 */
[----:B------:R-:W-:Y:S01]  /*398e0*/  F2FP.SATFINITE.E4M3.F32.PACK_AB_MERGE_C R15, RZ, R15, RZ ;  /* 0x0000000fff0f723e */ /* 0x000fe200048070ff */
[----:B------:R-:W-:Y:S01]  /*398f0*/  @!P4 IMAD.X R17, R52, 0x1, R17, P3 ;  /* 0x000000013411c824 */ /* 0x000fe200018e0611 */
[----:B------:R-:W-:-:S02]  /*39900*/  LOP3.LUT P5, RZ, R0, 0x10, RZ, 0xc0, !PT ;  /* 0x0000001000ff7812 */ /* 0x000fc400078ac0ff */
[C---:B------:R-:W-:Y:S02]  /*39910*/  LOP3.LUT P2, RZ, R0.reuse, 0x40, RZ, 0xc0, !PT ;  /* 0x0000004000ff7812 */ /* 0x040fe4000784c0ff */
[----:B------:R0:W-:Y:S01]  /*39920*/  @!P4 STG.E.U8 desc[UR6][R16.64+0x81], R15 ;  /* 0x0000810f1000c986 */ /* 0x0001e2000c101106 */
[----:B------:R-:W-:Y:S02]  /*39930*/  LOP3.LUT R0, R0, 0xff7fffff, RZ, 0xc0, !PT ;  /* 0xff7fffff00007812 */ /* 0x000fe400078ec0ff */
[----:B------:R-:W-:Y:S02]  /*39940*/  @!P1 IADD3 R192, P3, P4, R3, R14, R9 ;  /* 0x0000000e03c09210 */ /* 0x000fe40007c7e009 */
[----:B------:R-:W-:Y:S02]  /*39950*/  @P1 LOP3.LUT R0, R0, 0x800000, RZ, 0xfc, !PT ;  /* 0x0080000000001812 */ /* 0x000fe400078efcff */
[----:B------:R-:W-:Y:S02]  /*39960*/  @!P1 IADD3.X R204, R2, R29, R8, P3, P4 ;  /* 0x0000001d02cc9210 */ /* 0x000fe40001fe8408 */
[----:B------:R-:W-:-:S02]  /*39970*/  ISETP.LT.OR P1, PT, R28, 0xb1, !P0 ;  /* 0x000000b11c00780c */ /* 0x000fc40004721670 */
[----:B------:R-:W-:Y:S01]  /*39980*/  LOP3.LUT R0, R0, 0xffbfffff, RZ, 0xc0, !PT ;  /* 0xffbfffff00007812 */ /* 0x000fe200078ec0ff */
[----:B0-----:R-:W-:Y:S01]  /*39990*/  FMUL R15, R93, UR4 ;  /* 0x000000045d0f7c20 */ /* 0x001fe20008400000 */
[----:B------:R-:W0:Y:S09]  /*399a0*/  @!P5 LDC.64 R16, c[0x0][0x5c0] ;  /* 0x00017000ff10db82 */ /* 0x000e320000000a00 */
[----:B------:R-:W-:-:S02]  /*399b0*/  @!P1 IADD3 R229, P3, P4, R3, R14, R11 ;  /* 0x0000000e03e59210 */ /* 0x000fc40007c7e00b */
[----:B------:R-:W-:Y:S02]  /*399c0*/  @P1 LOP3.LUT R0, R0, 0x400000, RZ, 0xfc, !PT ;  /* 0x0040000000001812 */ /* 0x000fe400078efcff */
[----:B------:R-:W-:Y:S02]  /*399d0*/  @!P1 IADD3.X R232, R2, R29, R10, P3, P4 ;  /* 0x0000001d02e89210 */ /* 0x000fe40001fe840a */
[----:B------:R-:W-:Y:S02]  /*399e0*/  LOP3.LUT P1, RZ, R12, 0x10000, RZ, 0xc0, !PT ;  /* 0x000100000cff7812 */ /* 0x000fe4000782c0ff */
[----:B------:R-:W-:-:S11]  /*399f0*/  F2FP.SATFINITE.E4M3.F32.PACK_AB_MERGE_C R15, RZ, R15, RZ ;  /* 0x0000000fff0f723e */ /* 0x000fd600048070ff */
[----:B------:R2:W-:Y:S02]  /*39a00*/  @!P1 STG.E.U8 desc[UR6][R214.64+0x88], R15 ;  /* 0x0000880fd6009986 */ /* 0x0005e4000c101106 */
[----:B--2---:R-:W-:Y:S02]  /*39a10*/  FMUL R15, R7, UR4 ;  /* 0x00000004070f7c20 */ /* 0x004fe40008400000 */
[----:B------:R-:W2:Y:S01]  /*39a20*/  LDL.LU R7, [R1+0x56c] ;  /* 0x00056c0001077983 */ /* 0x000ea20000300800 */
[----:B------:R-:W-:-:S03]  /*39a30*/  ISETP.LT.OR P1, PT, R28, 0xb2, !P0 ;  /* 0x000000b21c00780c */ /* 0x000fc60004721670 */
[----:B------:R-:W4:Y:S01]  /*39a40*/  LDL.LU R85, [R1+0x570] ;  /* 0x0005700001557983 */ /* 0x000f220000300800 */
[----:B------:R-:W-:-:S03]  /*39a50*/  LOP3.LUT R0, R0, 0xffdfffff, RZ, 0xc0, !PT ;  /* 0xffdfffff00007812 */ /* 0x000fc600078ec0ff */
[----:B------:R-:W4:Y:S06]  /*39a60*/  LDL.LU R76, [R1+0x574] ;  /* 0x00057400014c7983 */ /* 0x000f2c0000300800 */
[----:B------:R-:W-:Y:S02]  /*39a70*/  @!P1 IADD3 R205, P3, P4, R3, R14, R11 ;  /* 0x0000000e03cd9210 */ /* 0x000fe40007c7e00b */
[----:B------:R-:W-:Y:S02]  /*39a80*/  @P1 LOP3.LUT R0, R0, 0x200000, RZ, 0xfc, !PT ;  /* 0x0020000000001812 */ /* 0x000fe400078efcff */
[----:B------:R-:W-:-:S02]  /*39a90*/  @!P1 IADD3.X R230, R2, R29, R10, P3, P4 ;  /* 0x0000001d02e69210 */ /* 0x000fc40001fe840a */
[----:B------:R-:W-:Y:S02]  /*39aa0*/  LOP3.LUT P1, RZ, R12, 0x8000, RZ, 0xc0, !PT ;  /* 0x000080000cff7812 */ /* 0x000fe4000782c0ff */
[----:B------:R-:W-:-:S11]  /*39ab0*/  F2FP.SATFINITE.E4M3.F32.PACK_AB_MERGE_C R15, RZ, R15, RZ ;  /* 0x0000000fff0f723e */ /* 0x000fd600048070ff */
[----:B------:R3:W-:Y:S01]  /*39ac0*/  @!P1 STG.E.U8 desc[UR6][R190.64+0x89], R15 ;  /* 0x0000890fbe009986 */ /* 0x0007e2000c101106 */
[----:B------:R-:W-:-:S13]  /*39ad0*/  ISETP.LT.OR P1, PT, R28, 0xb9, !P0 ;  /* 0x000000b91c00780c */ /* 0x000fda0004721670 */
[----:B------:R-:W-:-:S04]  /*39ae0*/  @!P1 IADD3 R195, P3, P4, R3, R14, R11 ;  /* 0x0000000e03c39210 */ /* 0x000fc80007c7e00b */
[----:B------:R-:W-:Y:S02]  /*39af0*/  @!P1 IADD3.X R215, R2, R29, R10, P3, P4 ;  /* 0x0000001d02d79210 */ /* 0x000fe40001fe840a */
[----:B0-----:R-:W-:-:S05]  /*39b00*/  @!P5 IADD3 R16, P3, R79, R16, RZ ;  /* 0x000000104f10d210 */ /* 0x001fca0007f7e0ff */
[----:B------:R-:W-:Y:S02]  /*39b10*/  @!P5 IMAD.X R17, R88, 0x1, R17, P3 ;  /* 0x000000015811d824 */ /* 0x000fe400018e0611 */
[----:B---3--:R-:W-:-:S05]  /*39b20*/  FMUL R15, R92, UR4 ;  /* 0x000000045c0f7c20 */ /* 0x008fca0008400000 */
[----:B------:R-:W-:-:S05]  /*39b30*/  F2FP.SATFINITE.E4M3.F32.PACK_AB_MERGE_C R15, RZ, R15, RZ ;  /* 0x0000000fff0f723e */ /* 0x000fca00048070ff */
[----:B------:R0:W-:Y:S01]  /*39b40*/  @!P5 STG.E.U8 desc[UR6][R16.64+0x88], R15 ;  /* 0x0000880f1000d986 */ /* 0x0001e2000c101106 */
[----:B------:R-:W-:-:S04]  /*39b50*/  LOP3.LUT R0, R0, 0xfff7ffff, RZ, 0xc0, !PT ;  /* 0xfff7ffff00007812 */ /* 0x000fc800078ec0ff */
[----:B------:R-:W-:-:S04]  /*39b60*/  @P1 LOP3.LUT R0, R0, 0x80000, RZ, 0xfc, !PT ;  /* 0x0008000000001812 */ /* 0x000fc800078efcff */
[----:B------:R-:W-:Y:S02]  /*39b70*/  LOP3.LUT P1, RZ, R0, 0x8000, RZ, 0xc0, !PT ;  /* 0x0000800000ff7812 */ /* 0x000fe4000782c0ff */
[----:B------:R-:W-:Y:S01]  /*39b80*/  LOP3.LUT R12, R12, 0xffffbfff, RZ, 0xc0, !PT ;  /* 0xffffbfff0c0c7812 */ /* 0x000fe200078ec0ff */
[----:B0-----:R-:W0:Y:S10]  /*39b90*/  @!P2 LDC.64 R16, c[0x0][0x5c0] ;  /* 0x00017000ff10ab82 */ /* 0x001e340000000a00 */
[----:B------:R-:W-:Y:S01]  /*39ba0*/  @P1 LOP3.LUT R12, R12, 0x4000, RZ, 0xfc, !PT ;  /* 0x000040000c0c1812 */ /* 0x000fe200078efcff */
[----:B--2---:R-:W-:-:S02]  /*39bb0*/  FMUL R15, R7, UR4 ;  /* 0x00000004070f7c20 */ /* 0x004fc40008400000 */
[----:B------:R-:W2:Y:S04]  /*39bc0*/  LDL.LU R7, [R1+0x578] ;  /* 0x0005780001077983 */ /* 0x000ea80000300800 */
[----:B------:R-:W3:Y:S04]  /*39bd0*/  LDL.LU R156, [R1+0x57c] ;  /* 0x00057c00019c7983 */ /* 0x000ee80000300800 */
[----:B------:R-:W3:Y:S04]  /*39be0*/  LDL.LU R51, [R1+0x580] ;  /* 0x0005800001337983 */ /* 0x000ee80000300800 */
[----:B------:R-:W3:Y:S01]  /*39bf0*/  LDL.LU R64, [R1+0x584] ;  /* 0x0005840001407983 */ /* 0x000ee20000300800 */
[----:B------:R-:W-:-:S02]  /*39c00*/  ISETP.LT.OR P1, PT, R28, 0xba, !P0 ;  /* 0x000000ba1c00780c */ /* 0x000fc40004721670 */
[----:B------:R-:W-:-:S11]  /*39c10*/  LOP3.LUT R0, R0, 0xfffeffff, RZ, 0xc0, !PT ;  /* 0xfffeffff00007812 */ /* 0x000fd600078ec0ff */
[----:B------:R-:W-:Y:S02]  /*39c20*/  @!P1 IADD3 R194, P3, P4, R3, R14, R11 ;  /* 0x0000000e03c29210 */ /* 0x000fe40007c7e00b */
[----:B------:R-:W-:Y:S02]  /*39c30*/  @P1 LOP3.LUT R0, R0, 0x10000, RZ, 0xfc, !PT ;  /* 0x0001000000001812 */ /* 0x000fe400078efcff */
[----:B------:R-:W-:Y:S02]  /*39c40*/  @!P1 IADD3.X R214, R2, R29, R10, P3, P4 ;  /* 0x0000001d02d69210 */ /* 0x000fe40001fe840a */
[----:B------:R-:W-:Y:S02]  /*39c50*/  ISETP.LT.OR P1, PT, R28, 0xc1, !P6 ;  /* 0x000000c11c00780c */ /* 0x000fe40007721670 */
[----:B0-----:R-:W-:Y:S02]  /*39c60*/  @!P2 IADD3 R16, P3, R83, R16, RZ ;  /* 0x000000105310a210 */ /* 0x001fe40007f7e0ff */
[----:B------:R-:W-:-:S03]  /*39c70*/  F2FP.SATFINITE.E4M3.F32.PACK_AB_MERGE_C R15, RZ, R15, RZ ;  /* 0x0000000fff0f723e */ /* 0x000fc600048070ff */
[----:B------:R-:W-:-:S06]  /*39c80*/  @!P2 IMAD.X R17, R94, 0x1, R17, P3 ;  /* 0x000000015e11a824 */ /* 0x000fcc00018e0611 */
[----:B------:R-:W-:Y:S01]  /*39c90*/  @!P1 IADD3 R92, P4, P5, R3, R14, R9 ;  /* 0x0000000e035c9210 */ /* 0x000fe20007d9e009 */
[----:B------:R4:W-:Y:S03]  /*39ca0*/  @!P2 STG.E.U8 desc[UR6][R16.64+0x89], R15 ;  /* 0x0000890f1000a986 */ /* 0x0009e6000c101106 */
[----:B------:R-:W-:Y:S02]  /*39cb0*/  @!P1 IADD3.X R93, R2, R29, R8, P4, P5 ;  /* 0x0000001d025d9210 */ /* 0x000fe400027ea408 */
[----:B------:R-:W-:Y:S02]  /*39cc0*/  LOP3.LUT P5, RZ, R6, 0x4000, RZ, 0xc0, !PT ;  /* 0x0000400006ff7812 */ /* 0x000fe400078ac0ff */
[----:B------:R-:W-:Y:S02]  /*39cd0*/  ISETP.LT.OR P2, PT, R28, 0xc2, !P6 ;  /* 0x000000c21c00780c */ /* 0x000fe40007741670 */
[----:B------:R-:W-:Y:S01]  /*39ce0*/  LOP3.LUT R0, R0, 0xfdffffff, RZ, 0xc0, !PT ;  /* 0xfdffffff00007812 */ /* 0x000fe200078ec0ff */
[----:B----4-:R-:W-:-:S03]  /*39cf0*/  FMUL R15, R85, UR4 ;  /* 0x00000004550f7c20 */ /* 0x010fc60008400000 */
[----:B------:R-:W-:Y:S02]  /*39d00*/  @P1 LOP3.LUT R0, R0, 0x2000000, RZ, 0xfc, !PT ;  /* 0x0200000000001812 */ /* 0x000fe400078efcff */
[----:B------:R-:W-:Y:S02]  /*39d10*/  F2FP.SATFINITE.E4M3.F32.PACK_AB_MERGE_C R15, RZ, R15, RZ ;  /* 0x0000000fff0f723e */ /* 0x000fe400048070ff */
[----:B------:R-:W-:-:S03]  /*39d20*/  LOP3.LUT P1, RZ, R12, 0x4000, RZ, 0xc0, !PT ;  /* 0x000040000cff7812 */ /* 0x000fc6000782c0ff */
[----:B------:R0:W-:Y:S01]  /*39d30*/  @!P5 STG.E.U8 desc[UR6][R224.64+0x80], R15 ;  /* 0x0000800fe000d986 */ /* 0x0001e2000c101106 */
[----:B------:R-:W-:Y:S02]  /*39d40*/  LOP3.LUT R0, R0, 0xffefffff, RZ, 0xc0, !PT ;  /* 0xffefffff00007812 */ /* 0x000fe400078ec0ff */
[----:B------:R-:W-:Y:S02]  /*39d50*/  @!P2 IADD3 R86, P3, P4, R3, R14, R9 ;  /* 0x0000000e0356a210 */ /* 0x000fe40007c7e009 */
[----:B------:R-:W-:Y:S01]  /*39d60*/  @P2 LOP3.LUT R0, R0, 0x100000, RZ, 0xfc, !PT ;  /* 0x0010000000002812 */ /* 0x000fe200078efcff */
[----:B0-----:R-:W-:Y:S01]  /*39d70*/  FMUL R15, R76, UR4 ;  /* 0x000000044c0f7c20 */ /* 0x001fe20008400000 */
[----:B------:R-:W-:Y:S02]  /*39d80*/  @!P2 IADD3.X R87, R2, R29, R8, P3, P4 ;  /* 0x0000001d0257a210 */ /* 0x000fe40001fe8408 */
[----:B------:R-:W-:Y:S02]  /*39d90*/  ISETP.LT.OR P2, PT, R28, 0xc9, !P6 ;  /* 0x000000c91c00780c */ /* 0x000fe40007741670 */
[----:B------:R-:W-:-:S02]  /*39da0*/  F2FP.SATFINITE.E4M3.F32.PACK_AB_MERGE_C R15, RZ, R15, RZ ;  /* 0x0000000fff0f723e */ /* 0x000fc400048070ff */
[----:B------:R-:W-:-:S03]  /*39db0*/  ISETP.LT.OR P5, PT, R28, 0xca, !P6 ;  /* 0x000000ca1c00780c */ /* 0x000fc600077a1670 */
[----:B------:R2:W-:Y:S01]  /*39dc0*/  @!P1 STG.E.U8 desc[UR6][R212.64+0x81], R15 ;  /* 0x0000810fd4009986 */ /* 0x0005e2000c101106 */
[----:B------:R-:W-:Y:S02]  /*39dd0*/  ISETP.LT.OR P1, PT, R28, 0x81, !P0 ;  /* 0x000000811c00780c */ /* 0x000fe40004721670 */
[----:B------:R-:W-:-:S03]  /*39de0*/  LOP3.LUT R0, R0, 0xfffbffff, RZ, 0xc0, !PT ;  /* 0xfffbffff00007812 */ /* 0x000fc600078ec0ff */
[CCC-:B------:R-:W-:Y:S02]  /*39df0*/  @!P2 IADD3 R80, P3, P4, R3.reuse, R14.reuse, R9.reuse ;  /* 0x0000000e0350a210 */ /* 0x1c0fe40007c7e009 */
[----:B------:R-:W-:Y:S02]  /*39e00*/  @P2 LOP3.LUT R0, R0, 0x40000, RZ, 0xfc, !PT ;  /* 0x0004000000002812 */ /* 0x000fe400078efcff */
[----:B------:R-:W-:Y:S02]  /*39e10*/  @!P2 IADD3.X R84, R2, R29, R8, P3, P4 ;  /* 0x0000001d0254a210 */ /* 0x000fe40001fe8408 */
[----:B------:R-:W-:Y:S02]  /*39e20*/  LOP3.LUT R0, R0, 0xfffdffff, RZ, 0xc0, !PT ;  /* 0xfffdffff00007812 */ /* 0x000fe400078ec0ff */
[----:B------:R-:W0:Y:S01]  /*39e30*/  @!P1 LDC.64 R16, c[0x0][0x5c0] ;  /* 0x00017000ff109b82 */ /* 0x000e220000000a00 */
[----:B------:R-:W-:Y:S02]  /*39e40*/  @!P5 IADD3 R85, P3, P4, R3, R14, R9 ;  /* 0x0000000e0355d210 */ /* 0x000fe40007c7e009 */
[----:B------:R-:W-:-:S02]  /*39e50*/  @P5 LOP3.LUT R0, R0, 0x20000, RZ, 0xfc, !PT ;  /* 0x0002000000005812 */ /* 0x000fc400078efcff */
[----:B------:R-:W-:Y:S02]  /*39e60*/  @!P5 IADD3.X R81, R2, R29, R8, P3, P4 ;  /* 0x0000001d0251d210 */ /* 0x000fe40001fe8408 */
[----:B------:R-:W-:Y:S02]  /*39e70*/  ISETP.LT.OR P5, PT, R28, 0xc1, !P0 ;  /* 0x000000c11c00780c */ /* 0x000fe400047a1670 */
[----:B------:R-:W-:-:S11]  /*39e80*/  LOP3.LUT P2, RZ, R12, 0x2000, RZ, 0xc0, !PT ;  /* 0x000020000cff7812 */ /* 0x000fd6000784c0ff */
[----:B------:R-:W-:-:S04]  /*39e90*/  @!P5 IADD3 R76, P3, P4, R3, R14, R11 ;  /* 0x0000000e034cd210 */ /* 0x000fc80007c7e00b */
[----:B------:R-:W-:Y:S02]  /*39ea0*/  @!P5 IADD3.X R77, R2, R29, R10, P3, P4 ;  /* 0x0000001d024dd210 */ /* 0x000fe40001fe840a */
[----:B0-----:R-:W-:-:S05]  /*39eb0*/  @!P1 IADD3 R16, P3, R91, R16, RZ ;  /* 0x000000105b109210 */ /* 0x001fca0007f7e0ff */
[----:B------:R-:W-:Y:S01]  /*39ec0*/  @!P1 IMAD.X R17, R96, 0x1, R17, P3 ;  /* 0x0000000160119824 */ /* 0x000fe200018e0611 */
[----:B------:R-:W-:-:S04]  /*39ed0*/  LOP3.LUT R0, R0, 0xffff7fff, RZ, 0xc0, !PT ;  /* 0xffff7fff00007812 */ /* 0x000fc800078ec0ff */
[----:B------:R-:W-:Y:S02]  /*39ee0*/  @P5 LOP3.LUT R0, R0, 0x8000, RZ, 0xfc, !PT ;  /* 0x0000800000005812 */ /* 0x000fe400078efcff */
[----:B------:R-:W-:Y:S02]  /*39ef0*/  ISETP.LT.OR P5, PT, R28, 0xc2, !P0 ;  /* 0x000000c21c00780c */ /* 0x000fe400047a1670 */
[----:B------:R-:W-:-:S11]  /*39f00*/  LOP3.LUT R0, R0, 0xffffefff, RZ, 0xc0, !PT ;  /* 0xffffefff00007812 */ /* 0x000fd600078ec0ff */
[----:B------:R-:W-:-:S04]  /*39f10*/  @!P5 IADD3 R74, P3, P4, R3, R14, R11 ;  /* 0x0000000e034ad210 */ /* 0x000fc80007c7e00b */
[----:B------:R-:W-:Y:S02]  /*39f20*/  @!P5 IADD3.X R75, R2, R29, R10, P3, P4 ;  /* 0x0000001d024bd210 */ /* 0x000fe40001fe840a */
[----:B------:R-:W-:Y:S01]  /*39f30*/  @P5 LOP3.LUT R0, R0, 0x1000, RZ, 0xfc, !PT ;  /* 0x0000100000005812 */ /* 0x000fe200078efcff */
[----:B--2---:R-:W-:-:S05]  /*39f40*/  FMUL R15, R7, UR4 ;  /* 0x00000004070f7c20 */ /* 0x004fca0008400000 */
[----:B------:R-:W-:-:S05]  /*39f50*/  F2FP.SATFINITE.E4M3.F32.PACK_AB_MERGE_C R15, RZ, R15, RZ ;  /* 0x0000000fff0f723e */ /* 0x000fca00048070ff */
[----:B------:R0:W-:Y:S02]  /*39f60*/  @!P1 STG.E.U8 desc[UR6][R16.64+0x80], R15 ;  /* 0x0000800f10009986 */ /* 0x0001e4000c101106 */
[----:B0-----:R-:W0:Y:S01]  /*39f70*/  @!P2 LDC.64 R16, c[0x0][0x5c0] ;  /* 0x00017000ff10ab82 */ /* 0x001e220000000a00 */
[----:B---3--:R-:W-:Y:S02]  /*39f80*/  FMUL R15, R156, UR4 ;  /* 0x000000049c0f7c20 */ /* 0x008fe40008400000 */
[----:B------:R-:W2:Y:S01]  /*39f90*/  LDL.LU R156, [R1+0x588] ;  /* 0x00058800019c7983 */ /* 0x000ea20000300800 */
[----:B------:R-:W-:Y:S02]  /*39fa0*/  ISETP.LT.OR P1, PT, R28, 0xc9, !P0 ;  /* 0x000000c91c00780c */ /* 0x000fe40004721670 */
[----:B------:R-:W-:-:S11]  /*39fb0*/  F2FP.SATFINITE.E4M3.F32.PACK_AB_MERGE_C R15, RZ, R15, RZ ;  /* 0x0000000fff0f723e */ /* 0x000fd600048070ff */
[----:B------:R-:W-:Y:S02]  /*39fc0*/  @!P1 IADD3 R225, P4, P5, R3, R14, R11 ;  /* 0x0000000e03e19210 */ /* 0x000fe40007d9e00b */
[----:B0-----:R-:W-:Y:S02]  /*39fd0*/  @!P2 IADD3 R16, P3, R90, R16, RZ ;  /* 0x000000105a10a210 */ /* 0x001fe40007f7e0ff */
[----:B------:R-:W-:-:S03]  /*39fe0*/  @!P1 IADD3.X R7, R2, R29, R10, P4, P5 ;  /* 0x0000001d02079210 */ /* 0x000fc600027ea40a */
[----:B------:R-:W-:Y:S01]  /*39ff0*/  @!P2 IMAD.X R17, R95, 0x1, R17, P3 ;  /* 0x000000015f11a824 */ /* 0x000fe200018e0611 */
[----:B------:R-:W-:-:S04]  /*3a000*/  LOP3.LUT P4, RZ, R6, 0x200000, RZ, 0xc0, !PT ;  /* 0x0020000006ff7812 */ /* 0x000fc8000788c0ff */
[----:B------:R0:W-:Y:S02]  /*3a010*/  @!P2 STG.E.U8 desc[UR6][R16.64+0x81], R15 ;  /* 0x0000810f1000a986 */ /* 0x0001e4000c101106 */
[----:B0-----:R-:W-:-:S05]  /*3a020*/  FMUL R15, R51, UR4 ;  /* 0x00000004330f7c20 */ /* 0x001fca0008400000 */
[----:B------:R-:W-:-:S05]  /*3a030*/  F2FP.SATFINITE.E4M3.F32.PACK_AB_MERGE_C R15, RZ, R15, RZ ;  /* 0x0000000fff0f723e */ /* 0x000fca00048070ff */
[----:B------:R0:W-:Y:S02]  /*3a040*/  @!P4 STG.E.U8 desc[UR6][R184.64+0x88], R15 ;  /* 0x0000880fb800c986 */ /* 0x0001e4000c101106 */
[----:B0-----:R-:W-:Y:S02]  /*3a050*/  FMUL R15, R64, UR4 ;  /* 0x00000004400f7c20 */ /* 0x001fe40008400000 */
[----:B------:R-:W3:Y:S04]  /*3a060*/  LDL.LU R64, [R1+0x58c] ;  /* 0x00058c0001407983 */ /* 0x000ee80000300800 */
[----:B------:R-:W4:Y:S01]  /*3a070*/  LDL.LU R51, [R1+0x590] ;  /* 0x0005900001337983 */ /* 0x000f220000300800 */
[----:B------:R-:W-:Y:S02]  /*3a080*/  LOP3.LUT R0, R0, 0xfffffbff, RZ, 0xc0, !PT ;  /* 0xfffffbff00007812 */ /* 0x000fe400078ec0ff */
[----:B------:R-:W-:Y:S01]  /*3a090*/  LOP3.LUT P6, RZ, R6, 0x100000, RZ, 0xc0, !PT ;  /* 0x0010000006ff7812 */ /* 0x000fe200078cc0ff */
[----:B------:R-:W4:Y:S01]  /*3a0a0*/  LDL.LU R68, [R1+0x594] ;  /* 0x0005940001447983 */ /* 0x000f220000300800 */
[----:B------:R-:W-:-:S02]  /*3a0b0*/  @P1 LOP3.LUT R0, R0, 0x400, RZ, 0xfc, !PT ;  /* 0x0000040000001812 */ /* 0x000fc400078efcff */
[----:B------:R-:W-:Y:S02]  /*3a0c0*/  ISETP.LT.OR P1, PT, R28, 0xca, !P0 ;  /* 0x000000ca1c00780c */ /* 0x000fe40004721670 */
[----:B------:R-:W-:Y:S02]  /*3a0d0*/  LOP3.LUT R0, R0, 0xfffffffe, RZ, 0xc0, !PT ;  /* 0xfffffffe00007812 */ /* 0x000fe400078ec0ff */
[----:B------:R-:W-:Y:S02]  /*3a0e0*/  ISETP.GE.AND P5, PT, R13, 0x89, PT ;  /* 0x000000890d00780c */ /* 0x000fe40003fa6270 */
[----:B------:R-:W-:-:S07]  /*3a0f0*/  F2FP.SATFINITE.E4M3.F32.PACK_AB_MERGE_C R15, RZ, R15, RZ ;  /* 0x0000000fff0f723e */ /* 0x000fce00048070ff */
[----:B------:R-:W-:Y:S02]  /*3a100*/  @!P1 IADD3 R212, P2, P3, R3, R14, R11 ;  /* 0x0000000e03d49210 */ /* 0x000fe40007b5e00b */
[----:B------:R-:W-:Y:S02]  /*3a110*/  @P1 LOP3.LUT R0, R0, 0x1, RZ, 0xfc, !PT ;  /* 0x0000000100001812 */ /* 0x000fe400078efcff */
[----:B------:R-:W-:Y:S02]  /*3a120*/  @!P1 IADD3.X R224, R2, R29, R10, P2, P3 ;  /* 0x0000001d02e09210 */ /* 0x000fe400017e640a */
[C---:B------:R-:W-:Y:S01]  /*3a130*/  ISETP.LT.OR P1, PT, R28.reuse, 0xd1, !P5 ;  /* 0x000000d11c00780c */ /* 0x040fe20006f21670 */
[----:B------:R0:W-:Y:S01]  /*3a140*/  @!P6 STG.E.U8 desc[UR6][R170.64+0x89], R15 ;  /* 0x0000890faa00e986 */ /* 0x0001e2000c101106 */
[C---:B------:R-:W-:Y:S02]  /*3a150*/  ISETP.LT.OR P6, PT, R28.reuse, 0x89, !P0 ;  /* 0x000000891c00780c */ /* 0x040fe400047c1670 */
[----:B------:R-:W-:-:S02]  /*3a160*/  ISETP.LT.OR P4, PT, R28, 0xd2, !P5 ;  /* 0x000000d21c00780c */ /* 0x000fc40006f81670 */
[----:B------:R-:W-:-:S07]  /*3a170*/  LOP3.LUT R0, R0, 0xffffbfff, RZ, 0xc0, !PT ;  /* 0xffffbfff00007812 */ /* 0x000fce00078ec0ff */
[CCC-:B------:R-:W-:Y:S02]  /*3a180*/  @!P1 IADD3 R213, P2, P3, R3.reuse, R14.reuse, R9.reuse ;  /* 0x0000000e03d59210 */ /* 0x1c0fe40007b5e009 */
[----:B------:R-:W-:Y:S01]  /*3a190*/  @P1 LOP3.LUT R0, R0, 0x4000, RZ, 0xfc, !PT ;  /* 0x0000400000001812 */ /* 0x000fe200078efcff */
[----:B------:R-:W1:Y:S01]  /*3a1a0*/  @!P6 LDC.64 R16, c[0x0][0x5c0] ;  /* 0x00017000ff10eb82 */ /* 0x000e620000000a00 */
[----:B------:R-:W-:Y:S02]  /*3a1b0*/  @!P1 IADD3.X R193, R2, R29, R8, P2, P3 ;  /* 0x0000001d02c19210 */ /* 0x000fe400017e6408 */
[----:B------:R-:W-:Y:S02]  /*3a1c0*/  LOP3.LUT R0, R0, 0xffffdfff, RZ, 0xc0, !PT ;  /* 0xffffdfff00007812 */ /* 0x000fe400078ec0ff */
[----:B------:R-:W-:Y:S02]  /*3a1d0*/  @!P4 IADD3 R191, P2, P3, R3, R14, R9 ;  /* 0x0000000e03bfc210 */ /* 0x000fe40007b5e009 */
[----:B------:R-:W-:-:S02]  /*3a1e0*/  @P4 LOP3.LUT R0, R0, 0x2000, RZ, 0xfc, !PT ;  /* 0x0000200000004812 */ /* 0x000fc400078efcff */
[----:B------:R-:W-:Y:S02]  /*3a1f0*/  @!P4 IADD3.X R190, R2, R29, R8, P2, P3 ;  /* 0x0000001d02bec210 */ /* 0x000fe400017e6408 */
[----:B------:R-:W-:Y:S02]  /*3a200*/  ISETP.LT.OR P4, PT, R28, 0xd9, !P5 ;  /* 0x000000d91c00780c */ /* 0x000fe40006f81670 */
[----:B------:R-:W-:-:S11]  /*3a210*/  LOP3.LUT P1, RZ, R12, 0x1000, RZ, 0xc0, !PT ;  /* 0x000010000cff7812 */ /* 0x000fd6000782c0ff */
[----:B------:R-:W-:-:S04]  /*3a220*/  @!P4 IADD3 R185, P2, P3, R3, R14, R9 ;  /* 0x0000000e03b9c210 */ /* 0x000fc80007b5e009 */
[----:B------:R-:W-:Y:S02]  /*3a230*/  @!P4 IADD3.X R184, R2, R29, R8, P2, P3 ;  /* 0x0000001d02b8c210 */ /* 0x000fe400017e6408 */
[----:B-1----:R-:W-:-:S05]  /*3a240*/  @!P6 IADD3 R16, P2, R57, R16, RZ ;  /* 0x000000103910e210 */ /* 0x002fca0007f5e0ff */
[----:B------:R-:W-:Y:S01]  /*3a250*/  @!P6 IMAD.X R17, R89, 0x1, R17, P2 ;  /* 0x000000015911e824 */ /* 0x000fe200010e0611 */
[----:B------:R-:W-:-:S04]  /*3a260*/  LOP3.LUT R0, R0, 0xfffff7ff, RZ, 0xc0, !PT ;  /* 0xfffff7ff00007812 */ /* 0x000fc800078ec0ff */
[----:B------:R-:W-:Y:S02]  /*3a270*/  @P4 LOP3.LUT R0, R0, 0x800, RZ, 0xfc, !PT ;  /* 0x0000080000004812 */ /* 0x000fe400078efcff */
[----:B------:R-:W-:-:S13]  /*3a280*/  ISETP.LT.OR P4, PT, R28, 0xda, !P5 ;  /* 0x000000da1c00780c */ /* 0x000fda0006f81670 */
[----:B0-----:R-:W-:-:S04]  /*3a290*/  @!P4 IADD3 R171, P2, P3, R3, R14, R9 ;  /* 0x0000000e03abc210 */ /* 0x001fc80007b5e009 */
[----:B------:R-:W-:Y:S01]  /*3a2a0*/  @!P4 IADD3.X R170, R2, R29, R8, P2, P3 ;  /* 0x0000001d02aac210 */ /* 0x000fe200017e6408 */
[----:B--2---:R-:W-:-:S05]  /*3a2b0*/  FMUL R15, R156, UR4 ;  /* 0x000000049c0f7c20 */ /* 0x004fca0008400000 */
[----:B------:R-:W-:-:S05]  /*3a2c0*/  F2FP.SATFINITE.E4M3.F32.PACK_AB_MERGE_C R15, RZ, R15, RZ ;  /* 0x0000000fff0f723e */ /* 0x000fca00048070ff */
[----:B------:R0:W-:Y:S02]  /*3a2d0*/  @!P6 STG.E.U8 desc[UR6][R16.64+0x88], R15 ;  /* 0x0000880f1000e986 */ /* 0x0001e4000c101106 */
[----:B0-----:R-:W0:Y:S02]  /*3a2e0*/  @!P1 LDC.64 R16, c[0x0][0x5c0] ;  /* 0x00017000ff109b82 */ /* 0x001e240000000a00 */
[----:B0-----:R-:W-:-:S05]  /*3a2f0*/  @!P1 IADD3 R16, P2, R53, R16, RZ ;  /* 0x0000001035109210 */ /* 0x001fca0007f5e0ff */
[----:B------:R-:W-:Y:S02]  /*3a300*/  @!P1 IMAD.X R17, R56, 0x1, R17, P2 ;  /* 0x0000000138119824 */ /* 0x000fe400010e0611 */
[----:B---3--:R-:W-:Y:S02]  /*3a310*/  FMUL R15, R64, UR4 ;  /* 0x00000004400f7c20 */ /* 0x008fe40008400000 */
[----:B------:R-:W2:Y:S03]  /*3a320*/  LDL.LU R64, [R1+0x598] ;  /* 0x0005980001407983 */ /* 0x000ea60000300800 */
[----:B------:R-:W-:-:S05]  /*3a330*/  F2FP.SATFINITE.E4M3.F32.PACK_AB_MERGE_C R15, RZ, R15, RZ ;  /* 0x0000000fff0f723e */ /* 0x000fca00048070ff */
[----:B------:R4:W-:Y:S02]  /*3a340*/  @!P1 STG.E.U8 desc[UR6][R16.64+0x89], R15 ;  /* 0x0000890f10009986 */ /* 0x0009e4000c101106 */
[----:B----4-:R-:W-:Y:S02]  /*3a350*/  FMUL R15, R51, UR4 ;  /* 0x00000004330f7c20 */ /* 0x010fe40008400000 */
[----:B------:R-:W3:Y:S01]  /*3a360*/  LDL.LU R51, [R1+0x59c] ;  /* 0x00059c0001337983 */ /* 0x000ee20000300800 */
[----:B------:R-:W-:Y:S02]  /*3a370*/  ISETP.LT.OR P5, PT, R28, 0xd1, !P0 ;  /* 0x000000d11c00780c */ /* 0x000fe400047a1670 */
[----:B------:R-:W-:-:S04]  /*3a380*/  LOP3.LUT R0, R0, 0xfffffdff, RZ, 0xc0, !PT ;  /* 0xfffffdff00007812 */ /* 0x000fc800078ec0ff */
[----:B------:R-:W-:-:S07]  /*3a390*/  @P4 LOP3.LUT R0, R0, 0x200, RZ, 0xfc, !PT ;  /* 0x0000020000004812 */ /* 0x000fce00078efcff */
[----:B------:R-:W-:-:S04]  /*3a3a0*/  @!P5 IADD3 R156, P3, P4, R3, R14, R11 ;  /* 0x0000000e039cd210 */ /* 0x000fc80007c7e00b */
[----:B------:R-:W-:Y:S02]  /*3a3b0*/  @!P5 IADD3.X R96, R2, R29, R10, P3, P4 ;  /* 0x0000001d0260d210 */ /* 0x000fe40001fe840a */
[----:B------:R-:W-:Y:S02]  /*3a3c0*/  ISETP.LT.OR P4, PT, R28, 0xd2, !P0 ;  /* 0x000000d21c00780c */ /* 0x000fe40004781670 */
[----:B------:R-:W-:-:S11]  /*3a3d0*/  LOP3.LUT R12, R12, 0xffffffbf, RZ, 0xc0, !PT ;  /* 0xffffffbf0c0c7812 */ /* 0x000fd600078ec0ff */
[----:B------:R-:W-:Y:S02]  /*3a3e0*/  @!P4 IADD3 R95, P1, P2, R3, R14, R11 ;  /* 0x0000000e035fc210 */ /* 0x000fe40007a3e00b */
[----:B------:R-:W-:Y:S02]  /*3a3f0*/  @P4 LOP3.LUT R12, R12, 0x40, RZ, 0xfc, !PT ;  /* 0x000000400c0c4812 */ /* 0x000fe400078efcff */
[----:B------:R-:W-:Y:S02]  /*3a400*/  @!P4 IADD3.X R94, R2, R29, R10, P1, P2 ;  /* 0x0000001d025ec210 */ /* 0x000fe40000fe440a */
[----:B------:R-:W-:-:S04]  /*3a410*/  ISETP.GE.AND P4, PT, R13, 0x1, PT ;  /* 0x000000010d00780c */ /* 0x000fc80003f86270 */
[----:B------:R-:W-:-:S13]  /*3a420*/  ISETP.LT.OR P1, PT, R28, 0x91, !P4 ;  /* 0x000000911c00780c */ /* 0x000fda0006721670 */
[----:B------:R-:W0:Y:S01]  /*3a430*/  @!P1 LDC.64 R16, c[0x0][0x5c0] ;  /* 0x00017000ff109b82 */ /* 0x000e220000000a00 */
[----:B------:R-:W-:Y:S02]  /*3a440*/  F2FP.SATFINITE.E4M3.F32.PACK_AB_MERGE_C R15, RZ, R15, RZ ;  /* 0x0000000fff0f723e */ /* 0x000fe400048070ff */
[----:B0-----:R-:W-:-:S05]  /*3a450*/  @!P1 IADD3 R16, P2, R14, R16, RZ ;  /* 0x000000100e109210 */ /* 0x001fca0007f5e0ff */
[----:B------:R-:W-:-:S05]  /*3a460*/  @!P1 IMAD.X R17, R29, 0x1, R17, P2 ;  /* 0x000000011d119824 */ /* 0x000fca00010e0611 */
[----:B------:R0:W-:Y:S01]  /*3a470*/  @!P1 STG.E.U8 desc[UR6][R16.64+0x90], R15 ;  /* 0x0000900f10009986 */ /* 0x0001e2000c101106 */
[----:B------:R-:W-:Y:S01]  /*3a480*/  ISETP.LT.OR P1, PT, R28, 0x92, !P4 ;  /* 0x000000921c00780c */ /* 0x000fe20006721670 */
[----:B0-----:R-:W-:Y:S02]  /*3a490*/  FMUL R15, R68, UR4 ;  /* 0x00000004440f7c20 */ /* 0x001fe40008400000 */
[----:B------:R-:W4:Y:S10]  /*3a4a0*/  LDL.LU R68, [R1+0x5a0] ;  /* 0x0005a00001447983 */ /* 0x000f340000300800 */
[----:B------:R-:W0:Y:S01]  /*3a4b0*/  @!P1 LDC.64 R16, c[0x0][0x5c0] ;  /* 0x00017000ff109b82 */ /* 0x000e220000000a00 */
[----:B------:R-:W-:-:S02]  /*3a4c0*/  LOP3.LUT R0, R0, 0xfffffeff, RZ, 0xc0, !PT ;  /* 0xfffffeff00007812 */ /* 0x000fc400078ec0ff */
[----:B------:R-:W-:Y:S02]  /*3a4d0*/  F2FP.SATFINITE.E4M3.F32.PACK_AB_MERGE_C R15, RZ, R15, RZ ;  /* 0x0000000fff0f723e */ /* 0x000fe400048070ff */
[----:B------:R-:W-:Y:S02]  /*3a4e0*/  @P5 LOP3.LUT R0, R0, 0x100, RZ, 0xfc, !PT ;  /* 0x0000010000005812 */ /* 0x000fe400078efcff */
[----:B------:R-:W-:Y:S02]  /*3a4f0*/  LOP3.LUT P5, RZ, R6, 0x10000000, RZ, 0xc0, !PT ;  /* 0x1000000006ff7812 */ /* 0x000fe400078ac0ff */
[----:B0-----:R-:W-:-:S05]  /*3a500*/  @!P1 IADD3 R16, P2, R14, R16, RZ ;  /* 0x000000100e109210 */ /* 0x001fca0007f5e0ff */
[----:B------:R-:W-:-:S05]  /*3a510*/  @!P1 IMAD.X R17, R29, 0x1, R17, P2 ;  /* 0x000000011d119824 */ /* 0x000fca00010e0611 */
[----:B------:R2:W-:Y:S01]  /*3a520*/  @!P1 STG.E.U8 desc[UR6][R16.64+0x91], R15 ;  /* 0x0000910f10009986 */ /* 0x0005e2000c101106 */
[----:B------:R-:W-:Y:S01]  /*3a530*/  LOP3.LUT P6, RZ, R6, 0x8000000, RZ, 0xc0, !PT ;  /* 0x0800000006ff7812 */ /* 0x000fe200078cc0ff */
[----:B--2---:R-:W-:Y:S02]  /*3a540*/  FMUL R15, R64, UR4 ;  /* 0x00000004400f7c20 */ /* 0x004fe40008400000 */
[----:B------:R-:W2:Y:S03]  /*3a550*/  LDL.LU R64, [R1+0x5a4] ;  /* 0x0005a40001407983 */ /* 0x000ea60000300800 */
[----:B------:R-:W-:-:S05]  /*3a560*/  F2FP.SATFINITE.E4M3.F32.PACK_AB_MERGE_C R15, RZ, R15, RZ ;  /* 0x0000000fff0f723e */ /* 0x000fca00048070ff */
[----:B------:R3:W-:Y:S02]  /*3a570*/  @!P5 STG.E.U8 desc[UR6][R222.64+0x90], R15 ;  /* 0x0000900fde00d986 */ /* 0x0007e4000c101106 */
[----:B---3--:R-:W-:Y:S02]  /*3a580*/  FMUL R15, R51, UR4 ;  /* 0x00000004330f7c20 */ /* 0x008fe40008400000 */
[----:B------:R-:W3:Y:S03]  /*3a590*/  LDL.LU R51, [R1+0x5a8] ;  /* 0x0005a80001337983 */ /* 0x000ee60000300800 */
[----:B------:R-:W-:Y:S01]  /*3a5a0*/  F2FP.SATFINITE.E4M3.F32.PACK_AB_MERGE_C R15, RZ, R15, RZ ;  /* 0x0000000fff0f723e */ /* 0x000fe200048070ff */
[----:B------:R-:W3:Y:S04]  /*3a5b0*/  LDL.LU R50, [R1+0x5ac] ;  /* 0x0005ac0001327983 */ /* 0x000ee80000300800 */
[----:B------:R0:W-:Y:S04]  /*3a5c0*/  @!P6 STG.E.U8 desc[UR6][R210.64+0x91], R15 ;  /* 0x0000910fd200e986 */ /* 0x0001e8000c101106 */
[----:B0-----:R-:W3:Y:S04]  /*3a5d0*/  LDL.LU R211, [R1+0x5b0] ;  /* 0x0005b00001d37983 */ /* 0x001ee80000300800 */
[----:B------:R-:W3:Y:S01]  /*3a5e0*/  LDL.LU R222, [R1+0x5b4] ;  /* 0x0005b40001de7983 */ /* 0x000ee20000300800 */
[----:B------:R-:W-:-:S02]  /*3a5f0*/  ISETP.LT.OR P3, PT, R28, 0xd9, !P0 ;  /* 0x000000d91c00780c */ /* 0x000fc40004761670 */
[----:B------:R-:W-:-:S11]  /*3a600*/  LOP3.LUT R0, R0, 0xffffffef, RZ, 0xc0, !PT ;  /* 0xffffffef00007812 */ /* 0x000fd600078ec0ff */
        /* <DEDUP_REMOVED lines=8> */
[----:B------:R-:W-:-:S04]  /*3a690*/  ISETP.GE.AND P3, PT, R13, 0x89, PT ;  /* 0x000000890d00780c */ /* 0x000fc80003f66270 */
[C---:B------:R-:W-:Y:S02]  /*3a6a0*/  ISETP.LT.OR P5, PT, R28.reuse, 0xe1, !P3 ;  /* 0x000000e11c00780c */ /* 0x040fe40005fa1670 */
[----:B------:R-:W-:-:S11]  /*3a6b0*/  ISETP.LT.OR P6, PT, R28, 0xe2, !P3 ;  /* 0x000000e21c00780c */ /* 0x000fd60005fc1670 */
[----:B------:R-:W-:-:S04]  /*3a6c0*/  @!P5 IADD3 R83, P1, P2, R3, R14, R9 ;  /* 0x0000000e0353d210 */ /* 0x000fc80007a3e009 */
[----:B------:R-:W-:Y:S02]  /*3a6d0*/  @!P5 IADD3.X R82, R2, R29, R8, P1, P2 ;  /* 0x0000001d0252d210 */ /* 0x000fe40000fe4408 */
[----:B------:R-:W-:-:S04]  /*3a6e0*/  @!P6 IADD3 R79, P1, P2, R3, R14, R9 ;  /* 0x0000000e034fe210 */ /* 0x000fc80007a3e009 */
[----:B------:R-:W-:Y:S02]  /*3a6f0*/  @!P6 IADD3.X R78, R2, R29, R8, P1, P2 ;  /* 0x0000001d024ee210 */ /* 0x000fe40000fe4408 */
[----:B------:R-:W-:-:S13]  /*3a700*/  ISETP.LT.OR P1, PT, R28, 0x99, !P4 ;  /* 0x000000991c00780c */ /* 0x000fda0006721670 */
[----:B------:R-:W0:Y:S01]  /*3a710*/  @!P1 LDC.64 R16, c[0x0][0x5c0] ;  /* 0x00017000ff109b82 */ /* 0x000e220000000a00 */
[----:B----4-:R-:W-:Y:S02]  /*3a720*/  FMUL R15, R68, UR4 ;  /* 0x00000004440f7c20 */ /* 0x010fe40008400000 */
[----:B------:R-:W4:Y:S04]  /*3a730*/  LDL.LU R68, [R1+0x5b8] ;  /* 0x0005b80001447983 */ /* 0x000f280000300800 */
[----:B------:R-:W4:Y:S01]  /*3a740*/  LDL.LU R223, [R1+0x5bc] ;  /* 0x0005bc0001df7983 */ /* 0x000f220000300800 */
[----:B------:R-:W-:-:S03]  /*3a750*/  F2FP.SATFINITE.E4M3.F32.PACK_AB_MERGE_C R15, RZ, R15, RZ ;  /* 0x0000000fff0f723e */ /* 0x000fc600048070ff */
[----:B------:R-:W4:Y:S01]  /*3a760*/  LDL.LU R210, [R1+0x5c0] ;  /* 0x0005c00001d27983 */ /* 0x000f220000300800 */
[----:B0-----:R-:W-:-:S05]  /*3a770*/  @!P1 IADD3 R16, P2, R14, R16, RZ ;  /* 0x000000100e109210 */ /* 0x001fca0007f5e0ff */
[----:B------:R-:W-:-:S05]  /*3a780*/  @!P1 IMAD.X R17, R29, 0x1, R17, P2 ;  /* 0x000000011d119824 */ /* 0x000fca00010e0611 */
[----:B------:R0:W-:Y:S01]  /*3a790*/  @!P1 STG.E.U8 desc[UR6][R16.64+0x98], R15 ;  /* 0x0000980f10009986 */ /* 0x0001e2000c101106 */
[----:B------:R-:W-:-:S13]  /*3a7a0*/  ISETP.LT.OR P1, PT, R28, 0x9a, !P4 ;  /* 0x0000009a1c00780c */ /* 0x000fda0006721670 */
[----:B0-----:R-:W0:Y:S01]  /*3a7b0*/  @!P1 LDC.64 R16, c[0x0][0x5c0] ;  /* 0x00017000ff109b82 */ /* 0x001e220000000a00 */
[C---:B------:R-:W-:Y:S02]  /*3a7c0*/  ISETP.LT.OR P4, PT, R28.reuse, 0xe9, !P3 ;  /* 0x000000e91c00780c */ /* 0x040fe40005f81670 */
[----:B------:R-:W-:Y:S02]  /*3a7d0*/  ISETP.LT.OR P3, PT, R28, 0xea, !P3 ;  /* 0x000000ea1c00780c */ /* 0x000fe40005f61670 */
[----:B------:R-:W-:Y:S02]  /*3a7e0*/  LOP3.LUT R0, R0, 0xffffff7f, RZ, 0xc0, !PT ;  /* 0xffffff7f00007812 */ /* 0x000fe400078ec0ff */
[----:B0-----:R-:W-:-:S05]  /*3a7f0*/  @!P1 IADD3 R16, P2, R14, R16, RZ ;  /* 0x000000100e109210 */ /* 0x001fca0007f5e0ff */
[----:B------:R-:W-:Y:S01]  /*3a800*/  @!P1 IMAD.X R17, R29, 0x1, R17, P2 ;  /* 0x000000011d119824 */ /* 0x000fe200010e0611 */
[----:B------:R-:W-:Y:S02]  /*3a810*/  @P5 LOP3.LUT R0, R0, 0x80, RZ, 0xfc, !PT ;  /* 0x0000008000005812 */ /* 0x000fe400078efcff */
[----:B------:R-:W-:Y:S02]  /*3a820*/  LOP3.LUT P5, RZ, R12, 0x1, RZ, 0xc0, !PT ;  /* 0x000000010cff7812 */ /* 0x000fe400078ac0ff */
[----:B------:R-:W-:-:S04]  /*3a830*/  LOP3.LUT R0, R0, 0xffffffbf, RZ, 0xc0, !PT ;  /* 0xffffffbf00007812 */ /* 0x000fc800078ec0ff */
[----:B------:R-:W-:Y:S02]  /*3a840*/  @P6 LOP3.LUT R0, R0, 0x40, RZ, 0xfc, !PT ;  /* 0x0000004000006812 */ /* 0x000fe400078efcff */
[----:B------:R-:W-:Y:S01]  /*3a850*/  LOP3.LUT P6, RZ, R6, 0x40000000, RZ, 0xc0, !PT ;  /* 0x4000000006ff7812 */ /* 0x000fe200078cc0ff */
[----:B--2---:R-:W-:-:S05]  /*3a860*/  FMUL R15, R64, UR4 ;  /* 0x00000004400f7c20 */ /* 0x004fca0008400000 */
[----:B------:R-:W-:-:S05]  /*3a870*/  F2FP.SATFINITE.E4M3.F32.PACK_AB_MERGE_C R15, RZ, R15, RZ ;  /* 0x0000000fff0f723e */ /* 0x000fca00048070ff */
[----:B------:R3:W-:Y:S01]  /*3a880*/  @!P1 STG.E.U8 desc[UR6][R16.64+0x99], R15 ;  /* 0x0000990f10009986 */ /* 0x0007e2000c101106 */
[----:B------:R-:W-:-:S04]  /*3a890*/  @!P4 IADD3 R64, P1, P2, R3, R14, R9 ;  /* 0x0000000e0340c210 */ /* 0x000fc80007a3e009 */
[----:B------:R-:W-:Y:S02]  /*3a8a0*/  @!P4 IADD3.X R57, R2, R29, R8, P1, P2 ;  /* 0x0000001d0239c210 */ /* 0x000fe40000fe4408 */
[----:B------:R-:W-:-:S04]  /*3a8b0*/  @!P3 IADD3 R56, P1, P2, R3, R14, R9 ;  /* 0x0000000e0338b210 */ /* 0x000fc80007a3e009 */
[----:B------:R-:W-:Y:S02]  /*3a8c0*/  @!P3 IADD3.X R53, R2, R29, R8, P1, P2 ;  /* 0x0000001d0235b210 */ /* 0x000fe40000fe4408 */
[----:B------:R-:W-:Y:S01]  /*3a8d0*/  ISETP.LT.OR P1, PT, R28, 0xe1, !P0 ;  /* 0x000000e11c00780c */ /* 0x000fe20004721670 */
[----:B---3--:R-:W-:Y:S01]  /*3a8e0*/  FMUL R15, R51, UR4 ;  /* 0x00000004330f7c20 */ /* 0x008fe20008400000 */
[----:B------:R-:W-:Y:S02]  /*3a8f0*/  FMUL R16, R211, UR4 ;  /* 0x00000004d3107c20 */ /* 0x000fe40008400000 */
[----:B------:R-:W2:Y:S02]  /*3a900*/  LDL.LU R211, [R1+0x5c4] ;  /* 0x0005c40001d37983 */ /* 0x000ea40000300800 */
[----:B------:R-:W-:-:S05]  /*3a910*/  F2FP.SATFINITE.E4M3.F32.PACK_AB_MERGE_C R15, RZ, R15, RZ ;  /* 0x0000000fff0f723e */ /* 0x000fca00048070ff */
[----:B------:R0:W-:Y:S02]  /*3a920*/  @!P5 STG.E.U8 desc[UR6][R208.64+0x98], R15 ;  /* 0x0000980fd000d986 */ /* 0x0001e4000c101106 */
[----:B------:R-:W-:-:S04]  /*3a930*/  @!P1 IADD3 R52, P2, P5, R3, R14, R11 ;  /* 0x0000000e03349210 */ /* 0x000fc80007d5e00b */
[----:B------:R-:W-:Y:S02]  /*3a940*/  @!P1 IADD3.X R51, R2, R29, R10, P2, P5 ;  /* 0x0000001d02339210 */ /* 0x000fe400017ea40a */
[----:B------:R-:W-:Y:S01]  /*3a950*/  ISETP.LT.OR P2, PT, R28, 0xe2, !P0 ;  /* 0x000000e21c00780c */ /* 0x000fe20004741670 */
[----:B0-----:R-:W-:-:S05]  /*3a960*/  FMUL R15, R50, UR4 ;  /* 0x00000004320f7c20 */ /* 0x001fca0008400000 */
[----:B------:R-:W-:-:S05]  /*3a970*/  F2FP.SATFINITE.E4M3.F32.PACK_AB_MERGE_C R15, RZ, R15, RZ ;  /* 0x0000000fff0f723e */ /* 0x000fca00048070ff */
[----:B------:R0:W-:Y:S02]  /*3a980*/  @!P6 STG.E.U8 desc[UR6][R188.64+0x99], R15 ;  /* 0x0000990fbc00e986 */ /* 0x0001e4000c101106 */
[----:B------:R-:W-:Y:S02]  /*3a990*/  @!P2 IADD3 R50, P5, P6, R3, R14, R11 ;  /* 0x0000000e0332a210 */ /* 0x000fe40007ebe00b */
[----:B------:R-:W-:Y:S02]  /*3a9a0*/  F2FP.SATFINITE.E4M3.F32.PACK_AB_MERGE_C R16, RZ, R16, RZ ;  /* 0x00000010ff10723e */ /* 0x000fe400048070ff */
[----:B0-----:R-:W-:Y:S02]  /*3a9b0*/  @!P2 IADD3.X R15, R2, R29, R10, P5, P6 ;  /* 0x0000001d020fa210 */ /* 0x001fe40002fec40a */
[----:B------:R-:W-:-:S13]  /*3a9c0*/  LOP3.LUT P5, RZ, R6, 0x80000000, RZ, 0xc0, !PT ;  /* 0x8000000006ff7812 */ /* 0x000fda00078ac0ff */
[----:B------:R0:W-:Y:S02]  /*3a9d0*/  @!P5 STG.E.U8 desc[UR6][R202.64+0x90], R16 ;  /* 0x00009010ca00d986 */ /* 0x0001e4000c101106 */
[----:B0-----:R-:W-:Y:S02]  /*3a9e0*/  FMUL R16, R222, UR4 ;  /* 0x00000004de107c20 */ /* 0x001fe40008400000 */
[----:B------:R-:W3:Y:S01]  /*3a9f0*/  LDL.LU R222, [R1+0x5c8] ;  /* 0x0005c80001de7983 */ /* 0x000ee20000300800 */
[----:B------:R-:W-:Y:S02]  /*3aa00*/  LOP3.LUT R12, R12, 0xfffffffb, RZ, 0xc0, !PT ;  /* 0xfffffffb0c0c7812 */ /* 0x000fe400078ec0ff */
[----:B------:R-:W-:Y:S01]  /*3aa10*/  LOP3.LUT R0, R0, 0xfffffffd, RZ, 0xc0, !PT ;  /* 0xfffffffd00007812 */ /* 0x000fe200078ec0ff */
[----:B------:R-:W3:Y:S01]  /*3aa20*/  LDL.LU R189, [R1+0x5cc] ;  /* 0x0005cc0001bd7983 */ /* 0x000ee20000300800 */
[----:B------:R-:W-:-:S04]  /*3aa30*/  @P3 LOP3.LUT R12, R12, 0x4, RZ, 0xfc, !PT ;  /* 0x000000040c0c3812 */ /* 0x000fc800078efcff */
[----:B------:R-:W-:-:S04]  /*3aa40*/  LOP3.LUT R12, R12, 0xfffffff7, RZ, 0xc0, !PT ;  /* 0xfffffff70c0c7812 */ /* 0x000fc800078ec0ff */
[----:B------:R-:W-:-:S04]  /*3aa50*/  @P1 LOP3.LUT R12, R12, 0x8, RZ, 0xfc, !PT ;  /* 0x000000080c0c1812 */ /* 0x000fc800078efcff */
[----:B------:R-:W-:-:S04]  /*3aa60*/  LOP3.LUT R12, R12, 0xffffffef, RZ, 0xc0, !PT ;  /* 0xffffffef0c0c7812 */ /* 0x000fc800078ec0ff */
[----:B------:R-:W-:-:S04]  /*3aa70*/  @P0 LOP3.LUT R12, R12, 0x10, RZ, 0xfc, !PT ;  /* 0x000000100c0c0812 */ /* 0x000fc800078efcff */
[----:B------:R-:W-:Y:S02]  /*3aa80*/  LOP3.LUT R12, R12, 0xffffffdf, RZ, 0xc0, !PT ;  /* 0xffffffdf0c0c7812 */ /* 0x000fe400078ec0ff */
[----:B------:R-:W-:Y:S02]  /*3aa90*/  @P4 LOP3.LUT R0, R0, 0x2, RZ, 0xfc, !PT ;  /* 0x0000000200004812 */ /* 0x000fe400078efcff */
[----:B------:R-:W-:Y:S02]  /*3aaa0*/  LOP3.LUT P4, RZ, R6, 0x20000000, RZ, 0xc0, !PT ;  /* 0x2000000006ff7812 */ /* 0x000fe4000788c0ff */
[----:B------:R-:W-:Y:S02]  /*3aab0*/  @P2 LOP3.LUT R12, R12, 0x20, RZ, 0xfc, !PT ;  /* 0x000000200c0c2812 */ /* 0x000fe400078efcff */
[----:B------:R-:W-:Y:S02]  /*3aac0*/  LOP3.LUT P2, RZ, R4, 0x1000, RZ, 0xc0, !PT ;  /* 0x0000100004ff7812 */ /* 0x000fe4000784c0ff */
[----:B------:R-:W-:-:S07]  /*3aad0*/  F2FP.SATFINITE.E4M3.F32.PACK_AB_MERGE_C R16, RZ, R16, RZ ;  /* 0x00000010ff10723e */ /* 0x000fce00048070ff */
[----:B------:R0:W-:Y:S04]  /*3aae0*/  @!P4 STG.E.U8 desc[UR6][R182.64+0x91], R16 ;  /* 0x00009110b600c986 */ /* 0x0001e8000c101106 */
[----:B0-----:R-:W0:Y:S01]  /*3aaf0*/  @!P2 LDC.64 R16, c[0x0][0x5c0] ;  /* 0x00017000ff10ab82 */ /* 0x001e220000000a00 */
[----:B----4-:R-:W-:-:S05]  /*3ab00*/  FMUL R68, R68, UR4 ;  /* 0x0000000444447c20 */ /* 0x010fca0008400000 */
[----:B------:R-:W-:Y:S02]  /*3ab10*/  F2FP.SATFINITE.E4M3.F32.PACK_AB_MERGE_C R68, RZ, R68, RZ ;  /* 0x00000044ff44723e */ /* 0x000fe400048070ff */
[----:B0-----:R-:W-:-:S05]  /*3ab20*/  @!P2 IADD3 R16, P5, R97, R16, RZ ;  /* 0x000000106110a210 */ /* 0x001fca0007fbe0ff */
[----:B------:R-:W-:-:S05]  /*3ab30*/  @!P2 IMAD.X R17, R122, 0x1, R17, P5 ;  /* 0x000000017a11a824 */ /* 0x000fca00028e0611 */
[----:B------:R0:W-:Y:S01]  /*3ab40*/  @!P2 STG.E.U8 desc[UR6][R16.64+0x90], R68 ;  /* 0x000090441000a986 */ /* 0x0001e2000c101106 */
[----:B------:R-:W-:Y:S01]  /*3ab50*/  LOP3.LUT P6, RZ, R4, 0x800, RZ, 0xc0, !PT ;  /* 0x0000080004ff7812 */ /* 0x000fe200078cc0ff */
[----:B0-----:R-:W-:Y:S02]  /*3ab60*/  FMUL R68, R223, UR4 ;  /* 0x00000004df447c20 */ /* 0x001fe40008400000 */
[----:B------:R-:W4:Y:S10]  /*3ab70*/  LDL.LU R223, [R1+0x5d0] ;  /* 0x0005d00001df7983 */ /* 0x000f340000300800 */
[----:B------:R-:W0:Y:S01]  /*3ab80*/  @!P6 LDC.64 R16, c[0x0][0x5c0] ;  /* 0x00017000ff10eb82 */ /* 0x000e220000000a00 */
[----:B------:R-:W4:Y:S01]  /*3ab90*/  LDL.LU R208, [R1+0x5d4] ;  /* 0x0005d40001d07983 */ /* 0x000f220000300800 */
[----:B------:R-:W-:-:S02]  /*3aba0*/  F2FP.SATFINITE.E4M3.F32.PACK_AB_MERGE_C R68, RZ, R68, RZ ;  /* 0x00000044ff44723e */ /* 0x000fc400048070ff */
[----:B------:R-:W-:Y:S02]  /*3abb0*/  LOP3.LUT P0, RZ, R6, 0x4000000, RZ, 0xc0, !PT ;  /* 0x0400000006ff7812 */ /* 0x000fe4000780c0ff */
[----:B0-----:R-:W-:-:S05]  /*3abc0*/  @!P6 IADD3 R16, P5, R123, R16, RZ ;  /* 0x000000107b10e210 */ /* 0x001fca0007fbe0ff */
[----:B------:R-:W-:-:S05]  /*3abd0*/  @!P6 IMAD.X R17, R124, 0x1, R17, P5 ;  /* 0x000000017c11e824 */ /* 0x000fca00028e0611 */
[----:B------:R0:W-:Y:S02]  /*3abe0*/  @!P6 STG.E.U8 desc[UR6][R16.64+0x91], R68 ;  /* 0x000091441000e986 */ /* 0x0001e4000c101106 */
[----:B0-----:R-:W-:-:S05]  /*3abf0*/  FMUL R16, R210, UR4 ;  /* 0x00000004d2107c20 */ /* 0x001fca0008400000 */
[----:B------:R-:W-:-:S05]  /*3ac00*/  F2FP.SATFINITE.E4M3.F32.PACK_AB_MERGE_C R16, RZ, R16, RZ ;  /* 0x00000010ff10723e */ /* 0x000fca00048070ff */
[----:B------:R2:W-:Y:S02]  /*3ac10*/  @!P0 STG.E.U8 desc[UR6][R172.64+0x98], R16 ;  /* 0x00009810ac008986 */ /* 0x0005e4000c101106 */
[----:B--2---:R-:W-:Y:S02]  /*3ac20*/  FMUL R16, R211, UR4 ;  /* 0x00000004d3107c20 */ /* 0x004fe40008400000 */
[----:B------:R-:W2:Y:S04]  /*3ac30*/  LDL.LU R211, [R1+0x5d8] ;  /* 0x0005d80001d37983 */ /* 0x000ea80000300800 */
[----:B------:R-:W2:Y:S04]  /*3ac40*/  LDL.LU R209, [R1+0x5dc] ;  /* 0x0005dc0001d17983 */ /* 0x000ea80000300800 */
[----:B------:R-:W2:Y:S01]  /*3ac50*/  LDL.LU R210, [R1+0x5e0] ;  /* 0x0005e00001d27983 */ /* 0x000ea20000300800 */
[----:B---3--:R-:W-:-:S03]  /*3ac60*/  FMUL R68, R222, UR4 ;  /* 0x00000004de447c20 */ /* 0x008fc60008400000 */
[----:B------:R-:W3:Y:S01]  /*3ac70*/  LDL.LU R222, [R1+0x5e4] ;  /* 0x0005e40001de7983 */ /* 0x000ee20000300800 */
[----:B------:R-:W-:Y:S02]  /*3ac80*/  LOP3.LUT P1, RZ, R6, 0x2000000, RZ, 0xc0, !PT ;  /* 0x0200000006ff7812 */ /* 0x000fe4000782c0ff */
[----:B------:R-:W-:Y:S02]  /*3ac90*/  LOP3.LUT P3, RZ, R4, 0x400, RZ, 0xc0, !PT ;  /* 0x0000040004ff7812 */ /* 0x000fe4000786c0ff */
[----:B------:R-:W-:-:S09]  /*3aca0*/  F2FP.SATFINITE.E4M3.F32.PACK_AB_MERGE_C R16, RZ, R16, RZ ;  /* 0x00000010ff10723e */ /* 0x000fd200048070ff */
[----:B------:R0:W-:Y:S02]  /*3acb0*/  @!P1 STG.E.U8 desc[UR6][R164.64+0x99], R16 ;  /* 0x00009910a4009986 */ /* 0x0001e4000c101106 */
[----:B0-----:R-:W0:Y:S01]  /*3acc0*/  @!P3 LDC.64 R16, c[0x0][0x5c0] ;  /* 0x00017000ff10bb82 */ /* 0x001e220000000a00 */
[----:B------:R-:W-:Y:S02]  /*3acd0*/  LOP3.LUT P4, RZ, R4, 0x200, RZ, 0xc0, !PT ;  /* 0x0000020004ff7812 */ /* 0x000fe4000788c0ff */
[----:B------:R-:W-:Y:S02]  /*3ace0*/  F2FP.SATFINITE.E4M3.F32.PACK_AB_MERGE_C R68, RZ, R68, RZ ;  /* 0x00000044ff44723e */ /* 0x000fe400048070ff */
[----:B0-----:R-:W-:-:S05]  /*3acf0*/  @!P3 IADD3 R16, P5, R125, R16, RZ ;  /* 0x000000107d10b210 */ /* 0x001fca0007fbe0ff */
[----:B------:R-:W-:-:S05]  /*3ad00*/  @!P3 IMAD.X R17, R130, 0x1, R17, P5 ;  /* 0x000000018211b824 */ /* 0x000fca00028e0611 */
[----:B------:R0:W-:Y:S02]  /*3ad10*/  @!P3 STG.E.U8 desc[UR6][R16.64+0x98], R68 ;  /* 0x000098441000b986 */ /* 0x0001e4000c101106 */
[----:B0-----:R-:W0:Y:S01]  /*3ad20*/  @!P4 LDC.64 R16, c[0x0][0x5c0] ;  /* 0x00017000ff10cb82 */ /* 0x001e220000000a00 */
[----:B------:R-:W-:-:S05]  /*3ad30*/  FMUL R68, R189, UR4 ;  /* 0x00000004bd447c20 */ /* 0x000fca0008400000 */
[----:B------:R-:W-:Y:S02]  /*3ad40*/  F2FP.SATFINITE.E4M3.F32.PACK_AB_MERGE_C R68, RZ, R68, RZ ;  /* 0x00000044ff44723e */ /* 0x000fe400048070ff */
[----:B------:R-:W-:Y:S02]  /*3ad50*/  LOP3.LUT P2, RZ, R4, 0x100, RZ, 0xc0, !PT ;  /* 0x0000010004ff7812 */ /* 0x000fe4000784c0ff */
[----:B0-----:R-:W-:-:S05]  /*3ad60*/  @!P4 IADD3 R16, P5, R69, R16, RZ ;  /* 0x000000104510c210 */ /* 0x001fca0007fbe0ff */
[----:B------:R-:W-:-:S05]  /*3ad70*/  @!P4 IMAD.X R17, R131, 0x1, R17, P5 ;  /* 0x000000018311c824 */ /* 0x000fca00028e0611 */
[----:B------:R4:W-:Y:S02]  /*3ad80*/  @!P4 STG.E.U8 desc[UR6][R16.64+0x99], R68 ;  /* 0x000099441000c986 */ /* 0x0009e4000c101106 */
[----:B----4-:R-:W-:Y:S02]  /*3ad90*/  FMUL R16, R223, UR4 ;  /* 0x00000004df107c20 */ /* 0x010fe40008400000 */
[----:B------:R-:W4:Y:S01]  /*3ada0*/  LDL.LU R223, [R1+0x5e8] ;  /* 0x0005e80001df7983 */ /* 0x000f220000300800 */
[----:B------:R-:W-:-:S04]  /*3adb0*/  LOP3.LUT R12, R12, 0xfffff7ff, RZ, 0xc0, !PT ;  /* 0xfffff7ff0c0c7812 */ /* 0x000fc800078ec0ff */
[----:B------:R-:W-:Y:S02]  /*3adc0*/  @P2 LOP3.LUT R12, R12, 0x800, RZ, 0xfc, !PT ;  /* 0x000008000c0c2812 */ /* 0x000fe400078efcff */
[C---:B------:R-:W-:Y:S02]  /*3add0*/  LOP3.LUT P2, RZ, R6.reuse, 0x1000000, RZ, 0xc0, !PT ;  /* 0x0100000006ff7812 */ /* 0x040fe4000784c0ff */
[----:B------:R-:W-:Y:S02]  /*3ade0*/  F2FP.SATFINITE.E4M3.F32.PACK_AB_MERGE_C R16, RZ, R16, RZ ;  /* 0x00000010ff10723e */ /* 0x000fe400048070ff */
[----:B------:R-:W-:-:S09]  /*3adf0*/  LOP3.LUT P5, RZ, R6, 0x800000, RZ, 0xc0, !PT ;  /* 0x0080000006ff7812 */ /* 0x000fd200078ac0ff */
[----:B------:R0:W-:Y:S01]  /*3ae00*/  @!P2 STG.E.U8 desc[UR6][R198.64+0x90], R16 ;  /* 0x00009010c600a986 */ /* 0x0001e2000c101106 */
[----:B------:R-:W-:Y:S01]  /*3ae10*/  LOP3.LUT P2, RZ, R12, 0x800, RZ, 0xc0, !PT ;  /* 0x000008000cff7812 */ /* 0x000fe2000784c0ff */
[----:B0-----:R-:W-:-:S05]  /*3ae20*/  FMUL R16, R208, UR4 ;  /* 0x00000004d0107c20 */ /* 0x001fca0008400000 */
[----:B------:R-:W-:-:S05]  /*3ae30*/  F2FP.SATFINITE.E4M3.F32.PACK_AB_MERGE_C R16, RZ, R16, RZ ;  /* 0x00000010ff10723e */ /* 0x000fca00048070ff */
[----:B------:R0:W-:Y:S02]  /*3ae40*/  @!P5 STG.E.U8 desc[UR6][R180.64+0x91], R16 ;  /* 0x00009110b400d986 */ /* 0x0001e4000c101106 */
[----:B0-----:R-:W0:Y:S01]  /*3ae50*/  @!P2 LDC.64 R16, c[0x0][0x5c0] ;  /* 0x00017000ff10ab82 */ /* 0x001e220000000a00 */
[----:B------:R-:W-:Y:S02]  /*3ae60*/  LOP3.LUT P6, RZ, R4, 0x40, RZ, 0xc0, !PT ;  /* 0x0000004004ff7812 */ /* 0x000fe400078cc0ff */
[----:B0-----:R-:W-:-:S05]  /*3ae70*/  @!P2 IADD3 R16, P5, R138, R16, RZ ;  /* 0x000000108a10a210 */ /* 0x001fca0007fbe0ff */
[----:B------:R-:W-:Y:S02]  /*3ae80*/  @!P2 IMAD.X R17, R146, 0x1, R17, P5 ;  /* 0x000000019211a824 */ /* 0x000fe400028e0611 */
[----:B--2---:R-:W-:Y:S02]  /*3ae90*/  FMUL R68, R211, UR4 ;  /* 0x00000004d3447c20 */ /* 0x004fe40008400000 */
[----:B------:R-:W2:Y:S03]  /*3aea0*/  LDL.LU R211, [R1+0x5ec] ;  /* 0x0005ec0001d37983 */ /* 0x000ea60000300800 */
[----:B------:R-:W-:-:S05]  /*3aeb0*/  F2FP.SATFINITE.E4M3.F32.PACK_AB_MERGE_C R68, RZ, R68, RZ ;  /* 0x00000044ff44723e */ /* 0x000fca00048070ff */
[----:B------:R0:W-:Y:S02]  /*3aec0*/  @!P2 STG.E.U8 desc[UR6][R16.64+0x90], R68 ;  /* 0x000090441000a986 */ /* 0x0001e4000c101106 */
[----:B0-----:R-:W0:Y:S01]  /*3aed0*/  @!P6 LDC.64 R16, c[0x0][0x5c0] ;  /* 0x00017000ff10eb82 */ /* 0x001e220000000a00 */
[----:B------:R-:W-:Y:S01]  /*3aee0*/  FMUL R68, R209, UR4 ;  /* 0x00000004d1447c20 */ /* 0x000fe20008400000 */
[----:B------:R-:W-:Y:S01]  /*3aef0*/  LOP3.LUT P0, RZ, R6, 0x400000, RZ, 0xc0, !PT ;  /* 0x0040000006ff7812 */ /* 0x000fe2000780c0ff */
[----:B------:R-:W2:Y:S03]  /*3af00*/  LDL.LU R209, [R1+0x5f0] ;  /* 0x0005f00001d17983 */ /* 0x000ea60000300800 */
[----:B------:R-:W-:Y:S02]  /*3af10*/  F2FP.SATFINITE.E4M3.F32.PACK_AB_MERGE_C R68, RZ, R68, RZ ;  /* 0x00000044ff44723e */ /* 0x000fe400048070ff */
[----:B0-----:R-:W-:-:S05]  /*3af20*/  @!P6 IADD3 R16, P5, R135, R16, RZ ;  /* 0x000000108710e210 */ /* 0x001fca0007fbe0ff */
[----:B------:R-:W-:-:S05]  /*3af30*/  @!P6 IMAD.X R17, R139, 0x1, R17, P5 ;  /* 0x000000018b11e824 */ /* 0x000fca00028e0611 */
[----:B------:R0:W-:Y:S02]  /*3af40*/  @!P6 STG.E.U8 desc[UR6][R16.64+0x91], R68 ;  /* 0x000091441000e986 */ /* 0x0001e4000c101106 */
[----:B0-----:R-:W-:-:S05]  /*3af50*/  FMUL R16, R210, UR4 ;  /* 0x00000004d2107c20 */ /* 0x001fca0008400000 */
[----:B------:R-:W-:-:S05]  /*3af60*/  F2FP.SATFINITE.E4M3.F32.PACK_AB_MERGE_C R16, RZ, R16, RZ ;  /* 0x00000010ff10723e */ /* 0x000fca00048070ff */
[----:B------:R3:W-:Y:S02]  /*3af70*/  @!P0 STG.E.U8 desc[UR6][R178.64+0x98], R16 ;  /* 0x00009810b2008986 */ /* 0x0007e4000c101106 */
[----:B---3--:R-:W-:Y:S02]  /*3af80*/  FMUL R16, R222, UR4 ;  /* 0x00000004de107c20 */ /* 0x008fe40008400000 */
[----:B------:R-:W3:Y:S01]  /*3af90*/  LDL.LU R222, [R1+0x5f4] ;  /* 0x0005f40001de7983 */ /* 0x000ee20000300800 */
[----:B------:R-:W-:Y:S02]  /*3afa0*/  LOP3.LUT P1, RZ, R6, 0x80000, RZ, 0xc0, !PT ;  /* 0x0008000006ff7812 */ /* 0x000fe4000782c0ff */
[----:B------:R-:W-:Y:S01]  /*3afb0*/  LOP3.LUT P3, RZ, R4, 0x4, RZ, 0xc0, !PT ;  /* 0x0000000404ff7812 */ /* 0x000fe2000786c0ff */
[----:B------:R-:W3:Y:S01]  /*3afc0*/  LDL.LU R210, [R1+0x5f8] ;  /* 0x0005f80001d27983 */ /* 0x000ee20000300800 */
[----:B------:R-:W-:-:S09]  /*3afd0*/  F2FP.SATFINITE.E4M3.F32.PACK_AB_MERGE_C R16, RZ, R16, RZ ;  /* 0x00000010ff10723e */ /* 0x000fd200048070ff */
[----:B------:R0:W-:Y:S02]  /*3afe0*/  @!P1 STG.E.U8 desc[UR6][R168.64+0x99], R16 ;  /* 0x00009910a8009986 */ /* 0x0001e4000c101106 */
[----:B0-----:R-:W0:Y:S02]  /*3aff0*/  @!P3 LDC.64 R16, c[0x0][0x5c0] ;  /* 0x00017000ff10bb82 */ /* 0x001e240000000a00 */
[----:B0-----:R-:W-:Y:S02]  /*3b000*/  @!P3 IADD3 R16, P5, R65, R16, RZ ;  /* 0x000000104110b210 */ /* 0x001fe40007fbe0ff */
[----:B------:R-:W-:-:S03]  /*3b010*/  LOP3.LUT P4, RZ, R0, 0x80000000, RZ, 0xc0, !PT ;  /* 0x8000000000ff7812 */ /* 0x000fc6000788c0ff */
[----:B------:R-:W-:Y:S02]  /*3b020*/  @!P3 IMAD.X R17, R134, 0x1, R17, P5 ;  /* 0x000000018611b824 */ /* 0x000fe400028e0611 */
[----:B----4-:R-:W-:Y:S02]  /*3b030*/  FMUL R65, R223, UR4 ;  /* 0x00000004df417c20 */ /* 0x010fe40008400000 */
[----:B------:R-:W4:Y:S03]  /*3b040*/  LDL.LU R223, [R1+0x5fc] ;  /* 0x0005fc0001df7983 */ /* 0x000f260000300800 */
[----:B------:R-:W-:-:S05]  /*3b050*/  F2FP.SATFINITE.E4M3.F32.PACK_AB_MERGE_C R65, RZ, R65, RZ ;  /* 0x00000041ff41723e */ /* 0x000fca00048070ff */
[----:B------:R0:W-:Y:S02]  /*3b060*/  @!P3 STG.E.U8 desc[UR6][R16.64+0x98], R65 ;  /* 0x000098411000b986 */ /* 0x0001e4000c101106 */
[----:B0-----:R-:W0:Y:S01]  /*3b070*/  @!P4 LDC.64 R16, c[0x0][0x5c0] ;  /* 0x00017000ff10cb82 */ /* 0x001e220000000a00 */
[----:B------:R-:W-:Y:S02]  /*3b080*/  ISETP.GE.AND P3, PT, R13, 0x1, PT ;  /* 0x000000010d00780c */ /* 0x000fe40003f66270 */
[----:B0-----:R-:W-:-:S05]  /*3b090*/  @!P4 IADD3 R16, P5, R147, R16, RZ ;  /* 0x000000109310c210 */ /* 0x001fca0007fbe0ff */
[----:B------:R-:W-:Y:S01]  /*3b0a0*/  @!P4 IMAD.X R17, R148, 0x1, R17, P5 ;  /* 0x000000019411c824 */ /* 0x000fe200028e0611 */
[----:B------:R-:W-:Y:S01]  /*3b0b0*/  ISETP.LT.OR P5, PT, R28, 0xa1, !P3 ;  /* 0x000000a11c00780c */ /* 0x000fe20005fa1670 */
[----:B--2---:R-:W-:Y:S02]  /*3b0c0*/  FMUL R65, R211, UR4 ;  /* 0x00000004d3417c20 */ /* 0x004fe40008400000 */
[----:B------:R-:W2:Y:S03]  /*3b0d0*/  LDL.LU R211, [R1+0x600] ;  /* 0x0006000001d37983 */ /* 0x000ea60000300800 */
[----:B------:R-:W-:Y:S01]  /*3b0e0*/  F2FP.SATFINITE.E4M3.F32.PACK_AB_MERGE_C R65, RZ, R65, RZ ;  /* 0x00000041ff41723e */ /* 0x000fe200048070ff */
[----:B------:R-:W2:Y:S04]  /*3b0f0*/  LDL.LU R208, [R1+0x604] ;  /* 0x0006040001d07983 */ /* 0x000ea80000300800 */
[----:B------:R0:W-:Y:S02]  /*3b100*/  @!P4 STG.E.U8 desc[UR6][R16.64+0x99], R65 ;  /* 0x000099411000c986 */ /* 0x0001e4000c101106 */
[----:B0-----:R-:W0:Y:S01]  /*3b110*/  @!P5 LDC.64 R16, c[0x0][0x5c0] ;  /* 0x00017000ff10db82 */ /* 0x001e220000000a00 */
[----:B------:R-:W-:-:S05]  /*3b120*/  FMUL R65, R209, UR4 ;  /* 0x00000004d1417c20 */ /* 0x000fca0008400000 */
[----:B------:R-:W-:Y:S02]  /*3b130*/  F2FP.SATFINITE.E4M3.F32.PACK_AB_MERGE_C R65, RZ, R65, RZ ;  /* 0x00000041ff41723e */ /* 0x000fe400048070ff */
[----:B0-----:R-:W-:-:S05]  /*3b140*/  @!P5 IADD3 R16, P6, R14, R16, RZ ;  /* 0x000000100e10d210 */ /* 0x001fca0007fde0ff */
[----:B------:R-:W-:-:S05]  /*3b150*/  @!P5 IMAD.X R17, R29, 0x1, R17, P6 ;  /* 0x000000011d11d824 */ /* 0x000fca00030e0611 */
[----:B------:R3:W-:Y:S02]  /*3b160*/  @!P5 STG.E.U8 desc[UR6][R16.64+0xa0], R65 ;  /* 0x0000a0411000d986 */ /* 0x0007e4000c101106 */
[----:B---3--:R-:W-:Y:S02]  /*3b170*/  FMUL R65, R222, UR4 ;  /* 0x00000004de417c20 */ /* 0x008fe40008400000 */
[----:B------:R-:W3:Y:S01]  /*3b180*/  LDL.LU R222, [R1+0x608] ;  /* 0x0006080001de7983 */ /* 0x000ee20000300800 */
[----:B------:R-:W-:-:S13]  /*3b190*/  ISETP.LT.OR P5, PT, R28, 0xa2, !P3 ;  /* 0x000000a21c00780c */ /* 0x000fda0005fa1670 */
[----:B------:R-:W0:Y:S01]  /*3b1a0*/  @!P5 LDC.64 R16, c[0x0][0x5c0] ;  /* 0x00017000ff10db82 */ /* 0x000e220000000a00 */
[----:B------:R-:W-:Y:S02]  /*3b1b0*/  F2FP.SATFINITE.E4M3.F32.PACK_AB_MERGE_C R65, RZ, R65, RZ ;  /* 0x00000041ff41723e */ /* 0x000fe400048070ff */
[----:B------:R-:W-:Y:S02]  /*3b1c0*/  LOP3.LUT P2, RZ, R6, 0x40000, RZ, 0xc0, !PT ;  /* 0x0004000006ff7812 */ /* 0x000fe4000784c0ff */
[----:B0-----:R-:W-:-:S05]  /*3b1d0*/  @!P5 IADD3 R16, P6, R14, R16, RZ ;  /* 0x000000100e10d210 */ /* 0x001fca0007fde0ff */
[----:B------:R-:W-:-:S05]  /*3b1e0*/  @!P5 IMAD.X R17, R29, 0x1, R17, P6 ;  /* 0x000000011d11d824 */ /* 0x000fca00030e0611 */
[----:B------:R0:W-:Y:S02]  /*3b1f0*/  @!P5 STG.E.U8 desc[UR6][R16.64+0xa1], R65 ;  /* 0x0000a1411000d986 */ /* 0x0001e4000c101106 */
[----:B0-----:R-:W-:-:S05]  /*3b200*/  FMUL R16, R210, UR4 ;  /* 0x00000004d2107c20 */ /* 0x001fca0008400000 */
[----:B------:R-:W-:-:S05]  /*3b210*/  F2FP.SATFINITE.E4M3.F32.PACK_AB_MERGE_C R16, RZ, R16, RZ ;  /* 0x00000010ff10723e */ /* 0x000fca00048070ff */
[----:B------:R4:W-:Y:S02]  /*3b220*/  @!P2 STG.E.U8 desc[UR6][R206.64+0xa0], R16 ;  /* 0x0000a010ce00a986 */ /* 0x0009e4000c101106 */
[----:B----4-:R-:W-:Y:S02]  /*3b230*/  FMUL R16, R223, UR4 ;  /* 0x00000004df107c20 */ /* 0x010fe40008400000 */
[----:B------:R-:W4:Y:S01]  /*3b240*/  LDL.LU R223, [R1+0x60c] ;  /* 0x00060c0001df7983 */ /* 0x000f220000300800 */
[----:B------:R-:W-:Y:S02]  /*3b250*/  LOP3.LUT P1, RZ, R6, 0x10000, RZ, 0xc0, !PT ;  /* 0x0001000006ff7812 */ /* 0x000fe4000782c0ff */
[----:B------:R-:W-:Y:S01]  /*3b260*/  ISETP.LT.OR P5, PT, R28, 0xa9, !P3 ;  /* 0x000000a91c00780c */ /* 0x000fe20005fa1670 */
[----:B------:R-:W4:Y:S01]  /*3b270*/  LDL.LU R209, [R1+0x610] ;  /* 0x0006100001d17983 */ /* 0x000f220000300800 */
[----:B------:R-:W-:-:S03]  /*3b280*/  F2FP.SATFINITE.E4M3.F32.PACK_AB_MERGE_C R16, RZ, R16, RZ ;  /* 0x00000010ff10723e */ /* 0x000fc600048070ff */
[----:B------:R-:W4:Y:S06]  /*3b290*/  LDL.LU R210, [R1+0x614] ;  /* 0x0006140001d27983 */ /* 0x000f2c0000300800 */
[----:B------:R0:W-:Y:S02]  /*3b2a0*/  @!P1 STG.E.U8 desc[UR6][R216.64+0xa1], R16 ;  /* 0x0000a110d8009986 */ /* 0x0001e4000c101106 */
[----:B0-----:R-:W0:Y:S02]  /*3b2b0*/  @!P5 LDC.64 R16, c[0x0][0x5c0] ;  /* 0x00017000ff10db82 */ /* 0x001e240000000a00 */
[----:B0-----:R-:W-:-:S05]  /*3b2c0*/  @!P5 IADD3 R16, P6, R14, R16, RZ ;  /* 0x000000100e10d210 */ /* 0x001fca0007fde0ff */
[----:B------:R-:W-:Y:S02]  /*3b2d0*/  @!P5 IMAD.X R17, R29, 0x1, R17, P6 ;  /* 0x000000011d11d824 */ /* 0x000fe400030e0611 */
[----:B--2---:R-:W-:Y:S02]  /*3b2e0*/  FMUL R65, R211, UR4 ;  /* 0x00000004d3417c20 */ /* 0x004fe40008400000 */
[----:B------:R-:W2:Y:S03]  /*3b2f0*/  LDL.LU R211, [R1+0x618] ;  /* 0x0006180001d37983 */ /* 0x000ea60000300800 */
[----:B------:R-:W-:-:S05]  /*3b300*/  F2FP.SATFINITE.E4M3.F32.PACK_AB_MERGE_C R65, RZ, R65, RZ ;  /* 0x00000041ff41723e */ /* 0x000fca00048070ff */
[----:B------:R0:W-:Y:S01]  /*3b310*/  @!P5 STG.E.U8 desc[UR6][R16.64+0xa8], R65 ;  /* 0x0000a8411000d986 */ /* 0x0001e2000c101106 */
[----:B------:R-:W-:-:S13]  /*3b320*/  ISETP.LT.OR P5, PT, R28, 0xaa, !P3 ;  /* 0x000000aa1c00780c */ /* 0x000fda0005fa1670 */
        /* <DEDUP_REMOVED lines=8> */
[----:B------:R-:W-:Y:S02]  /*3b3b0*/  LOP3.LUT P0, RZ, R6, 0x20000, RZ, 0xc0, !PT ;  /* 0x0002000006ff7812 */ /* 0x000fe4000780c0ff */
[----:B------:R-:W-:-:S11]  /*3b3c0*/  F2FP.SATFINITE.E4M3.F32.PACK_AB_MERGE_C R16, RZ, R16, RZ ;  /* 0x00000010ff10723e */ /* 0x000fd600048070ff */
[----:B------:R4:W-:Y:S01]  /*3b3d0*/  @!P0 STG.E.U8 desc[UR6][R234.64+0xa8], R16 ;  /* 0x0000a810ea008986 */ /* 0x0009e2000c101106 */
[C---:B------:R-:W-:Y:S02]  /*3b3e0*/  LOP3.LUT P4, RZ, R6.reuse, 0x8000, RZ, 0xc0, !PT ;  /* 0x0000800006ff7812 */ /* 0x040fe4000788c0ff */
[----:B------:R-:W-:Y:S02]  /*3b3f0*/  LOP3.LUT P5, RZ, R6, 0x2000, RZ, 0xc0, !PT ;  /* 0x0000200006ff7812 */ /* 0x000fe400078ac0ff */
[----:B------:R-:W-:Y:S01]  /*3b400*/  LOP3.LUT R12, R12, 0xfffffdff, RZ, 0xc0, !PT ;  /* 0xfffffdff0c0c7812 */ /* 0x000fe200078ec0ff */
[----:B----4-:R-:W-:Y:S02]  /*3b410*/  FMUL R16, R223, UR4 ;  /* 0x00000004df107c20 */ /* 0x010fe40008400000 */
[----:B------:R-:W4:Y:S03]  /*3b420*/  LDL.LU R223, [R1+0x620] ;  /* 0x0006200001df7983 */ /* 0x000f260000300800 */
[----:B------:R-:W-:-:S05]  /*3b430*/  F2FP.SATFINITE.E4M3.F32.PACK_AB_MERGE_C R16, RZ, R16, RZ ;  /* 0x00000010ff10723e */ /* 0x000fca00048070ff */
[----:B------:R0:W-:Y:S02]  /*3b440*/  @!P4 STG.E.U8 desc[UR6][R226.64+0xa9], R16 ;  /* 0x0000a910e200c986 */ /* 0x0001e4000c101106 */
[----:B0-----:R-:W-:Y:S02]  /*3b450*/  FMUL R16, R209, UR4 ;  /* 0x00000004d1107c20 */ /* 0x001fe40008400000 */
[----:B------:R-:W4:Y:S03]  /*3b460*/  LDL.LU R209, [R1+0x624] ;  /* 0x0006240001d17983 */ /* 0x000f260000300800 */
[----:B------:R-:W-:Y:S02]  /*3b470*/  F2FP.SATFINITE.E4M3.F32.PACK_AB_MERGE_C R16, RZ, R16, RZ ;  /* 0x00000010ff10723e */ /* 0x000fe400048070ff */
[----:B------:R-:W-:Y:S02]  /*3b480*/  @P3 LOP3.LUT R12, R12, 0x200, RZ, 0xfc, !PT ;  /* 0x000002000c0c3812 */ /* 0x000fe400078efcff */
[----:B------:R-:W-:Y:S01]  /*3b490*/  LOP3.LUT P3, RZ, R4, 0x80, RZ, 0xc0, !PT ;  /* 0x0000008004ff7812 */ /* 0x000fe2000786c0ff */
[----:B------:R0:W-:Y:S01]  /*3b4a0*/  @!P5 STG.E.U8 desc[UR6][R196.64+0xa0], R16 ;  /* 0x0000a010c400d986 */ /* 0x0001e2000c101106 */
[----:B------:R-:W-:Y:S01]  /*3b4b0*/  LOP3.LUT P1, RZ, R6, 0x1000, RZ, 0xc0, !PT ;  /* 0x0000100006ff7812 */ /* 0x000fe2000782c0ff */
[----:B0-----:R-:W-:-:S02]  /*3b4c0*/  FMUL R16, R210, UR4 ;  /* 0x00000004d2107c20 */ /* 0x001fc40008400000 */
[----:B------:R-:W4:Y:S03]  /*3b4d0*/  LDL.LU R210, [R1+0x628] ;  /* 0x0006280001d27983 */ /* 0x000f260000300800 */
[----:B------:R-:W-:-:S05]  /*3b4e0*/  F2FP.SATFINITE.E4M3.F32.PACK_AB_MERGE_C R65, RZ, R16, RZ ;  /* 0x00000010ff41723e */ /* 0x000fca00048070ff */
[----:B------:R-:W0:Y:S02]  /*3b4f0*/  @!P3 LDC.64 R16, c[0x0][0x5c0] ;  /* 0x00017000ff10bb82 */ /* 0x000e240000000a00 */
[----:B------:R2:W-:Y:S01]  /*3b500*/  @!P1 STG.E.U8 desc[UR6][R200.64+0xa1], R65 ;  /* 0x0000a141c8009986 */ /* 0x0005e2000c101106 */
        /* <DEDUP_REMOVED lines=8> */
[----:B------:R-:W-:-:S13]  /*3b590*/  LOP3.LUT P6, RZ, R4, 0x20, RZ, 0xc0, !PT ;  /* 0x0000002004ff7812 */ /* 0x000fda00078cc0ff */
[----:B------:R-:W0:Y:S01]  /*3b5a0*/  @!P6 LDC.64 R16, c[0x0][0x5c0] ;  /* 0x00017000ff10eb82 */ /* 0x000e220000000a00 */
[----:B------:R-:W-:Y:S02]  /*3b5b0*/  F2FP.SATFINITE.E4M3.F32.PACK_AB_MERGE_C R65, RZ, R65, RZ ;  /* 0x00000041ff41723e */ /* 0x000fe400048070ff */
[----:B0-----:R-:W-:-:S05]  /*3b5c0*/  @!P6 IADD3 R16, P5, R152, R16, RZ ;  /* 0x000000109810e210 */ /* 0x001fca0007fbe0ff */
[----:B------:R-:W-:-:S05]  /*3b5d0*/  @!P6 IMAD.X R17, R154, 0x1, R17, P5 ;  /* 0x000000019a11e824 */ /* 0x000fca00028e0611 */
[----:B------:R4:W-:Y:S01]  /*3b5e0*/  @!P6 STG.E.U8 desc[UR6][R16.64+0xa1], R65 ;  /* 0x0000a1411000e986 */ /* 0x0009e2000c101106 */
[C---:B------:R-:W-:Y:S02]  /*3b5f0*/  LOP3.LUT P2, RZ, R6.reuse, 0x800, RZ, 0xc0, !PT ;  /* 0x0000080006ff7812 */ /* 0x040fe4000784c0ff */
[----:B------:R-:W-:Y:S02]  /*3b600*/  LOP3.LUT P0, RZ, R6, 0x400, RZ, 0xc0, !PT ;  /* 0x0000040006ff7812 */ /* 0x000fe4000780c0ff */
[----:B------:R-:W-:Y:S01]  /*3b610*/  LOP3.LUT P4, RZ, R4, 0x2, RZ, 0xc0, !PT ;  /* 0x0000000204ff7812 */ /* 0x000fe2000788c0ff */
[----:B----4-:R-:W-:Y:S02]  /*3b620*/  FMUL R16, R223, UR4 ;  /* 0x00000004df107c20 */ /* 0x010fe40008400000 */
[----:B------:R-:W4:Y:S03]  /*3b630*/  LDL.LU R223, [R1+0x634] ;  /* 0x0006340001df7983 */ /* 0x000f260000300800 */
[----:B------:R-:W-:Y:S01]  /*3b640*/  F2FP.SATFINITE.E4M3.F32.PACK_AB_MERGE_C R16, RZ, R16, RZ ;  /* 0x00000010ff10723e */ /* 0x000fe200048070ff */
[----:B------:R-:W4:Y:S04]  /*3b650*/  LDL.LU R208, [R1+0x638] ;  /* 0x0006380001d07983 */ /* 0x000f280000300800 */
[----:B------:R0:W-:Y:S02]  /*3b660*/  @!P2 STG.E.U8 desc[UR6][R220.64+0xa8], R16 ;  /* 0x0000a810dc00a986 */ /* 0x0001e4000c101106 */
[----:B0-----:R-:W-:-:S02]  /*3b670*/  FMUL R16, R209, UR4 ;  /* 0x00000004d1107c20 */ /* 0x001fc40008400000 */
[----:B------:R-:W4:Y:S03]  /*3b680*/  LDL.LU R209, [R1+0x63c] ;  /* 0x00063c0001d17983 */ /* 0x000f260000300800 */
[----:B------:R-:W-:-:S05]  /*3b690*/  F2FP.SATFINITE.E4M3.F32.PACK_AB_MERGE_C R16, RZ, R16, RZ ;  /* 0x00000010ff10723e */ /* 0x000fca00048070ff */
[----:B------:R0:W-:Y:S02]  /*3b6a0*/  @!P0 STG.E.U8 desc[UR6][R166.64+0xa9], R16 ;  /* 0x0000a910a6008986 */ /* 0x0001e4000c101106 */
[----:B0-----:R-:W0:Y:S01]  /*3b6b0*/  @!P4 LDC.64 R16, c[0x0][0x5c0] ;  /* 0x00017000ff10cb82 */ /* 0x001e220000000a00 */
[----:B------:R-:W-:Y:S01]  /*3b6c0*/  LOP3.LUT P1, RZ, R0, 0x40000000, RZ, 0xc0, !PT ;  /* 0x4000000000ff7812 */ /* 0x000fe2000782c0ff */
[----:B------:R-:W-:Y:S02]  /*3b6d0*/  FMUL R65, R210, UR4 ;  /* 0x00000004d2417c20 */ /* 0x000fe40008400000 */
[----:B------:R-:W4:Y:S03]  /*3b6e0*/  LDL.LU R210, [R1+0x640] ;  /* 0x0006400001d27983 */ /* 0x000f260000300800 */
[----:B------:R-:W-:Y:S02]  /*3b6f0*/  F2FP.SATFINITE.E4M3.F32.PACK_AB_MERGE_C R65, RZ, R65, RZ ;  /* 0x00000041ff41723e */ /* 0x000fe400048070ff */
[----:B0-----:R-:W-:-:S05]  /*3b700*/  @!P4 IADD3 R16, P5, R149, R16, RZ ;  /* 0x000000109510c210 */ /* 0x001fca0007fbe0ff */
[----:B------:R-:W-:-:S05]  /*3b710*/  @!P4 IMAD.X R17, R151, 0x1, R17, P5 ;  /* 0x000000019711c824 */ /* 0x000fca00028e0611 */
[----:B------:R0:W-:Y:S02]  /*3b720*/  @!P4 STG.E.U8 desc[UR6][R16.64+0xa8], R65 ;  /* 0x0000a8411000c986 */ /* 0x0001e4000c101106 */
        /* <DEDUP_REMOVED lines=9> */
[----:B------:R-:W-:Y:S02]  /*3b7c0*/  LOP3.LUT P3, RZ, R0, 0x20000000, RZ, 0xc0, !PT ;  /* 0x2000000000ff7812 */ /* 0x000fe4000786c0ff */
[----:B------:R-:W-:Y:S02]  /*3b7d0*/  LOP3.LUT R12, R12, 0xfffffbff, RZ, 0xc0, !PT ;  /* 0xfffffbff0c0c7812 */ /* 0x000fe400078ec0ff */
[----:B------:R-:W-:-:S09]  /*3b7e0*/  F2FP.SATFINITE.E4M3.F32.PACK_AB_MERGE_C R16, RZ, R16, RZ ;  /* 0x00000010ff10723e */ /* 0x000fd200048070ff */
[----:B------:R-:W-:Y:S02]  /*3b7f0*/  @P3 LOP3.LUT R12, R12, 0x400, RZ, 0xfc, !PT ;  /* 0x000004000c0c3812 */ /* 0x000fe400078efcff */
[C---:B------:R-:W-:Y:S02]  /*3b800*/  LOP3.LUT P3, RZ, R6.reuse, 0x200, RZ, 0xc0, !PT ;  /* 0x0000020006ff7812 */ /* 0x040fe4000786c0ff */
[----:B------:R-:W-:-:S11]  /*3b810*/  LOP3.LUT P5, RZ, R6, 0x100, RZ, 0xc0, !PT ;  /* 0x0000010006ff7812 */ /* 0x000fd600078ac0ff */
[----:B------:R4:W-:Y:S01]  /*3b820*/  @!P3 STG.E.U8 desc[UR6][R218.64+0xa0], R16 ;  /* 0x0000a010da00b986 */ /* 0x0009e2000c101106 */
[----:B------:R-:W-:Y:S02]  /*3b830*/  LOP3.LUT P3, RZ, R12, 0x400, RZ, 0xc0, !PT ;  /* 0x000004000cff7812 */ /* 0x000fe4000786c0ff */
[----:B------:R-:W-:Y:S01]  /*3b840*/  LOP3.LUT P6, RZ, R0, 0x8000000, RZ, 0xc0, !PT ;  /* 0x0800000000ff7812 */ /* 0x000fe200078cc0ff */
[----:B----4-:R-:W-:Y:S02]  /*3b850*/  FMUL R16, R223, UR4 ;  /* 0x00000004df107c20 */ /* 0x010fe40008400000 */
[----:B------:R-:W4:Y:S03]  /*3b860*/  LDL.LU R223, [R1+0x64c] ;  /* 0x00064c0001df7983 */ /* 0x000f260000300800 */
[----:B------:R-:W-:-:S05]  /*3b870*/  F2FP.SATFINITE.E4M3.F32.PACK_AB_MERGE_C R16, RZ, R16, RZ ;  /* 0x00000010ff10723e */ /* 0x000fca00048070ff */
[----:B------:R0:W-:Y:S02]  /*3b880*/  @!P5 STG.E.U8 desc[UR6][R162.64+0xa1], R16 ;  /* 0x0000a110a200d986 */ /* 0x0001e4000c101106 */
[----:B0-----:R-:W0:Y:S01]  /*3b890*/  @!P3 LDC.64 R16, c[0x0][0x5c0] ;  /* 0x00017000ff10bb82 */ /* 0x001e220000000a00 */
[----:B------:R-:W-:-:S05]  /*3b8a0*/  FMUL R65, R208, UR4 ;  /* 0x00000004d0417c20 */ /* 0x000fca0008400000 */
[----:B------:R-:W-:Y:S02]  /*3b8b0*/  F2FP.SATFINITE.E4M3.F32.PACK_AB_MERGE_C R65, RZ, R65, RZ ;  /* 0x00000041ff41723e */ /* 0x000fe400048070ff */
[----:B0-----:R-:W-:-:S05]  /*3b8c0*/  @!P3 IADD3 R16, P5, R160, R16, RZ ;  /* 0x00000010a010b210 */ /* 0x001fca0007fbe0ff */
[----:B------:R-:W-:Y:S01]  /*3b8d0*/  @!P3 IMAD.X R17, R174, 0x1, R17, P5 ;  /* 0x00000001ae11b824 */ /* 0x000fe200028e0611 */
[----:B------:R-:W-:-:S13]  /*3b8e0*/  LOP3.LUT P5, RZ, R0, 0x20000000, RZ, 0xc0, !PT ;  /* 0x2000000000ff7812 */ /* 0x000fda00078ac0ff */
[----:B------:R0:W-:Y:S02]  /*3b8f0*/  @!P5 STG.E.U8 desc[UR6][R16.64+0xa0], R65 ;  /* 0x0000a0411000d986 */ /* 0x0001e4000c101106 */
[----:B0-----:R-:W-:Y:S01]  /*3b900*/  FMUL R65, R209, UR4 ;  /* 0x00000004d1417c20 */ /* 0x001fe20008400000 */
[----:B------:R-:W0:Y:S01]  /*3b910*/  @!P6 LDC.64 R16, c[0x0][0x5c0] ;  /* 0x00017000ff10eb82 */ /* 0x000e220000000a00 */
[----:B------:R-:W4:Y:S03]  /*3b920*/  LDL.LU R209, [R1+0x650] ;  /* 0x0006500001d17983 */ /* 0x000f260000300800 */
        /* <DEDUP_REMOVED lines=24> */
[----:B------:R-:W-:Y:S02]  /*3bab0*/  LOP3.LUT P3, RZ, R12, 0x200, RZ, 0xc0, !PT ;  /* 0x000002000cff7812 */ /* 0x000fe4000786c0ff */
[----:B0-----:R-:W-:Y:S01]  /*3bac0*/  @!P1 IADD3 R16, P5, R176, R16, RZ ;  /* 0x00000010b0109210 */ /* 0x001fe20007fbe0ff */
[----:B----4-:R-:W-:Y:S02]  /*3bad0*/  FMUL R65, R223, UR4 ;  /* 0x00000004df417c20 */ /* 0x010fe40008400000 */
[----:B------:R-:W4:Y:S02]  /*3bae0*/  LDL.LU R223, [R1+0x660] ;  /* 0x0006600001df7983 */ /* 0x000f240000300800 */
[----:B------:R-:W-:Y:S01]  /*3baf0*/  @!P1 IMAD.X R17, R186, 0x1, R17, P5 ;  /* 0x00000001ba119824 */ /* 0x000fe200028e0611 */
[----:B------:R-:W-:Y:S01]  /*3bb00*/  ISETP.LT.OR P5, PT, R28, 0xb1, !P3 ;  /* 0x000000b11c00780c */ /* 0x000fe20005fa1670 */
[----:B------:R-:W4:Y:S01]  /*3bb10*/  LDL.LU R208, [R1+0x664] ;  /* 0x0006640001d07983 */ /* 0x000f220000300800 */
[----:B------:R-:W-:-:S05]  /*3bb20*/  F2FP.SATFINITE.E4M3.F32.PACK_AB_MERGE_C R65, RZ, R65, RZ ;  /* 0x00000041ff41723e */ /* 0x000fca00048070ff */
[----:B------:R0:W-:Y:S06]  /*3bb30*/  @!P1 STG.E.U8 desc[UR6][R16.64+0xa9], R65 ;  /* 0x0000a94110009986 */ /* 0x0001ec000c101106 */
[----:B0-----:R-:W0:Y:S02]  /*3bb40*/  @!P5 LDC.64 R16, c[0x0][0x5c0] ;  /* 0x00017000ff10db82 */ /* 0x001e240000000a00 */
[----:B0-----:R-:W-:-:S05]  /*3bb50*/  @!P5 IADD3 R16, P6, R14, R16, RZ ;  /* 0x000000100e10d210 */ /* 0x001fca0007fde0ff */
[----:B------:R-:W-:Y:S02]  /*3bb60*/  @!P5 IMAD.X R17, R29, 0x1, R17, P6 ;  /* 0x000000011d11d824 */ /* 0x000fe400030e0611 */
[----:B------:R-:W-:-:S05]  /*3bb70*/  FMUL R65, R209, UR4 ;  /* 0x00000004d1417c20 */ /* 0x000fca0008400000 */
[----:B------:R-:W-:-:S05]  /*3bb80*/  F2FP.SATFINITE.E4M3.F32.PACK_AB_MERGE_C R65, RZ, R65, RZ ;  /* 0x00000041ff41723e */ /* 0x000fca00048070ff */
[----:B------:R0:W-:Y:S01]  /*3bb90*/  @!P5 STG.E.U8 desc[UR6][R16.64+0xb0], R65 ;  /* 0x0000b0411000d986 */ /* 0x0001e2000c101106 */
[----:B------:R-:W-:-:S13]  /*3bba0*/  ISETP.LT.OR P5, PT, R28, 0xb2, !P3 ;  /* 0x000000b21c00780c */ /* 0x000fda0005fa1670 */
        /* <DEDUP_REMOVED lines=8> */
[----:B0-----:R-:W-:-:S05]  /*3bc30*/  FMUL R16, R210, UR4 ;  /* 0x00000004d2107c20 */ /* 0x001fca0008400000 */
[----:B------:R-:W-:-:S05]  /*3bc40*/  F2FP.SATFINITE.E4M3.F32.PACK_AB_MERGE_C R16, RZ, R16, RZ ;  /* 0x00000010ff10723e */ /* 0x000fca00048070ff */
[----:B------:R3:W-:Y:S02]  /*3bc50*/  @!P2 STG.E.U8 desc[UR6][R158.64+0xb0], R16 ;  /* 0x0000b0109e00a986 */ /* 0x0007e4000c101106 */
[----:B---3--:R-:W-:Y:S02]  /*3bc60*/  FMUL R16, R222, UR4 ;  /* 0x00000004de107c20 */ /* 0x008fe40008400000 */
[----:B------:R-:W3:Y:S01]  /*3bc70*/  LDL.LU R222, [R1+0x66c] ;  /* 0x00066c0001de7983 */ /* 0x000ee20000300800 */
[----:B------:R-:W-:Y:S02]  /*3bc80*/  LOP3.LUT P4, RZ, R6, 0x8, RZ, 0xc0, !PT ;  /* 0x0000000806ff7812 */ /* 0x000fe4000788c0ff */
[----:B------:R-:W-:Y:S01]  /*3bc90*/  ISETP.LT.OR P5, PT, R28, 0xb9, !P3 ;  /* 0x000000b91c00780c */ /* 0x000fe20005fa1670 */
[----:B------:R-:W3:Y:S01]  /*3bca0*/  LDL.LU R209, [R1+0x670] ;  /* 0x0006700001d17983 */ /* 0x000ee20000300800 */
[----:B------:R-:W-:-:S03]  /*3bcb0*/  F2FP.SATFINITE.E4M3.F32.PACK_AB_MERGE_C R16, RZ, R16, RZ ;  /* 0x00000010ff10723e */ /* 0x000fc600048070ff */
[----:B------:R-:W3:Y:S06]  /*3bcc0*/  LDL.LU R210, [R1+0x674] ;  /* 0x0006740001d27983 */ /* 0x000eec0000300800 */
[----:B------:R0:W-:Y:S02]  /*3bcd0*/  @!P4 STG.E.U8 desc[UR6][R142.64+0xb1], R16 ;  /* 0x0000b1108e00c986 */ /* 0x0001e4000c101106 */
[----:B0-----:R-:W0:Y:S02]  /*3bce0*/  @!P5 LDC.64 R16, c[0x0][0x5c0] ;  /* 0x00017000ff10db82 */ /* 0x001e240000000a00 */
[----:B0-----:R-:W-:-:S05]  /*3bcf0*/  @!P5 IADD3 R16, P6, R14, R16, RZ ;  /* 0x000000100e10d210 */ /* 0x001fca0007fde0ff */
[----:B------:R-:W-:Y:S02]  /*3bd00*/  @!P5 IMAD.X R17, R29, 0x1, R17, P6 ;  /* 0x000000011d11d824 */ /* 0x000fe400030e0611 */
[----:B----4-:R-:W-:Y:S02]  /*3bd10*/  FMUL R65, R223, UR4 ;  /* 0x00000004df417c20 */ /* 0x010fe40008400000 */
[----:B------:R-:W4:Y:S03]  /*3bd20*/  LDL.LU R223, [R1+0x678] ;  /* 0x0006780001df7983 */ /* 0x000f260000300800 */
[----:B------:R-:W-:-:S05]  /*3bd30*/  F2FP.SATFINITE.E4M3.F32.PACK_AB_MERGE_C R65, RZ, R65, RZ ;  /* 0x00000041ff41723e */ /* 0x000fca00048070ff */
[----:B------:R0:W-:Y:S01]  /*3bd40*/  @!P5 STG.E.U8 desc[UR6][R16.64+0xb8], R65 ;  /* 0x0000b8411000d986 */ /* 0x0001e2000c101106 */
[----:B------:R-:W-:-:S13]  /*3bd50*/  ISETP.LT.OR P5, PT, R28, 0xba, !P3 ;  /* 0x000000ba1c00780c */ /* 0x000fda0005fa1670 */
[----:B0-----:R-:W0:Y:S01]  /*3bd60*/  @!P5 LDC.64 R16, c[0x0][0x5c0] ;  /* 0x00017000ff10db82 */ /* 0x001e220000000a00 */
[----:B------:R-:W-:Y:S01]  /*3bd70*/  FMUL R65, R208, UR4 ;  /* 0x00000004d0417c20 */ /* 0x000fe20008400000 */
[----:B------:R-:W-:-:S04]  /*3bd80*/  LOP3.LUT P0, RZ, R6, 0x1, RZ, 0xc0, !PT ;  /* 0x0000000106ff7812 */ /* 0x000fc8000780c0ff */
[----:B------:R-:W-:Y:S02]  /*3bd90*/  F2FP.SATFINITE.E4M3.F32.PACK_AB_MERGE_C R65, RZ, R65, RZ ;  /* 0x00000041ff41723e */ /* 0x000fe400048070ff */
[----:B0-----:R-:W-:-:S05]  /*3bda0*/  @!P5 IADD3 R16, P6, R14, R16, RZ ;  /* 0x000000100e10d210 */ /* 0x001fca0007fde0ff */
[----:B------:R-:W-:-:S05]  /*3bdb0*/  @!P5 IMAD.X R17, R29, 0x1, R17, P6 ;  /* 0x000000011d11d824 */ /* 0x000fca00030e0611 */
[----:B------:R2:W-:Y:S02]  /*3bdc0*/  @!P5 STG.E.U8 desc[UR6][R16.64+0xb9], R65 ;  /* 0x0000b9411000d986 */ /* 0x0005e4000c101106 */
[----:B--2---:R-:W-:Y:S02]  /*3bdd0*/  FMUL R16, R211, UR4 ;  /* 0x00000004d3107c20 */ /* 0x004fe40008400000 */
[----:B------:R-:W2:Y:S03]  /*3bde0*/  LDL.LU R211, [R1+0x67c] ;  /* 0x00067c0001d37983 */ /* 0x000ea60000300800 */
[----:B------:R-:W-:-:S05]  /*3bdf0*/  F2FP.SATFINITE.E4M3.F32.PACK_AB_MERGE_C R16, RZ, R16, RZ ;  /* 0x00000010ff10723e */ /* 0x000fca00048070ff */
[----:B------:R3:W-:Y:S02]  /*3be00*/  @!P0 STG.E.U8 desc[UR6][R136.64+0xb8], R16 ;  /* 0x0000b81088008986 */ /* 0x0007e4000c101106 */
[----:B---3--:R-:W-:Y:S02]  /*3be10*/  FMUL R16, R222, UR4 ;  /* 0x00000004de107c20 */ /* 0x008fe40008400000 */
[----:B------:R-:W3:Y:S01]  /*3be20*/  LDL.LU R222, [R1+0x680] ;  /* 0x0006800001de7983 */ /* 0x000ee20000300800 */
[C---:B------:R-:W-:Y:S02]  /*3be30*/  LOP3.LUT P1, RZ, R5.reuse, 0x40000000, RZ, 0xc0, !PT ;  /* 0x4000000005ff7812 */ /* 0x040fe4000782c0ff */
[----:B------:R-:W-:Y:S02]  /*3be40*/  F2FP.SATFINITE.E4M3.F32.PACK_AB_MERGE_C R16, RZ, R16, RZ ;  /* 0x00000010ff10723e */ /* 0x000fe400048070ff */
[----:B------:R-:W-:Y:S02]  /*3be50*/  LOP3.LUT P5, RZ, R5, 0x20000000, RZ, 0xc0, !PT ;  /* 0x2000000005ff7812 */ /* 0x000fe400078ac0ff */
[----:B------:R-:W-:-:S07]  /*3be60*/  LOP3.LUT R12, R12, 0xffffff7f, RZ, 0xc0, !PT ;  /* 0xffffff7f0c0c7812 */ /* 0x000fce00078ec0ff */
[----:B------:R0:W-:Y:S01]  /*3be70*/  @!P1 STG.E.U8 desc[UR6][R132.64+0xb9], R16 ;  /* 0x0000b91084009986 */ /* 0x0001e2000c101106 */
[----:B------:R-:W-:Y:S02]  /*3be80*/  @P3 LOP3.LUT R12, R12, 0x80, RZ, 0xfc, !PT ;  /* 0x000000800c0c3812 */ /* 0x000fe400078efcff */
[----:B------:R-:W-:Y:S01]  /*3be90*/  LOP3.LUT P3, RZ, R4, 0x10, RZ, 0xc0, !PT ;  /* 0x0000001004ff7812 */ /* 0x000fe2000786c0ff */
[----:B0-----:R-:W-:Y:S01]  /*3bea0*/  FMUL R16, R209, UR4 ;  /* 0x00000004d1107c20 */ /* 0x001fe20008400000 */
[----:B------:R-:W-:Y:S01]  /*3beb0*/  LOP3.LUT P4, RZ, R5, 0x10000000, RZ, 0xc0, !PT ;  /* 0x1000000005ff7812 */ /* 0x000fe2000788c0ff */
[----:B------:R-:W3:Y:S03]  /*3bec0*/  LDL.LU R209, [R1+0x684] ;  /* 0x0006840001d17983 */ /* 0x000ee60000300800 */
[----:B------:R-:W-:-:S05]  /*3bed0*/  F2FP.SATFINITE.E4M3.F32.PACK_AB_MERGE_C R16, RZ, R16, RZ ;  /* 0x00000010ff10723e */ /* 0x000fca00048070ff */
[----:B------:R0:W-:Y:S02]  /*3bee0*/  @!P5 STG.E.U8 desc[UR6][R128.64+0xb0], R16 ;  /* 0x0000b0108000d986 */ /* 0x0001e4000c101106 */
[----:B0-----:R-:W-:Y:S01]  /*3bef0*/  FMUL R16, R210, UR4 ;  /* 0x00000004d2107c20 */ /* 0x001fe20008400000 */
[----:B------:R-:W-:Y:S01]  /*3bf00*/  LOP3.LUT P6, RZ, R4, 0x1, RZ, 0xc0, !PT ;  /* 0x0000000104ff7812 */ /* 0x000fe200078cc0ff */
[----:B------:R-:W3:Y:S03]  /*3bf10*/  LDL.LU R210, [R1+0x688] ;  /* 0x0006880001d27983 */ /* 0x000ee60000300800 */
[----:B------:R-:W-:Y:S02]  /*3bf20*/  F2FP.SATFINITE.E4M3.F32.PACK_AB_MERGE_C R65, RZ, R16, RZ ;  /* 0x00000010ff41723e */ /* 0x000fe400048070ff */
[----:B------:R-:W0:Y:S03]  /*3bf30*/  @!P3 LDC.64 R16, c[0x0][0x5c0] ;  /* 0x00017000ff10bb82 */ /* 0x000e260000000a00 */
[----:B------:R4:W-:Y:S01]  /*3bf40*/  @!P4 STG.E.U8 desc[UR6][R126.64+0xb1], R65 ;  /* 0x0000b1417e00c986 */ /* 0x0009e2000c101106 */
[----:B0-----:R-:W-:-:S05]  /*3bf50*/  @!P3 IADD3 R16, P5, R236, R16, RZ ;  /* 0x00000010ec10b210 */ /* 0x001fca0007fbe0ff */
[----:B------:R-:W-:Y:S02]  /*3bf60*/  @!P3 IMAD.X R17, R121, 0x1, R17, P5 ;  /* 0x000000017911b824 */ /* 0x000fe400028e0611 */
[----:B------:R-:W3:Y:S01]  /*3bf70*/  LDL.LU R121, [R1+0x83c] ;  /* 0x00083c0001797983 */ /* 0x000ee20000300800 */
[----:B----4-:R-:W-:-:S03]  /*3bf80*/  FMUL R65, R223, UR4 ;  /* 0x00000004df417c20 */ /* 0x010fc60008400000 */
[----:B------:R-:W4:Y:S02]  /*3bf90*/  LDL.LU R223, [R1+0x68c] ;  /* 0x00068c0001df7983 */ /* 0x000f240000300800 */
[----:B------:R-:W-:-:S05]  /*3bfa0*/  F2FP.SATFINITE.E4M3.F32.PACK_AB_MERGE_C R65, RZ, R65, RZ ;  /* 0x00000041ff41723e */ /* 0x000fca00048070ff */
[----:B------:R0:W-:Y:S02]  /*3bfb0*/  @!P3 STG.E.U8 desc[UR6][R16.64+0xb0], R65 ;  /* 0x0000b0411000b986 */ /* 0x0001e4000c101106 */
[----:B0-----:R-:W0:Y:S02]  /*3bfc0*/  @!P6 LDC.64 R16, c[0x0][0x5c0] ;  /* 0x00017000ff10eb82 */ /* 0x001e240000000a00 */
        /* <DEDUP_REMOVED lines=8> */
[----:B------:R-:W-:-:S03]  /*3c050*/  LOP3.LUT P2, RZ, R5, 0x2000000, RZ, 0xc0, !PT ;  /* 0x0200000005ff7812 */ /* 0x000fc6000784c0ff */
[----:B------:R-:W3:Y:S01]  /*3c060*/  LDL.LU R208, [R1+0x698] ;  /* 0x0006980001d07983 */ /* 0x000ee20000300800 */
[----:B------:R-:W-:Y:S01]  /*3c070*/  F2FP.SATFINITE.E4M3.F32.PACK_AB_MERGE_C R16, RZ, R16, RZ ;  /* 0x00000010ff10723e */ /* 0x000fe200048070ff */
[----:B------:R-:W-:-:S08]  /*3c080*/  FMUL R65, R210, UR4 ;  /* 0x00000004d2417c20 */ /* 0x000fd00008400000 */
[----:B------:R0:W-:Y:S02]  /*3c090*/  @!P2 STG.E.U8 desc[UR6][R120.64+0xb8], R16 ;  /* 0x0000b8107800a986 */ /* 0x0001e4000c101106 */
[----:B0-----:R-:W-:Y:S02]  /*3c0a0*/  FMUL R16, R209, UR4 ;  /* 0x00000004d1107c20 */ /* 0x001fe40008400000 */
[----:B------:R-:W3:Y:S04]  /*3c0b0*/  LDL.LU R209, [R1+0x69c] ;  /* 0x00069c0001d17983 */ /* 0x000ee80000300800 */
[----:B------:R-:W3:Y:S01]  /*3c0c0*/  LDL.LU R210, [R1+0x6a0] ;  /* 0x0006a00001d27983 */ /* 0x000ee20000300800 */
[----:B----4-:R-:W-:-:S03]  /*3c0d0*/  FMUL R68, R223, UR4 ;  /* 0x00000004df447c20 */ /* 0x010fc60008400000 */
[----:B------:R-:W4:Y:S02]  /*3c0e0*/  LDL.LU R223, [R1+0x6a4] ;  /* 0x0006a40001df7983 */ /* 0x000f240000300800 */
[----:B------:R-:W-:Y:S02]  /*3c0f0*/  F2FP.SATFINITE.E4M3.F32.PACK_AB_MERGE_C R69, RZ, R68, RZ ;  /* 0x00000044ff45723e */ /* 0x000fe400048070ff */
[----:B------:R-:W-:Y:S02]  /*3c100*/  LOP3.LUT P0, RZ, R5, 0x1000000, RZ, 0xc0, !PT ;  /* 0x0100000005ff7812 */ /* 0x000fe4000780c0ff */
[----:B------:R-:W-:Y:S01]  /*3c110*/  LOP3.LUT P1, RZ, R0, 0x10000000, RZ, 0xc0, !PT ;  /* 0x1000000000ff7812 */ /* 0x000fe2000782c0ff */
[----:B--2---:R-:W-:Y:S02]  /*3c120*/  FMUL R68, R211, UR4 ;  /* 0x00000004d3447c20 */ /* 0x004fe40008400000 */
[----:B------:R-:W2:Y:S03]  /*3c130*/  LDL.LU R211, [R1+0x6a8] ;  /* 0x0006a80001d37983 */ /* 0x000ea60000300800 */
[----:B------:R-:W-:Y:S01]  /*3c140*/  F2FP.SATFINITE.E4M3.F32.PACK_AB_MERGE_C R97, RZ, R68, RZ ;  /* 0x00000044ff61723e */ /* 0x000fe200048070ff */
[----:B---3--:R-:W-:-:S02]  /*3c150*/  FMUL R68, R222, UR4 ;  /* 0x00000004de447c20 */ /* 0x008fc40008400000 */
[----:B------:R-:W3:Y:S01]  /*3c160*/  LDL.LU R222, [R1+0x6ac] ;  /* 0x0006ac0001de7983 */ /* 0x000ee20000300800 */
[----:B------:R-:W-:-:S05]  /*3c170*/  F2FP.SATFINITE.E4M3.F32.PACK_AB_MERGE_C R16, RZ, R16, RZ ;  /* 0x00000010ff10723e */ /* 0x000fca00048070ff */
[----:B------:R0:W-:Y:S02]  /*3c180*/  @!P0 STG.E.U8 desc[UR6][R116.64+0xb9], R16 ;  /* 0x0000b91074008986 */ /* 0x0001e4000c101106 */
[----:B0-----:R-:W0:Y:S01]  /*3c190*/  @!P1 LDC.64 R16, c[0x0][0x5c0] ;  /* 0x00017000ff109b82 */ /* 0x001e220000000a00 */
[C---:B------:R-:W-:Y:S02]  /*3c1a0*/  LOP3.LUT P4, RZ, R0.reuse, 0x800000, RZ, 0xc0, !PT ;  /* 0x0080000000ff7812 */ /* 0x040fe4000788c0ff */
[----:B------:R-:W-:Y:S02]  /*3c1b0*/  F2FP.SATFINITE.E4M3.F32.PACK_AB_MERGE_C R65, RZ, R65, RZ ;  /* 0x00000041ff41723e */ /* 0x000fe400048070ff */
[----:B------:R-:W-:Y:S02]  /*3c1c0*/  LOP3.LUT P3, RZ, R0, 0x400000, RZ, 0xc0, !PT ;  /* 0x0040000000ff7812 */ /* 0x000fe4000786c0ff */
[----:B0-----:R-:W-:-:S05]  /*3c1d0*/  @!P1 IADD3 R16, P5, R228, R16, RZ ;  /* 0x00000010e4109210 */ /* 0x001fca0007fbe0ff */
[----:B------:R-:W-:-:S05]  /*3c1e0*/  @!P1 IMAD.X R17, R231, 0x1, R17, P5 ;  /* 0x00000001e7119824 */ /* 0x000fca00028e0611 */
[----:B------:R0:W-:Y:S02]  /*3c1f0*/  @!P1 STG.E.U8 desc[UR6][R16.64+0xb8], R65 ;  /* 0x0000b84110009986 */ /* 0x0001e4000c101106 */
[----:B0-----:R-:W0:Y:S01]  /*3c200*/  @!P4 LDC.64 R16, c[0x0][0x5c0] ;  /* 0x00017000ff10cb82 */ /* 0x001e220000000a00 */
[----:B------:R-:W-:-:S04]  /*3c210*/  LOP3.LUT R12, R12, 0xfffffeff, RZ, 0xc0, !PT ;  /* 0xfffffeff0c0c7812 */ /* 0x000fc800078ec0ff */
[----:B------:R-:W-:Y:S02]  /*3c220*/  @P3 LOP3.LUT R12, R12, 0x100, RZ, 0xfc, !PT ;  /* 0x000001000c0c3812 */ /* 0x000fe400078efcff */
[----:B------:R-:W-:Y:S02]  /*3c230*/  LOP3.LUT P3, RZ, R5, 0x800000, RZ, 0xc0, !PT ;  /* 0x0080000005ff7812 */ /* 0x000fe4000786c0ff */
[----:B0-----:R-:W-:-:S05]  /*3c240*/  @!P4 IADD3 R16, P5, R192, R16, RZ ;  /* 0x00000010c010c210 */ /* 0x001fca0007fbe0ff */
[----:B------:R-:W-:-:S05]  /*3c250*/  @!P4 IMAD.X R17, R204, 0x1, R17, P5 ;  /* 0x00000001cc11c824 */ /* 0x000fca00028e0611 */
[----:B------:R0:W-:Y:S04]  /*3c260*/  @!P4 STG.E.U8 desc[UR6][R16.64+0xb9], R69 ;  /* 0x0000b9451000c986 */ /* 0x0001e8000c101106 */
[----:B------:R1:W-:Y:S01]  /*3c270*/  @!P3 STG.E.U8 desc[UR6][R118.64+0xb0], R97 ;  /* 0x0000b0617600b986 */ /* 0x0003e2000c101106 */
[----:B------:R-:W-:Y:S02]  /*3c280*/  LOP3.LUT P3, RZ, R12, 0x100, RZ, 0xc0, !PT ;  /* 0x000001000cff7812 */ /* 0x000fe4000786c0ff */
[----:B------:R-:W-:-:S11]  /*3c290*/  LOP3.LUT P5, RZ, R5, 0x400000, RZ, 0xc0, !PT ;  /* 0x0040000005ff7812 */ /* 0x000fd600078ac0ff */
[----:B0-----:R-:W0:Y:S01]  /*3c2a0*/  @!P3 LDC.64 R16, c[0x0][0x5c0] ;  /* 0x00017000ff10bb82 */ /* 0x001e220000000a00 */
[----:B------:R-:W-:-:S05]  /*3c2b0*/  F2FP.SATFINITE.E4M3.F32.PACK_AB_MERGE_C R117, RZ, R68, RZ ;  /* 0x00000044ff75723e */ /* 0x000fca00048070ff */
[----:B------:R-:W-:Y:S01]  /*3c2c0*/  @!P5 STG.E.U8 desc[UR6][R114.64+0xb1], R117 ;  /* 0x0000b1757200d986 */ /* 0x000fe2000c101106 */
[----:B------:R-:W-:Y:S01]  /*3c2d0*/  LOP3.LUT P6, RZ, R0, 0x200000, RZ, 0xc0, !PT ;  /* 0x0020000000ff7812 */ /* 0x000fe200078cc0ff */
[----:B------:R-:W-:Y:S01]  /*3c2e0*/  FMUL R65, R208, UR4 ;  /* 0x00000004d0417c20 */ /* 0x000fe20008400000 */
[----:B0-----:R-:W-:-:S05]  /*3c2f0*/  @!P3 IADD3 R16, P5, R229, R16, RZ ;  /* 0x00000010e510b210 */ /* 0x001fca0007fbe0ff */
[----:B------:R-:W-:Y:S01]  /*3c300*/  @!P3 IMAD.X R17, R232, 0x1, R17, P5 ;  /* 0x00000001e811b824 */ /* 0x000fe200028e0611 */
[----:B------:R-:W-:Y:S02]  /*3c310*/  LOP3.LUT P5, RZ, R0, 0x400000, RZ, 0xc0, !PT ;  /* 0x0040000000ff7812 */ /* 0x000fe400078ac0ff */
[----:B------:R-:W-:Y:S01]  /*3c320*/  F2FP.SATFINITE.E4M3.F32.PACK_AB_MERGE_C R69, RZ, R65, RZ ;  /* 0x00000041ff45723e */ /* 0x000fe200048070ff */
[----:B------:R-:W-:Y:S02]  /*3c330*/  FMUL R65, R209, UR4 ;  /* 0x00000004d1417c20 */ /* 0x000fe40008400000 */
[----:B------:R-:W3:Y:S08]  /*3c340*/  LDL.LU R209, [R1+0x6b0] ;  /* 0x0006b00001d17983 */ /* 0x000ef00000300800 */
[----:B------:R0:W-:Y:S01]  /*3c350*/  @!P5 STG.E.U8 desc[UR6][R16.64+0xb0], R69 ;  /* 0x0000b0451000d986 */ /* 0x0001e2000c101106 */
[----:B-1----:R-:W-:Y:S01]  /*3c360*/  F2FP.SATFINITE.E4M3.F32.PACK_AB_MERGE_C R97, RZ, R65, RZ ;  /* 0x00000041ff61723e */ /* 0x002fe200048070ff */
[----:B------:R-:W-:Y:S01]  /*3c370*/  FMUL R65, R210, UR4 ;  /* 0x00000004d2417c20 */ /* 0x000fe20008400000 */
[----:B0-----:R-:W0:Y:S04]  /*3c380*/  @!P6 LDC.64 R16, c[0x0][0x5c0] ;  /* 0x00017000ff10eb82 */ /* 0x001e280000000a00 */
[----:B------:R-:W-:Y:S01]  /*3c390*/  F2FP.SATFINITE.E4M3.F32.PACK_AB_MERGE_C R115, RZ, R65, RZ ;  /* 0x00000041ff73723e */ /* 0x000fe200048070ff */
[----:B----4-:R-:W-:-:S02]  /*3c3a0*/  FMUL R65, R223, UR4 ;  /* 0x00000004df417c20 */ /* 0x010fc40008400000 */
[----:B------:R-:W4:Y:S04]  /*3c3b0*/  LDL.LU R223, [R1+0x6b4] ;  /* 0x0006b40001df7983 */ /* 0x000f280000300800 */
[----:B------:R-:W4:Y:S01]  /*3c3c0*/  LDL.LU R210, [R1+0x6b8] ;  /* 0x0006b80001d27983 */ /* 0x000f220000300800 */
[----:B------:R-:W-:Y:S02]  /*3c3d0*/  F2FP.SATFINITE.E4M3.F32.PACK_AB_MERGE_C R69, RZ, R65, RZ ;  /* 0x00000041ff45723e */ /* 0x000fe400048070ff */
[----:B0-----:R-:W-:-:S05]  /*3c3e0*/  @!P6 IADD3 R16, P5, R205, R16, RZ ;  /* 0x00000010cd10e210 */ /* 0x001fca0007fbe0ff */
[----:B------:R-:W-:-:S05]  /*3c3f0*/  @!P6 IMAD.X R17, R230, 0x1, R17, P5 ;  /* 0x00000001e611e824 */ /* 0x000fca00028e0611 */
[----:B------:R0:W-:Y:S01]  /*3c400*/  @!P6 STG.E.U8 desc[UR6][R16.64+0xb1], R97 ;  /* 0x0000b1611000e986 */ /* 0x0001e2000c101106 */
[----:B--2---:R-:W-:-:S03]  /*3c410*/  FMUL R65, R211, UR4 ;  /* 0x00000004d3417c20 */ /* 0x004fc60008400000 */
[----:B------:R-:W2:Y:S02]  /*3c420*/  LDL.LU R211, [R1+0x6bc] ;  /* 0x0006bc0001d37983 */ /* 0x000ea40000300800 */
[----:B0-----:R-:W-:Y:S01]  /*3c430*/  F2FP.SATFINITE.E4M3.F32.PACK_AB_MERGE_C R97, RZ, R65, RZ ;  /* 0x00000041ff61723e */ /* 0x001fe200048070ff */
[----:B---3--:R-:W-:Y:S02]  /*3c440*/  FMUL R65, R222, UR4 ;  /* 0x00000004de417c20 */ /* 0x008fe40008400000 */
[----:B------:R-:W3:Y:S01]  /*3c450*/  LDL.LU R222, [R1+0x6c0] ;  /* 0x0006c00001de7983 */ /* 0x000ee20000300800 */
[----:B------:R-:W-:-:S13]  /*3c460*/  LOP3.LUT P0, RZ, R0, 0x80000, RZ, 0xc0, !PT ;  /* 0x0008000000ff7812 */ /* 0x000fda000780c0ff */
[----:B------:R-:W0:Y:S01]  /*3c470*/  @!P0 LDC.64 R16, c[0x0][0x5c0] ;  /* 0x00017000ff108b82 */ /* 0x000e220000000a00 */
[C---:B------:R-:W-:Y:S02]  /*3c480*/  LOP3.LUT P2, RZ, R5.reuse, 0x80000, RZ, 0xc0, !PT ;  /* 0x0008000005ff7812 */ /* 0x040fe4000784c0ff */
[----:B------:R-:W-:Y:S02]  /*3c490*/  LOP3.LUT P1, RZ, R5, 0x40000, RZ, 0xc0, !PT ;  /* 0x0004000005ff7812 */ /* 0x000fe4000782c0ff */
[----:B------:R-:W-:-:S09]  /*3c4a0*/  LOP3.LUT P4, RZ, R0, 0x10000, RZ, 0xc0, !PT ;  /* 0x0001000000ff7812 */ /* 0x000fd2000788c0ff */
[----:B------:R-:W-:Y:S01]  /*3c4b0*/  @!P2 STG.E.U8 desc[UR6][R112.64+0xb8], R115 ;  /* 0x0000b8737000a986 */ /* 0x000fe2000c101106 */
[----:B0-----:R-:W-:-:S03]  /*3c4c0*/  @!P0 IADD3 R16, P5, R195, R16, RZ ;  /* 0x00000010c3108210 */ /* 0x001fc60007fbe0ff */
[----:B------:R-:W-:Y:S02]  /*3c4d0*/  @!P1 STG.E.U8 desc[UR6][R106.64+0xb9], R69 ;  /* 0x0000b9456a009986 */ /* 0x000fe4000c101106 */
[----:B------:R-:W-:-:S05]  /*3c4e0*/  @!P0 IMAD.X R17, R215, 0x1, R17, P5 ;  /* 0x00000001d7118824 */ /* 0x000fca00028e0611 */
[----:B------:R0:W-:Y:S02]  /*3c4f0*/  @!P0 STG.E.U8 desc[UR6][R16.64+0xb8], R97 ;  /* 0x0000b86110008986 */ /* 0x0001e4000c101106 */
[----:B0-----:R-:W0:Y:S01]  /*3c500*/  @!P4 LDC.64 R16, c[0x0][0x5c0] ;  /* 0x00017000ff10cb82 */ /* 0x001e220000000a00 */
[----:B------:R-:W-:Y:S02]  /*3c510*/  LOP3.LUT P3, RZ, R12, 0x80, RZ, 0xc0, !PT ;  /* 0x000000800cff7812 */ /* 0x000fe4000786c0ff */
[----:B------:R-:W-:Y:S02]  /*3c520*/  F2FP.SATFINITE.E4M3.F32.PACK_AB_MERGE_C R69, RZ, R65, RZ ;  /* 0x00000041ff45723e */ /* 0x000fe400048070ff */
[----:B0-----:R-:W-:-:S05]  /*3c530*/  @!P4 IADD3 R16, P5, R194, R16, RZ ;  /* 0x00000010c210c210 */ /* 0x001fca0007fbe0ff */
[----:B------:R-:W-:Y:S01]  /*3c540*/  @!P4 IMAD.X R17, R214, 0x1, R17, P5 ;  /* 0x00000001d611c824 */ /* 0x000fe200028e0611 */
[----:B------:R-:W-:-:S04]  /*3c550*/  ISETP.LT.OR P5, PT, R28, 0xc1, !P3 ;  /* 0x000000c11c00780c */ /* 0x000fc80005fa1670 */
[----:B------:R0:W-:Y:S09]  /*3c560*/  @!P4 STG.E.U8 desc[UR6][R16.64+0xb9], R69 ;  /* 0x0000b9451000c986 */ /* 0x0001f2000c101106 */
[----:B0-----:R-:W0:Y:S01]  /*3c570*/  @!P5 LDC.64 R16, c[0x0][0x5c0] ;  /* 0x00017000ff10db82 */ /* 0x001e220000000a00 */
[----:B------:R-:W-:-:S02]  /*3c580*/  FMUL R65, R209, UR4 ;  /* 0x00000004d1417c20 */ /* 0x000fc40008400000 */
[----:B------:R-:W3:Y:S03]  /*3c590*/  LDL.LU R209, [R1+0x6c4] ;  /* 0x0006c40001d17983 */ /* 0x000ee60000300800 */
[----:B------:R-:W-:Y:S02]  /*3c5a0*/  F2FP.SATFINITE.E4M3.F32.PACK_AB_MERGE_C R97, RZ, R65, RZ ;  /* 0x00000041ff61723e */ /* 0x000fe400048070ff */
[----:B0-----:R-:W-:Y:S01]  /*3c5b0*/  @!P5 IADD3 R16, P6, R14, R16, RZ ;  /* 0x000000100e10d210 */ /* 0x001fe20007fde0ff */
[----:B----4-:R-:W-:Y:S02]  /*3c5c0*/  FMUL R65, R223, UR4 ;  /* 0x00000004df417c20 */ /* 0x010fe40008400000 */
[----:B------:R-:W4:Y:S03]  /*3c5d0*/  LDL.LU R223, [R1+0x6c8] ;  /* 0x0006c80001df7983 */ /* 0x000f260000300800 */
[----:B------:R-:W-:Y:S01]  /*3c5e0*/  F2FP.SATFINITE.E4M3.F32.PACK_AB_MERGE_C R69, RZ, R65, RZ ;  /* 0x00000041ff45723e */ /* 0x000fe200048070ff */
[----:B------:R-:W-:-:S02]  /*3c5f0*/  FMUL R65, R210, UR4 ;  /* 0x00000004d2417c20 */ /* 0x000fc40008400000 */
[----:B------:R-:W4:Y:S04]  /*3c600*/  LDL.LU R210, [R1+0x6cc] ;  /* 0x0006cc0001d27983 */ /* 0x000f280000300800 */
[----:B------:R-:W4:Y:S01]  /*3c610*/  LDL.LU R208, [R1+0x6d0] ;  /* 0x0006d00001d07983 */ /* 0x000f220000300800 */
[----:B------:R-:W-:Y:S01]  /*3c620*/  @!P5 IMAD.X R17, R29, 0x1, R17, P6 ;  /* 0x000000011d11d824 */ /* 0x000fe200030e0611 */
[----:B------:R-:W-:-:S04]  /*3c630*/  F2FP.SATFINITE.E4M3.F32.PACK_AB_MERGE_C R107, RZ, R65, RZ ;  /* 0x00000041ff6b723e */ /* 0x000fc800048070ff */
[----:B------:R0:W-:Y:S01]  /*3c640*/  @!P5 STG.E.U8 desc[UR6][R16.64+0xc0], R97 ;  /* 0x0000c0611000d986 */ /* 0x0001e2000c101106 */
[----:B--2---:R-:W-:-:S03]  /*3c650*/  FMUL R65, R211, UR4 ;  /* 0x00000004d3417c20 */ /* 0x004fc60008400000 */
[----:B------:R-:W2:Y:S02]  /*3c660*/  LDL.LU R211, [R1+0x6d4] ;  /* 0x0006d40001d37983 */ /* 0x000ea40000300800 */
[----:B0-----:R-:W-:Y:S01]  /*3c670*/  F2FP.SATFINITE.E4M3.F32.PACK_AB_MERGE_C R97, RZ, R65, RZ ;  /* 0x00000041ff61723e */ /* 0x001fe200048070ff */
[----:B---3--:R-:W-:Y:S02]  /*3c680*/  FMUL R65, R222, UR4 ;  /* 0x00000004de417c20 */ /* 0x008fe40008400000 */
[----:B------:R-:W3:Y:S01]  /*3c690*/  LDL.LU R222, [R1+0x6d8] ;  /* 0x0006d80001de7983 */ /* 0x000ee20000300800 */
[----:B------:R-:W-:-:S13]  /*3c6a0*/  ISETP.LT.OR P5, PT, R28, 0xc2, !P3 ;  /* 0x000000c21c00780c */ /* 0x000fda0005fa1670 */
[----:B------:R-:W0:Y:S02]  /*3c6b0*/  @!P5 LDC.64 R16, c[0x0][0x5c0] ;  /* 0x00017000ff10db82 */ /* 0x000e240000000a00 */
[----:B0-----:R-:W-:-:S05]  /*3c6c0*/  @!P5 IADD3 R16, P6, R14, R16, RZ ;  /* 0x000000100e10d210 */ /* 0x001fca0007fde0ff */
[----:B------:R-:W-:-:S05]  /*3c6d0*/  @!P5 IMAD.X R17, R29, 0x1, R17, P6 ;  /* 0x000000011d11d824 */ /* 0x000fca00030e0611 */
[----:B------:R0:W-:Y:S01]  /*3c6e0*/  @!P5 STG.E.U8 desc[UR6][R16.64+0xc1], R69 ;  /* 0x0000c1451000d986 */ /* 0x0001e2000c101106 */
[----:B------:R-:W-:-:S13]  /*3c6f0*/  ISETP.LT.OR P5, PT, R28, 0xc9, !P3 ;  /* 0x000000c91c00780c */ /* 0x000fda0005fa1670 */
[----:B0-----:R-:W0:Y:S01]  /*3c700*/  @!P5 LDC.64 R16, c[0x0][0x5c0] ;  /* 0x00017000ff10db82 */ /* 0x001e220000000a00 */
[C---:B------:R-:W-:Y:S02]  /*3c710*/  LOP3.LUT P2, RZ, R5.reuse, 0x20000, RZ, 0xc0, !PT ;  /* 0x0002000005ff7812 */ /* 0x040fe4000784c0ff */
[----:B------:R-:W-:Y:S02]  /*3c720*/  LOP3.LUT P1, RZ, R5, 0x8000, RZ, 0xc0, !PT ;  /* 0x0000800005ff7812 */ /* 0x000fe4000782c0ff */
[----:B------:R-:W-:-:S09]  /*3c730*/  F2FP.SATFINITE.E4M3.F32.PACK_AB_MERGE_C R69, RZ, R65, RZ ;  /* 0x00000041ff45723e */ /* 0x000fd200048070ff */
[----:B------:R-:W-:Y:S01]  /*3c740*/  @!P2 STG.E.U8 desc[UR6][R108.64+0xc0], R107 ;  /* 0x0000c06b6c00a986 */ /* 0x000fe2000c101106 */
[----:B0-----:R-:W-:-:S03]  /*3c750*/  @!P5 IADD3 R16, P6, R14, R16, RZ ;  /* 0x000000100e10d210 */ /* 0x001fc60007fde0ff */
[----:B------:R-:W-:Y:S02]  /*3c760*/  @!P1 STG.E.U8 desc[UR6][R104.64+0xc1], R97 ;  /* 0x0000c16168009986 */ /* 0x000fe4000c101106 */
[----:B------:R-:W-:-:S05]  /*3c770*/  @!P5 IMAD.X R17, R29, 0x1, R17, P6 ;  /* 0x000000011d11d824 */ /* 0x000fca00030e0611 */
[----:B------:R0:W-:Y:S01]  /*3c780*/  @!P5 STG.E.U8 desc[UR6][R16.64+0xc8], R69 ;  /* 0x0000c8451000d986 */ /* 0x0001e2000c101106 */
[----:B------:R-:W-:-:S13]  /*3c790*/  ISETP.LT.OR P5, PT, R28, 0xca, !P3 ;  /* 0x000000ca1c00780c */ /* 0x000fda0005fa1670 */
[----:B0-----:R-:W0:Y:S01]  /*3c7a0*/  @!P5 LDC.64 R16, c[0x0][0x5c0] ;  /* 0x00017000ff10db82 */ /* 0x001e220000000a00 */
[----:B------:R-:W-:Y:S02]  /*3c7b0*/  P2R R68, PR, RZ, 0x8 ;  /* 0x00000008ff447803 */ /* 0x000fe40000000000 */
[----:B------:R-:W-:Y:S02]  /*3c7c0*/  LOP3.LUT P3, RZ, R0, 0x2000000, RZ, 0xc0, !PT ;  /* 0x0200000000ff7812 */ /* 0x000fe4000786c0ff */
[----:B------:R-:W-:Y:S02]  /*3c7d0*/  LOP3.LUT P0, RZ, R5, 0x10000, RZ, 0xc0, !PT ;  /* 0x0001000005ff7812 */ /* 0x000fe4000780c0ff */
[----:B0-----:R-:W-:-:S05]  /*3c7e0*/  @!P5 IADD3 R16, P6, R14, R16, RZ ;  /* 0x000000100e10d210 */ /* 0x001fca0007fde0ff */
[----:B------:R-:W-:Y:S02]  /*3c7f0*/  @!P5 IMAD.X R17, R29, 0x1, R17, P6 ;  /* 0x000000011d11d824 */ /* 0x000fe400030e0611 */
[----:B------:R-:W-:Y:S01]  /*3c800*/  FMUL R65, R209, UR4 ;  /* 0x00000004d1417c20 */ /* 0x000fe20008400000 */
[----:B------:R-:W-:Y:S01]  /*3c810*/  LOP3.LUT P4, RZ, R5, 0x2000, RZ, 0xc0, !PT ;  /* 0x0000200005ff7812 */ /* 0x000fe2000788c0ff */
[----:B------:R-:W3:Y:S03]  /*3c820*/  LDL.LU R209, [R1+0x6dc] ;  /* 0x0006dc0001d17983 */ /* 0x000ee60000300800 */
[----:B------:R-:W-:-:S05]  /*3c830*/  F2FP.SATFINITE.E4M3.F32.PACK_AB_MERGE_C R97, RZ, R65, RZ ;  /* 0x00000041ff61723e */ /* 0x000fca00048070ff */
[----:B------:R0:W-:Y:S01]  /*3c840*/  @!P5 STG.E.U8 desc[UR6][R16.64+0xc9], R97 ;  /* 0x0000c9611000d986 */ /* 0x0001e2000c101106 */
[----:B------:R-:W-:Y:S01]  /*3c850*/  LOP3.LUT P5, RZ, R5, 0x1000, RZ, 0xc0, !PT ;  /* 0x0000100005ff7812 */ /* 0x000fe200078ac0ff */
[----:B0-----:R-:W0:Y:S01]  /*3c860*/  @!P3 LDC.64 R16, c[0x0][0x5c0] ;  /* 0x00017000ff10bb82 */ /* 0x001e220000000a00 */
[----:B----4-:R-:W-:Y:S01]  /*3c870*/  FMUL R65, R223, UR4 ;  /* 0x00000004df417c20 */ /* 0x010fe20008400000 */
[----:B------:R-:W-:Y:S01]  /*3c880*/  LOP3.LUT P1, RZ, R5, 0x800, RZ, 0xc0, !PT ;  /* 0x0000080005ff7812 */ /* 0x000fe2000782c0ff */
[----:B------:R-:W4:Y:S03]  /*3c890*/  LDL.LU R223, [R1+0x6e0] ;  /* 0x0006e00001df7983 */ /* 0x000f260000300800 */
[----:B------:R-:W-:Y:S01]  /*3c8a0*/  F2FP.SATFINITE.E4M3.F32.PACK_AB_MERGE_C R105, RZ, R65, RZ ;  /* 0x00000041ff69723e */ /* 0x000fe200048070ff */
[----:B------:R-:W-:Y:S01]  /*3c8b0*/  FMUL R65, R210, UR4 ;  /* 0x00000004d2417c20 */ /* 0x000fe20008400000 */
[----:B------:R-:W-:Y:S01]  /*3c8c0*/  LOP3.LUT P6, RZ, R0, 0x100000, RZ, 0xc0, !PT ;  /* 0x0010000000ff7812 */ /* 0x000fe200078cc0ff */
[----:B------:R-:W4:Y:S03]  /*3c8d0*/  LDL.LU R210, [R1+0x6e4] ;  /* 0x0006e40001d27983 */ /* 0x000f260000300800 */
[----:B------:R-:W-:Y:S01]  /*3c8e0*/  F2FP.SATFINITE.E4M3.F32.PACK_AB_MERGE_C R69, RZ, R65, RZ ;  /* 0x00000041ff45723e */ /* 0x000fe200048070ff */
[----:B------:R-:W-:Y:S01]  /*3c8f0*/  FMUL R65, R208, UR4 ;  /* 0x00000004d0417c20 */ /* 0x000fe20008400000 */
[----:B------:R-:W-:Y:S04]  /*3c900*/  @!P0 STG.E.U8 desc[UR6][R110.64+0xc8], R105 ;  /* 0x0000c8696e008986 */ /* 0x000fe8000c101106 */
[----:B------:R-:W-:Y:S01]  /*3c910*/  F2FP.SATFINITE.E4M3.F32.PACK_AB_MERGE_C R107, RZ, R65, RZ ;  /* 0x00000041ff6b723e */ /* 0x000fe200048070ff */
[----:B------:R1:W-:Y:S04]  /*3c920*/  @!P4 STG.E.U8 desc[UR6][R102.64+0xc9], R69 ;  /* 0x0000c9456600c986 */ /* 0x0003e8000c101106 */
[----:B------:R-:W-:Y:S01]  /*3c930*/  @!P5 STG.E.U8 desc[UR6][R100.64+0xc0], R107 ;  /* 0x0000c06b6400d986 */ /* 0x000fe2000c101106 */
[----:B0-----:R-:W-:-:S05]  /*3c940*/  @!P3 IADD3 R16, P5, R92, R16, RZ ;  /* 0x000000105c10b210 */ /* 0x001fca0007fbe0ff */
[----:B------:R-:W-:Y:S02]  /*3c950*/  @!P3 IMAD.X R17, R93, 0x1, R17, P5 ;  /* 0x000000015d11b824 */ /* 0x000fe400028e0611 */
[----:B--2---:R-:W-:Y:S02]  /*3c960*/  FMUL R65, R211, UR4 ;  /* 0x00000004d3417c20 */ /* 0x004fe40008400000 */
[----:B------:R-:W2:Y:S03]  /*3c970*/  LDL.LU R211, [R1+0x6e8] ;  /* 0x0006e80001d37983 */ /* 0x000ea60000300800 */
[----:B------:R-:W-:Y:S01]  /*3c980*/  F2FP.SATFINITE.E4M3.F32.PACK_AB_MERGE_C R97, RZ, R65, RZ ;  /* 0x00000041ff61723e */ /* 0x000fe200048070ff */
[----:B------:R-:W2:Y:S04]  /*3c990*/  LDL.LU R92, [R1+0x838] ;  /* 0x00083800015c7983 */ /* 0x000ea80000300800 */
[----:B------:R-:W-:Y:S04]  /*3c9a0*/  @!P1 STG.E.U8 desc[UR6][R98.64+0xc1], R97 ;  /* 0x0000c16162009986 */ /* 0x000fe8000c101106 */
[----:B------:R-:W2:Y:S01]  /*3c9b0*/  LDL.LU R93, [R1+0x834] ;  /* 0x00083400015d7983 */ /* 0x000ea20000300800 */
[----:B---3--:R-:W-:-:S03]  /*3c9c0*/  FMUL R65, R222, UR4 ;  /* 0x00000004de417c20 */ /* 0x008fc60008400000 */
[----:B------:R-:W3:Y:S02]  /*3c9d0*/  LDL.LU R222, [R1+0x6ec] ;  /* 0x0006ec0001de7983 */ /* 0x000ee40000300800 */
[----:B-1----:R-:W-:-:S05]  /*3c9e0*/  F2FP.SATFINITE.E4M3.F32.PACK_AB_MERGE_C R69, RZ, R65, RZ ;  /* 0x00000041ff45723e */ /* 0x002fca00048070ff */
[----:B------:R0:W-:Y:S02]  /*3c9f0*/  @!P3 STG.E.U8 desc[UR6][R16.64+0xc0], R69 ;  /* 0x0000c0451000b986 */ /* 0x0001e4000c101106 */
[----:B0-----:R-:W0:Y:S02]  /*3ca00*/  @!P6 LDC.64 R16, c[0x0][0x5c0] ;  /* 0x00017000ff10eb82 */ /* 0x001e240000000a00 */
[----:B0-----:R-:W-:Y:S02]  /*3ca10*/  @!P6 IADD3 R16, P5, R86, R16, RZ ;  /* 0x000000105610e210 */ /* 0x001fe40007fbe0ff */
[----:B------:R-:W3:Y:S03]  /*3ca20*/  LDL.LU R86, [R1+0x830] ;  /* 0x0008300001567983 */ /* 0x000ee60000300800 */
[----:B------:R-:W-:Y:S02]  /*3ca30*/  @!P6 IMAD.X R17, R87, 0x1, R17, P5 ;  /* 0x000000015711e824 */ /* 0x000fe400028e0611 */
[----:B------:R-:W3:Y:S01]  /*3ca40*/  LDL.LU R87, [R1+0x82c] ;  /* 0x00082c0001577983 */ /* 0x000ee20000300800 */
[----:B------:R-:W-:-:S02]  /*3ca50*/  LOP3.LUT P4, RZ, R0, 0x40000, RZ, 0xc0, !PT ;  /* 0x0004000000ff7812 */ /* 0x000fc4000788c0ff */
[C---:B------:R-:W-:Y:S01]  /*3ca60*/  LOP3.LUT P2, RZ, R5.reuse, 0x400, RZ, 0xc0, !PT ;  /* 0x0000040005ff7812 */ /* 0x040fe2000784c0ff */
[----:B------:R-:W3:Y:S01]  /*3ca70*/  LDL.LU R208, [R1+0x6f0] ;  /* 0x0006f00001d07983 */ /* 0x000ee20000300800 */
[----:B------:R-:W-:Y:S02]  /*3ca80*/  LOP3.LUT P0, RZ, R5, 0x200, RZ, 0xc0, !PT ;  /* 0x0000020005ff7812 */ /* 0x000fe4000780c0ff */
[----:B------:R-:W-:Y:S01]  /*3ca90*/  LOP3.LUT P1, RZ, R0, 0x20000, RZ, 0xc0, !PT ;  /* 0x0002000000ff7812 */ /* 0x000fe2000782c0ff */
[----:B------:R-:W-:-:S05]  /*3caa0*/  FMUL R65, R209, UR4 ;  /* 0x00000004d1417c20 */ /* 0x000fca0008400000 */
[----:B------:R-:W-:-:S05]  /*3cab0*/  F2FP.SATFINITE.E4M3.F32.PACK_AB_MERGE_C R97, RZ, R65, RZ ;  /* 0x00000041ff61723e */ /* 0x000fca00048070ff */
[----:B------:R0:W-:Y:S02]  /*3cac0*/  @!P6 STG.E.U8 desc[UR6][R16.64+0xc1], R97 ;  /* 0x0000c1611000e986 */ /* 0x0001e4000c101106 */
[----:B0-----:R-:W0:Y:S01]  /*3cad0*/  @!P4 LDC.64 R16, c[0x0][0x5c0] ;  /* 0x00017000ff10cb82 */ /* 0x001e220000000a00 */
[----:B----4-:R-:W-:Y:S02]  /*3cae0*/  FMUL R65, R223, UR4 ;  /* 0x00000004df417c20 */ /* 0x010fe40008400000 */
[----:B------:R-:W4:Y:S03]  /*3caf0*/  LDL.LU R223, [R1+0x6f4] ;  /* 0x0006f40001df7983 */ /* 0x000f260000300800 */
[----:B------:R-:W-:Y:S01]  /*3cb00*/  F2FP.SATFINITE.E4M3.F32.PACK_AB_MERGE_C R99, RZ, R65, RZ ;  /* 0x00000041ff63723e */ /* 0x000fe200048070ff */
[----:B------:R-:W-:-:S05]  /*3cb10*/  FMUL R65, R210, UR4 ;  /* 0x00000004d2417c20 */ /* 0x000fca0008400000 */
[----:B------:R-:W-:Y:S02]  /*3cb20*/  F2FP.SATFINITE.E4M3.F32.PACK_AB_MERGE_C R69, RZ, R65, RZ ;  /* 0x00000041ff45723e */ /* 0x000fe400048070ff */
[----:B0-----:R-:W-:Y:S02]  /*3cb30*/  @!P4 IADD3 R16, P5, R80, R16, RZ ;  /* 0x000000105010c210 */ /* 0x001fe40007fbe0ff */
[----:B------:R-:W4:Y:S03]  /*3cb40*/  LDL.LU R80, [R1+0x828] ;  /* 0x0008280001507983 */ /* 0x000f260000300800 */
[----:B------:R-:W-:Y:S02]  /*3cb50*/  @!P4 IMAD.X R17, R84, 0x1, R17, P5 ;  /* 0x000000015411c824 */ /* 0x000fe400028e0611 */
[----:B------:R-:W4:Y:S04]  /*3cb60*/  LDL.LU R84, [R1+0x824] ;  /* 0x0008240001547983 */ /* 0x000f280000300800 */
[----:B------:R-:W4:Y:S04]  /*3cb70*/  LDL.LU R209, [R1+0x6f8] ;  /* 0x0006f80001d17983 */ /* 0x000f280000300800 */
[----:B------:R-:W4:Y:S01]  /*3cb80*/  LDL.LU R210, [R1+0x6fc] ;  /* 0x0006fc0001d27983 */ /* 0x000f220000300800 */
[----:B--2---:R-:W-:-:S05]  /*3cb90*/  FMUL R65, R211, UR4 ;  /* 0x00000004d3417c20 */ /* 0x004fca0008400000 */
[----:B------:R-:W-:Y:S01]  /*3cba0*/  F2FP.SATFINITE.E4M3.F32.PACK_AB_MERGE_C R97, RZ, R65, RZ ;  /* 0x00000041ff61723e */ /* 0x000fe200048070ff */
[----:B------:R-:W-:Y:S04]  /*3cbb0*/  @!P2 STG.E.U8 desc[UR6][R92.64+0xc8], R99 ;  /* 0x0000c8635c00a986 */ /* 0x000fe8000c101106 */
[----:B---3--:R-:W-:Y:S04]  /*3cbc0*/  @!P0 STG.E.U8 desc[UR6][R86.64+0xc9], R69 ;  /* 0x0000c94556008986 */ /* 0x008fe8000c101106 */
[----:B------:R0:W-:Y:S02]  /*3cbd0*/  @!P4 STG.E.U8 desc[UR6][R16.64+0xc8], R97 ;  /* 0x0000c8611000c986 */ /* 0x0001e4000c101106 */
[----:B0-----:R-:W0:Y:S02]  /*3cbe0*/  @!P1 LDC.64 R16, c[0x0][0x5c0] ;  /* 0x00017000ff109b82 */ /* 0x001e240000000a00 */
[----:B0-----:R-:W-:-:S02]  /*3cbf0*/  @!P1 IADD3 R16, P5, R85, R16, RZ ;  /* 0x0000001055109210 */ /* 0x001fc40007fbe0ff */
[----:B------:R-:W2:Y:S03]  /*3cc00*/  LDL.LU R85, [R1+0x820] ;  /* 0x0008200001557983 */ /* 0x000ea60000300800 */
[----:B------:R-:W-:Y:S02]  /*3cc10*/  @!P1 IMAD.X R17, R81, 0x1, R17, P5 ;  /* 0x0000000151119824 */ /* 0x000fe400028e0611 */
[----:B------:R-:W3:Y:S01]  /*3cc20*/  LDL.LU R81, [R1+0x81c] ;  /* 0x00081c0001517983 */ /* 0x000ee20000300800 */
[----:B------:R-:W-:Y:S01]  /*3cc30*/  LOP3.LUT P3, RZ, R0, 0x8000, RZ, 0xc0, !PT ;  /* 0x0000800000ff7812 */ /* 0x000fe2000786c0ff */
[----:B------:R-:W-:Y:S02]  /*3cc40*/  FMUL R65, R222, UR4 ;  /* 0x00000004de417c20 */ /* 0x000fe40008400000 */
[----:B------:R-:W3:Y:S01]  /*3cc50*/  LDL.LU R211, [R1+0x700] ;  /* 0x0007000001d37983 */ /* 0x000ee20000300800 */
[----:B------:R-:W-:-:S02]  /*3cc60*/  P2R R98, PR, RZ, 0x8 ;  /* 0x00000008ff627803 */ /* 0x000fc40000000000 */
[C---:B------:R-:W-:Y:S01]  /*3cc70*/  LOP3.LUT P3, RZ, R5.reuse, 0x100, RZ, 0xc0, !PT ;  /* 0x0000010005ff7812 */ /* 0x040fe2000786c0ff */
[----:B------:R-:W3:Y:S01]  /*3cc80*/  LDL.LU R222, [R1+0x704] ;  /* 0x0007040001de7983 */ /* 0x000ee20000300800 */
[----:B------:R-:W-:Y:S01]  /*3cc90*/  F2FP.SATFINITE.E4M3.F32.PACK_AB_MERGE_C R69, RZ, R65, RZ ;  /* 0x00000041ff45723e */ /* 0x000fe200048070ff */
[----:B------:R-:W-:Y:S01]  /*3cca0*/  FMUL R65, R208, UR4 ;  /* 0x00000004d0417c20 */ /* 0x000fe20008400000 */
[----:B------:R-:W-:Y:S01]  /*3ccb0*/  LOP3.LUT P5, RZ, R5, 0x40, RZ, 0xc0, !PT ;  /* 0x0000004005ff7812 */ /* 0x000fe200078ac0ff */
[----:B------:R-:W3:Y:S03]  /*3ccc0*/  LDL.LU R208, [R1+0x708] ;  /* 0x0007080001d07983 */ /* 0x000ee60000300800 */
[----:B------:R-:W-:Y:S01]  /*3ccd0*/  F2FP.SATFINITE.E4M3.F32.PACK_AB_MERGE_C R87, RZ, R65, RZ ;  /* 0x00000041ff57723e */ /* 0x000fe200048070ff */
[----:B------:R0:W-:Y:S01]  /*3cce0*/  @!P1 STG.E.U8 desc[UR6][R16.64+0xc9], R69 ;  /* 0x0000c94510009986 */ /* 0x0001e2000c101106 */
[----:B----4-:R-:W-:-:S05]  /*3ccf0*/  FMUL R65, R223, UR4 ;  /* 0x00000004df417c20 */ /* 0x010fca0008400000 */
[----:B------:R-:W-:Y:S01]  /*3cd00*/  F2FP.SATFINITE.E4M3.F32.PACK_AB_MERGE_C R93, RZ, R65, RZ ;  /* 0x00000041ff5d723e */ /* 0x000fe200048070ff */
[----:B--2---:R-:W-:Y:S01]  /*3cd10*/  @!P3 STG.E.U8 desc[UR6][R84.64+0xc0], R87 ;  /* 0x0000c0575400b986 */ /* 0x004fe2000c101106 */
[----:B------:R-:W-:-:S13]  /*3cd20*/  ISETP.NE.AND P3, PT, R98, RZ, PT ;  /* 0x000000ff6200720c */ /* 0x000fda0003f65270 */
[----:B0-----:R-:W0:Y:S01]  /*3cd30*/  @!P3 LDC.64 R16, c[0x0][0x5c0] ;  /* 0x00017000ff10bb82 */ /* 0x001e220000000a00 */
[----:B---3--:R-:W-:Y:S01]  /*3cd40*/  @!P5 STG.E.U8 desc[UR6][R80.64+0xc1], R93 ;  /* 0x0000c15d5000d986 */ /* 0x008fe2000c101106 */
[----:B0-----:R-:W-:-:S03]  /*3cd50*/  @!P3 IADD3 R16, P5, R76, R16, RZ ;  /* 0x000000104c10b210 */ /* 0x001fc60007fbe0ff */
[----:B------:R-:W2:Y:S02]  /*3cd60*/  LDL.LU R76, [R1+0x818] ;  /* 0x00081800014c7983 */ /* 0x000ea40000300800 */
[----:B------:R-:W-:Y:S02]  /*3cd70*/  @!P3 IMAD.X R17, R77, 0x1, R17, P5 ;  /* 0x000000014d11b824 */ /* 0x000fe400028e0611 */
[----:B------:R-:W2:Y:S04]  /*3cd80*/  LDL.LU R77, [R1+0x814] ;  /* 0x00081400014d7983 */ /* 0x000ea80000300800 */
[----:B------:R-:W3:Y:S01]  /*3cd90*/  LDL.LU R223, [R1+0x70c] ;  /* 0x00070c0001df7983 */ /* 0x000ee20000300800 */
[C---:B------:R-:W-:Y:S02]  /*3cda0*/  LOP3.LUT P5, RZ, R0.reuse, 0x8000, RZ, 0xc0, !PT ;  /* 0x0000800000ff7812 */ /* 0x040fe400078ac0ff */
[----:B------:R-:W-:Y:S01]  /*3cdb0*/  LOP3.LUT P6, RZ, R0, 0x1000, RZ, 0xc0, !PT ;  /* 0x0000100000ff7812 */ /* 0x000fe200078cc0ff */
[----:B------:R-:W-:-:S05]  /*3cdc0*/  FMUL R65, R209, UR4 ;  /* 0x00000004d1417c20 */ /* 0x000fca0008400000 */
[----:B------:R-:W-:-:S05]  /*3cdd0*/  F2FP.SATFINITE.E4M3.F32.PACK_AB_MERGE_C R69, RZ, R65, RZ ;  /* 0x00000041ff45723e */ /* 0x000fca00048070ff */
[----:B------:R0:W-:Y:S02]  /*3cde0*/  @!P5 STG.E.U8 desc[UR6][R16.64+0xc0], R69 ;  /* 0x0000c0451000d986 */ /* 0x0001e4000c101106 */
[----:B0-----:R-:W0:Y:S02]  /*3cdf0*/  @!P6 LDC.64 R16, c[0x0][0x5c0] ;  /* 0x00017000ff10eb82 */ /* 0x001e240000000a00 */
[----:B0-----:R-:W-:Y:S02]  /*3ce00*/  @!P6 IADD3 R16, P5, R74, R16, RZ ;  /* 0x000000104a10e210 */ /* 0x001fe40007fbe0ff */
[----:B------:R-:W4:Y:S03]  /*3ce10*/  LDL.LU R74, [R1+0x810] ;  /* 0x00081000014a7983 */ /* 0x000f260000300800 */
[----:B------:R-:W-:Y:S02]  /*3ce20*/  @!P6 IMAD.X R17, R75, 0x1, R17, P5 ;  /* 0x000000014b11e824 */ /* 0x000fe400028e0611 */
[----:B------:R-:W4:Y:S01]  /*3ce30*/  LDL.LU R75, [R1+0x80c] ;  /* 0x00080c00014b7983 */ /* 0x000f220000300800 */
[----:B------:R-:W-:Y:S01]  /*3ce40*/  LOP3.LUT P2, RZ, R0, 0x400, RZ, 0xc0, !PT ;  /* 0x0000040000ff7812 */ /* 0x000fe2000784c0ff */
[----:B------:R-:W-:-:S02]  /*3ce50*/  FMUL R65, R210, UR4 ;  /* 0x00000004d2417c20 */ /* 0x000fc40008400000 */
[----:B------:R-:W4:Y:S03]  /*3ce60*/  LDL.LU R209, [R1+0x710] ;  /* 0x0007100001d17983 */ /* 0x000f260000300800 */
[----:B------:R-:W-:-:S05]  /*3ce70*/  F2FP.SATFINITE.E4M3.F32.PACK_AB_MERGE_C R81, RZ, R65, RZ ;  /* 0x00000041ff51723e */ /* 0x000fca00048070ff */
[----:B------:R0:W-:Y:S01]  /*3ce80*/  @!P6 STG.E.U8 desc[UR6][R16.64+0xc1], R81 ;  /* 0x0000c1511000e986 */ /* 0x0001e2000c101106 */
[----:B------:R-:W-:-:S03]  /*3ce90*/  FMUL R65, R211, UR4 ;  /* 0x00000004d3417c20 */ /* 0x000fc60008400000 */
[----:B------:R-:W4:Y:S01]  /*3cea0*/  LDL.LU R211, [R1+0x714] ;  /* 0x0007140001d37983 */ /* 0x000f220000300800 */
[----:B0-----:R-:W0:Y:S01]  /*3ceb0*/  @!P2 LDC.64 R16, c[0x0][0x5c0] ;  /* 0x00017000ff10ab82 */ /* 0x001e220000000a00 */
[----:B------:R-:W-:Y:S01]  /*3cec0*/  F2FP.SATFINITE.E4M3.F32.PACK_AB_MERGE_C R85, RZ, R65, RZ ;  /* 0x00000041ff55723e */ /* 0x000fe200048070ff */
[----:B------:R-:W-:Y:S02]  /*3ced0*/  FMUL R65, R222, UR4 ;  /* 0x00000004de417c20 */ /* 0x000fe40008400000 */
[----:B------:R-:W4:Y:S03]  /*3cee0*/  LDL.LU R222, [R1+0x718] ;  /* 0x0007180001de7983 */ /* 0x000f260000300800 */
[----:B------:R-:W-:Y:S01]  /*3cef0*/  F2FP.SATFINITE.E4M3.F32.PACK_AB_MERGE_C R69, RZ, R65, RZ ;  /* 0x00000041ff45723e */ /* 0x000fe200048070ff */
[----:B------:R-:W-:-:S05]  /*3cf00*/  FMUL R65, R208, UR4 ;  /* 0x00000004d0417c20 */ /* 0x000fca0008400000 */
[----:B------:R-:W-:Y:S02]  /*3cf10*/  F2FP.SATFINITE.E4M3.F32.PACK_AB_MERGE_C R81, RZ, R65, RZ ;  /* 0x00000041ff51723e */ /* 0x000fe400048070ff */
[----:B0-----:R-:W-:-:S05]  /*3cf20*/  @!P2 IADD3 R16, P5, R225, R16, RZ ;  /* 0x00000010e110a210 */ /* 0x001fca0007fbe0ff */
[----:B------:R-:W-:Y:S02]  /*3cf30*/  @!P2 IMAD.X R17, R7, 0x1, R17, P5 ;  /* 0x000000010711a824 */ /* 0x000fe400028e0611 */
[----:B------:R0:W5:Y:S04]  /*3cf40*/  LDL.LU R7, [R1+0x808] ;  /* 0x0008080001077983 */ /* 0x0001680000300800 */
[----:B------:R-:W4:Y:S01]  /*3cf50*/  LDL.LU R210, [R1+0x71c] ;  /* 0x00071c0001d27983 */ /* 0x000f220000300800 */
[----:B---3--:R-:W-:-:S03]  /*3cf60*/  FMUL R65, R223, UR4 ;  /* 0x00000004df417c20 */ /* 0x008fc60008400000 */
[----:B------:R-:W3:Y:S01]  /*3cf70*/  LDL.LU R223, [R1+0x720] ;  /* 0x0007200001df7983 */ /* 0x000ee20000300800 */
[C---:B------:R-:W-:Y:S02]  /*3cf80*/  LOP3.LUT P0, RZ, R5.reuse, 0x10, RZ, 0xc0, !PT ;  /* 0x0000001005ff7812 */ /* 0x040fe4000780c0ff */
[----:B------:R-:W-:Y:S02]  /*3cf90*/  LOP3.LUT P4, RZ, R5, 0x2, RZ, 0xc0, !PT ;  /* 0x0000000205ff7812 */ /* 0x000fe4000788c0ff */
[----:B------:R-:W-:-:S09]  /*3cfa0*/  LOP3.LUT P1, RZ, R0, 0x1, RZ, 0xc0, !PT ;  /* 0x0000000100ff7812 */ /* 0x000fd2000782c0ff */
[----:B--2---:R-:W-:Y:S01]  /*3cfb0*/  @!P0 STG.E.U8 desc[UR6][R76.64+0xc8], R85 ;  /* 0x0000c8554c008986 */ /* 0x004fe2000c101106 */
[----:B------:R-:W-:-:S03]  /*3cfc0*/  ISETP.NE.AND P3, PT, R68, RZ, PT ;  /* 0x000000ff4400720c */ /* 0x000fc60003f65270 */
[----:B----4-:R-:W-:Y:S04]  /*3cfd0*/  @!P4 STG.E.U8 desc[UR6][R74.64+0xc9], R69 ;  /* 0x0000c9454a00c986 */ /* 0x010fe8000c101106 */
[----:B------:R1:W-:Y:S02]  /*3cfe0*/  @!P2 STG.E.U8 desc[UR6][R16.64+0xc8], R81 ;  /* 0x0000c8511000a986 */ /* 0x0003e4000c101106 */
[----:B-1----:R-:W1:Y:S01]  /*3cff0*/  @!P1 LDC.64 R16, c[0x0][0x5c0] ;  /* 0x00017000ff109b82 */ /* 0x002e620000000a00 */
[----:B------:R-:W-:Y:S02]  /*3d000*/  F2FP.SATFINITE.E4M3.F32.PACK_AB_MERGE_C R69, RZ, R65, RZ ;  /* 0x00000041ff45723e */ /* 0x000fe400048070ff */
[----:B-1----:R-:W-:-:S05]  /*3d010*/  @!P1 IADD3 R16, P5, R212, R16, RZ ;  /* 0x00000010d4109210 */ /* 0x002fca0007fbe0ff */
[----:B------:R-:W-:Y:S01]  /*3d020*/  @!P1 IMAD.X R17, R224, 0x1, R17, P5 ;  /* 0x00000001e0119824 */ /* 0x000fe200028e0611 */
[----:B------:R-:W-:-:S04]  /*3d030*/  ISETP.LT.OR P5, PT, R28, 0xd1, !P3 ;  /* 0x000000d11c00780c */ /* 0x000fc80005fa1670 */
[----:B------:R1:W-:Y:S01]  /*3d040*/  @!P1 STG.E.U8 desc[UR6][R16.64+0xc9], R69 ;  /* 0x0000c94510009986 */ /* 0x0003e2000c101106 */
[----:B------:R-:W-:-:S08]  /*3d050*/  FMUL R65, R209, UR4 ;  /* 0x00000004d1417c20 */ /* 0x000fd00008400000 */
[----:B-1----:R-:W1:Y:S01]  /*3d060*/  @!P5 LDC.64 R16, c[0x0][0x5c0] ;  /* 0x00017000ff10db82 */ /* 0x002e620000000a00 */
[----:B------:R-:W-:Y:S01]  /*3d070*/  F2FP.SATFINITE.E4M3.F32.PACK_AB_MERGE_C R75, RZ, R65, RZ ;  /* 0x00000041ff4b723e */ /* 0x000fe200048070ff */
[----:B------:R-:W-:Y:S02]  /*3d080*/  FMUL R65, R211, UR4 ;  /* 0x00000004d3417c20 */ /* 0x000fe40008400000 */
[----:B------:R-:W2:Y:S03]  /*3d090*/  LDL.LU R211, [R1+0x724] ;  /* 0x0007240001d37983 */ /* 0x000ea60000300800 */
[----:B------:R-:W-:Y:S01]  /*3d0a0*/  F2FP.SATFINITE.E4M3.F32.PACK_AB_MERGE_C R69, RZ, R65, RZ ;  /* 0x00000041ff45723e */ /* 0x000fe200048070ff */
[----:B------:R-:W-:Y:S02]  /*3d0b0*/  FMUL R65, R222, UR4 ;  /* 0x00000004de417c20 */ /* 0x000fe40008400000 */
[----:B------:R-:W4:Y:S04]  /*3d0c0*/  LDL.LU R222, [R1+0x728] ;  /* 0x0007280001de7983 */ /* 0x000f280000300800 */
[----:B------:R-:W4:Y:S04]  /*3d0d0*/  LDL.LU R209, [R1+0x72c] ;  /* 0x00072c0001d17983 */ /* 0x000f280000300800 */
[----:B------:R-:W4:Y:S01]  /*3d0e0*/  LDL.LU R208, [R1+0x730] ;  /* 0x0007300001d07983 */ /* 0x000f220000300800 */
[----:B------:R-:W-:-:S02]  /*3d0f0*/  F2FP.SATFINITE.E4M3.F32.PACK_AB_MERGE_C R77, RZ, R65, RZ ;  /* 0x00000041ff4d723e */ /* 0x000fc400048070ff */
[----:B-1----:R-:W-:Y:S01]  /*3d100*/  @!P5 IADD3 R16, P6, R14, R16, RZ ;  /* 0x000000100e10d210 */ /* 0x002fe20007fde0ff */
[----:B------:R-:W-:Y:S02]  /*3d110*/  FMUL R65, R210, UR4 ;  /* 0x00000004d2417c20 */ /* 0x000fe40008400000 */
[----:B------:R-:W4:Y:S02]  /*3d120*/  LDL.LU R210, [R1+0x734] ;  /* 0x0007340001d27983 */ /* 0x000f240000300800 */
[----:B------:R-:W-:-:S05]  /*3d130*/  @!P5 IMAD.X R17, R29, 0x1, R17, P6 ;  /* 0x000000011d11d824 */ /* 0x000fca00030e0611 */
[----:B------:R1:W-:Y:S02]  /*3d140*/  @!P5 STG.E.U8 desc[UR6][R16.64+0xd0], R75 ;  /* 0x0000d04b1000d986 */ /* 0x0003e4000c101106 */
[----:B-1----:R-:W-:Y:S01]  /*3d150*/  F2FP.SATFINITE.E4M3.F32.PACK_AB_MERGE_C R75, RZ, R65, RZ ;  /* 0x00000041ff4b723e */ /* 0x002fe200048070ff */
[----:B---3--:R-:W-:Y:S02]  /*3d160*/  FMUL R65, R223, UR4 ;  /* 0x00000004df417c20 */ /* 0x008fe40008400000 */
[----:B------:R-:W3:Y:S01]  /*3d170*/  LDL.LU R223, [R1+0x738] ;  /* 0x0007380001df7983 */ /* 0x000ee20000300800 */
[----:B------:R-:W-:-:S13]  /*3d180*/  ISETP.LT.OR P5, PT, R28, 0xd2, !P3 ;  /* 0x000000d21c00780c */ /* 0x000fda0005fa1670 */
[----:B------:R-:W1:Y:S02]  /*3d190*/  @!P5 LDC.64 R16, c[0x0][0x5c0] ;  /* 0x00017000ff10db82 */ /* 0x000e640000000a00 */
[----:B-1----:R-:W-:-:S05]  /*3d1a0*/  @!P5 IADD3 R16, P6, R14, R16, RZ ;  /* 0x000000100e10d210 */ /* 0x002fca0007fde0ff */
[----:B------:R-:W-:-:S05]  /*3d1b0*/  @!P5 IMAD.X R17, R29, 0x1, R17, P6 ;  /* 0x000000011d11d824 */ /* 0x000fca00030e0611 */
[----:B------:R1:W-:Y:S01]  /*3d1c0*/  @!P5 STG.E.U8 desc[UR6][R16.64+0xd1], R69 ;  /* 0x0000d1451000d986 */ /* 0x0003e2000c101106 */
[----:B------:R-:W-:-:S13]  /*3d1d0*/  ISETP.LT.OR P5, PT, R28, 0xd9, !P3 ;  /* 0x000000d91c00780c */ /* 0x000fda0005fa1670 */
[----:B-1----:R-:W1:Y:S01]  /*3d1e0*/  @!P5 LDC.64 R16, c[0x0][0x5c0] ;  /* 0x00017000ff10db82 */ /* 0x002e620000000a00 */
[C---:B------:R-:W-:Y:S02]  /*3d1f0*/  LOP3.LUT P0, RZ, R5.reuse, 0x8, RZ, 0xc0, !PT ;  /* 0x0000000805ff7812 */ /* 0x040fe4000780c0ff */
[----:B------:R-:W-:Y:S02]  /*3d200*/  LOP3.LUT P4, RZ, R5, 0x4, RZ, 0xc0, !PT ;  /* 0x0000000405ff7812 */ /* 0x000fe4000788c0ff */
[----:B------:R-:W-:-:S09]  /*3d210*/  F2FP.SATFINITE.E4M3.F32.PACK_AB_MERGE_C R81, RZ, R65, RZ ;  /* 0x00000041ff51723e */ /* 0x000fd200048070ff */
[----:B------:R-:W-:Y:S01]  /*3d220*/  @!P0 STG.E.U8 desc[UR6][R72.64+0xd0], R77 ;  /* 0x0000d04d48008986 */ /* 0x000fe2000c101106 */
[----:B-1----:R-:W-:-:S03]  /*3d230*/  @!P5 IADD3 R16, P6, R14, R16, RZ ;  /* 0x000000100e10d210 */ /* 0x002fc60007fde0ff */
[----:B------:R1:W-:Y:S02]  /*3d240*/  @!P4 STG.E.U8 desc[UR6][R70.64+0xd1], R75 ;  /* 0x0000d14b4600c986 */ /* 0x0003e4000c101106 */
[----:B------:R-:W-:-:S05]  /*3d250*/  @!P5 IMAD.X R17, R29, 0x1, R17, P6 ;  /* 0x000000011d11d824 */ /* 0x000fca00030e0611 */
[----:B------:R0:W-:Y:S01]  /*3d260*/  @!P5 STG.E.U8 desc[UR6][R16.64+0xd8], R81 ;  /* 0x0000d8511000d986 */ /* 0x0001e2000c101106 */
[----:B------:R-:W-:-:S13]  /*3d270*/  ISETP.LT.OR P5, PT, R28, 0xda, !P3 ;  /* 0x000000da1c00780c */ /* 0x000fda0005fa1670 */
[----:B------:R-:W0:Y:S01]  /*3d280*/  @!P5 LDC.64 R68, c[0x0][0x5c0] ;  /* 0x00017000ff44db82 */ /* 0x000e220000000a00 */
[----:B--2---:R-:W-:Y:S02]  /*3d290*/  FMUL R65, R211, UR4 ;  /* 0x00000004d3417c20 */ /* 0x004fe40008400000 */
[----:B------:R-:W2:Y:S03]  /*3d2a0*/  LDL.LU R211, [R1+0x73c] ;  /* 0x00073c0001d37983 */ /* 0x000ea60000300800 */
[----:B-1----:R-:W-:Y:S01]  /*3d2b0*/  F2FP.SATFINITE.E4M3.F32.PACK_AB_MERGE_C R71, RZ, R65, RZ ;  /* 0x00000041ff47723e */ /* 0x002fe200048070ff */
[----:B----4-:R-:W-:Y:S02]  /*3d2c0*/  FMUL R65, R222, UR4 ;  /* 0x00000004de417c20 */ /* 0x010fe40008400000 */
[----:B------:R-:W4:Y:S01]  /*3d2d0*/  LDL.LU R222, [R1+0x740] ;  /* 0x0007400001de7983 */ /* 0x000f220000300800 */
[----:B0-----:R-:W-:Y:S01]  /*3d2e0*/  FMUL R16, R209, UR4 ;  /* 0x00000004d1107c20 */ /* 0x001fe20008400000 */
[----:B------:R-:W-:-:S02]  /*3d2f0*/  LOP3.LUT P1, RZ, R5, 0x1, RZ, 0xc0, !PT ;  /* 0x0000000105ff7812 */ /* 0x000fc4000782c0ff */
[----:B------:R-:W4:Y:S02]  /*3d300*/  LDL.LU R209, [R1+0x744] ;  /* 0x0007440001d17983 */ /* 0x000f240000300800 */
[----:B------:R-:W-:Y:S01]  /*3d310*/  F2FP.SATFINITE.E4M3.F32.PACK_AB_MERGE_C R73, RZ, R16, RZ ;  /* 0x00000010ff49723e */ /* 0x000fe200048070ff */
[----:B------:R-:W-:Y:S01]  /*3d320*/  FMUL R16, R208, UR4 ;  /* 0x00000004d0107c20 */ /* 0x000fe20008400000 */
[----:B------:R-:W-:Y:S02]  /*3d330*/  @!P5 IADD3 R68, P6, R14, R68, RZ ;  /* 0x000000440e44d210 */ /* 0x000fe40007fde0ff */
[----:B------:R-:W-:Y:S02]  /*3d340*/  F2FP.SATFINITE.E4M3.F32.PACK_AB_MERGE_C R65, RZ, R65, RZ ;  /* 0x00000041ff41723e */ /* 0x000fe400048070ff */
[----:B------:R-:W-:Y:S01]  /*3d350*/  F2FP.SATFINITE.E4M3.F32.PACK_AB_MERGE_C R75, RZ, R16, RZ ;  /* 0x00000010ff4b723e */ /* 0x000fe200048070ff */
[----:B------:R-:W-:Y:S02]  /*3d360*/  @!P5 IMAD.X R69, R29, 0x1, R69, P6 ;  /* 0x000000011d45d824 */ /* 0x000fe400030e0645 */
[----:B------:R-:W-:-:S02]  /*3d370*/  FMUL R16, R210, UR4 ;  /* 0x00000004d2107c20 */ /* 0x000fc40008400000 */
[----:B------:R-:W4:Y:S04]  /*3d380*/  LDL.LU R210, [R1+0x748] ;  /* 0x0007480001d27983 */ /* 0x000f280000300800 */
[----:B------:R-:W-:Y:S04]  /*3d390*/  @!P5 STG.E.U8 desc[UR6][R68.64+0xd9], R71 ;  /* 0x0000d9474400d986 */ /* 0x000fe8000c101106 */
[----:B------:R3:W-:Y:S02]  /*3d3a0*/  @!P1 STG.E.U8 desc[UR6][R66.64+0xd8], R65 ;  /* 0x0000d84142009986 */ /* 0x0007e4000c101106 */
[----:B---3--:R-:W-:-:S02]  /*3d3b0*/  FMUL R65, R223, UR4 ;  /* 0x00000004df417c20 */ /* 0x008fc40008400000 */
[----:B------:R-:W3:Y:S01]  /*3d3c0*/  LDL.LU R223, [R1+0x74c] ;  /* 0x00074c0001df7983 */ /* 0x000ee20000300800 */
[----:B------:R-:W-:Y:S02]  /*3d3d0*/  LOP3.LUT P4, RZ, R0, 0x4000, RZ, 0xc0, !PT ;  /* 0x0000400000ff7812 */ /* 0x000fe4000788c0ff */
[C---:B------:R-:W-:Y:S02]  /*3d3e0*/  LOP3.LUT P6, RZ, R4.reuse, 0x10000000, RZ, 0xc0, !PT ;  /* 0x1000000004ff7812 */ /* 0x040fe400078cc0ff */
[----:B------:R-:W-:Y:S02]  /*3d3f0*/  LOP3.LUT P5, RZ, R4, 0x80000000, RZ, 0xc0, !PT ;  /* 0x8000000004ff7812 */ /* 0x000fe400078ac0ff */
[----:B------:R-:W-:Y:S02]  /*3d400*/  P2R R70, PR, RZ, 0x40 ;  /* 0x00000040ff467803 */ /* 0x000fe40000000000 */
[----:B------:R-:W-:Y:S02]  /*3d410*/  LOP3.LUT P6, RZ, R0, 0x2000, RZ, 0xc0, !PT ;  /* 0x0000200000ff7812 */ /* 0x000fe400078cc0ff */
[----:B------:R-:W-:-:S03]  /*3d420*/  F2FP.SATFINITE.E4M3.F32.PACK_AB_MERGE_C R69, RZ, R16, RZ ;  /* 0x00000010ff45723e */ /* 0x000fc600048070ff */
[----:B------:R-:W0:Y:S04]  /*3d430*/  @!P4 LDC.64 R16, c[0x0][0x5c0] ;  /* 0x00017000ff10cb82 */ /* 0x000e280000000a00 */
[----:B------:R1:W-:Y:S01]  /*3d440*/  @!P5 STG.E.U8 desc[UR6][R62.64+0xd9], R73 ;  /* 0x0000d9493e00d986 */ /* 0x0003e2000c101106 */
[----:B------:R-:W-:-:S03]  /*3d450*/  LOP3.LUT P2, RZ, R4, 0x40000000, RZ, 0xc0, !PT ;  /* 0x4000000004ff7812 */ /* 0x000fc6000784c0ff */
[----:B-1----:R-:W1:Y:S01]  /*3d460*/  @!P6 LDC.64 R62, c[0x0][0x5c0] ;  /* 0x00017000ff3eeb82 */ /* 0x002e620000000a00 */
[----:B------:R-:W-:Y:S02]  /*3d470*/  P2R R72, PR, RZ, 0x8 ;  /* 0x00000008ff487803 */ /* 0x000fe40000000000 */
[----:B------:R-:W-:Y:S02]  /*3d480*/  LOP3.LUT P3, RZ, R4, 0x20000000, RZ, 0xc0, !PT ;  /* 0x2000000004ff7812 */ /* 0x000fe4000786c0ff */
[----:B0-----:R-:W-:-:S05]  /*3d490*/  @!P4 IADD3 R16, P5, R213, R16, RZ ;  /* 0x00000010d510c210 */ /* 0x001fca0007fbe0ff */
[----:B------:R1:W-:Y:S01]  /*3d4a0*/  @!P2 STG.E.U8 desc[UR6][R60.64+0xd0], R75 ;  /* 0x0000d04b3c00a986 */ /* 0x0003e2000c101106 */
[----:B------:R-:W-:-:S05]  /*3d4b0*/  @!P4 IMAD.X R17, R193, 0x1, R17, P5 ;  /* 0x00000001c111c824 */ /* 0x000fca00028e0611 */
[----:B------:R4:W-:Y:S01]  /*3d4c0*/  @!P3 STG.E.U8 desc[UR6][R58.64+0xd1], R69 ;  /* 0x0000d1453a00b986 */ /* 0x0009e2000c101106 */
[----:B-1----:R-:W-:Y:S02]  /*3d4d0*/  @!P6 IADD3 R60, P5, R191, R62, RZ ;  /* 0x0000003ebf3ce210 */ /* 0x002fe40007fbe0ff */
[----:B------:R-:W-:-:S03]  /*3d4e0*/  F2FP.SATFINITE.E4M3.F32.PACK_AB_MERGE_C R65, RZ, R65, RZ ;  /* 0x00000041ff41723e */ /* 0x000fc600048070ff */
[----:B------:R-:W-:Y:S01]  /*3d4f0*/  @!P6 IMAD.X R61, R190, 0x1, R63, P5 ;  /* 0x00000001be3de824 */ /* 0x000fe200028e063f */
[----:B------:R-:W-:Y:S01]  /*3d500*/  LOP3.LUT P5, RZ, R0, 0x2000, RZ, 0xc0, !PT ;  /* 0x0000200000ff7812 */ /* 0x000fe200078ac0ff */
[----:B------:R0:W-:Y:S01]  /*3d510*/  @!P4 STG.E.U8 desc[UR6][R16.64+0xd0], R65 ;  /* 0x0000d0411000c986 */ /* 0x0001e2000c101106 */
[----:B--2---:R-:W-:-:S03]  /*3d520*/  FMUL R62, R211, UR4 ;  /* 0x00000004d33e7c20 */ /* 0x004fc60008400000 */
[----:B------:R-:W2:Y:S01]  /*3d530*/  LDL.LU R211, [R1+0x750] ;  /* 0x0007500001d37983 */ /* 0x000ea20000300800 */
[----:B----4-:R-:W-:-:S03]  /*3d540*/  FMUL R58, R222, UR4 ;  /* 0x00000004de3a7c20 */ /* 0x010fc60008400000 */
[----:B------:R-:W4:Y:S02]  /*3d550*/  LDL.LU R222, [R1+0x754] ;  /* 0x0007540001de7983 */ /* 0x000f240000300800 */
[----:B------:R-:W-:Y:S01]  /*3d560*/  F2FP.SATFINITE.E4M3.F32.PACK_AB_MERGE_C R63, RZ, R58, RZ ;  /* 0x0000003aff3f723e */ /* 0x000fe200048070ff */
[----:B------:R-:W-:Y:S01]  /*3d570*/  FMUL R58, R209, UR4 ;  /* 0x00000004d13a7c20 */ /* 0x000fe20008400000 */
[----:B------:R-:W-:Y:S01]  /*3d580*/  F2FP.SATFINITE.E4M3.F32.PACK_AB_MERGE_C R59, RZ, R62, RZ ;  /* 0x0000003eff3b723e */ /* 0x000fe200048070ff */
[----:B------:R-:W4:Y:S03]  /*3d590*/  LDL.LU R208, [R1+0x758] ;  /* 0x0007580001d07983 */ /* 0x000f260000300800 */
[----:B0-----:R-:W-:Y:S01]  /*3d5a0*/  F2FP.SATFINITE.E4M3.F32.PACK_AB_MERGE_C R65, RZ, R58, RZ ;  /* 0x0000003aff41723e */ /* 0x001fe200048070ff */
[----:B------:R-:W4:Y:S01]  /*3d5b0*/  LDL.LU R209, [R1+0x75c] ;  /* 0x00075c0001d17983 */ /* 0x000f220000300800 */
[----:B------:R-:W-:-:S03]  /*3d5c0*/  FMUL R58, R210, UR4 ;  /* 0x00000004d23a7c20 */ /* 0x000fc60008400000 */
[----:B------:R-:W4:Y:S04]  /*3d5d0*/  LDL.LU R210, [R1+0x760] ;  /* 0x0007600001d27983 */ /* 0x000f280000300800 */
[----:B------:R0:W-:Y:S02]  /*3d5e0*/  @!P5 STG.E.U8 desc[UR6][R60.64+0xd1], R59 ;  /* 0x0000d13b3c00d986 */ /* 0x0001e4000c101106 */
[----:B0-----:R-:W-:Y:S01]  /*3d5f0*/  F2FP.SATFINITE.E4M3.F32.PACK_AB_MERGE_C R59, RZ, R58, RZ ;  /* 0x0000003aff3b723e */ /* 0x001fe200048070ff */
[----:B---3--:R-:W-:Y:S02]  /*3d600*/  FMUL R58, R223, UR4 ;  /* 0x00000004df3a7c20 */ /* 0x008fe40008400000 */
[----:B------:R-:W3:Y:S01]  /*3d610*/  LDL.LU R223, [R1+0x764] ;  /* 0x0007640001df7983 */ /* 0x000ee20000300800 */
[----:B------:R-:W-:-:S02]  /*3d620*/  LOP3.LUT P1, RZ, R0, 0x800, RZ, 0xc0, !PT ;  /* 0x0000080000ff7812 */ /* 0x000fc4000782c0ff */
[----:B------:R-:W-:-:S11]  /*3d630*/  LOP3.LUT P2, RZ, R0, 0x200, RZ, 0xc0, !PT ;  /* 0x0000020000ff7812 */ /* 0x000fd6000784c0ff */
[----:B------:R-:W0:Y:S08]  /*3d640*/  @!P1 LDC.64 R16, c[0x0][0x5c0] ;  /* 0x00017000ff109b82 */ /* 0x000e300000000a00 */
[----:B------:R-:W1:Y:S01]  /*3d650*/  @!P2 LDC.64 R60, c[0x0][0x5c0] ;  /* 0x00017000ff3cab82 */ /* 0x000e620000000a00 */
[----:B------:R-:W-:Y:S02]  /*3d660*/  ISETP.NE.AND P6, PT, R70, RZ, PT ;  /* 0x000000ff4600720c */ /* 0x000fe40003fc5270 */
[----:B------:R-:W-:-:S02]  /*3d670*/  LOP3.LUT P0, RZ, R4, 0x8000000, RZ, 0xc0, !PT ;  /* 0x0800000004ff7812 */ /* 0x000fc4000780c0ff */
[----:B------:R-:W-:Y:S02]  /*3d680*/  LOP3.LUT P3, RZ, R4, 0x4000000, RZ, 0xc0, !PT ;  /* 0x0400000004ff7812 */ /* 0x000fe4000786c0ff */
[----:B0-----:R-:W-:-:S07]  /*3d690*/  @!P1 IADD3 R16, P5, R185, R16, RZ ;  /* 0x00000010b9109210 */ /* 0x001fce0007fbe0ff */
[----:B------:R1:W-:Y:S01]  /*3d6a0*/  @!P6 STG.E.U8 desc[UR6][R54.64+0xd8], R63 ;  /* 0x0000d83f3600e986 */ /* 0x0003e2000c101106 */
[----:B------:R-:W-:-:S03]  /*3d6b0*/  @!P1 IMAD.X R17, R184, 0x1, R17, P5 ;  /* 0x00000001b8119824 */ /* 0x000fc600028e0611 */
[----:B------:R0:W-:Y:S01]  /*3d6c0*/  @!P0 STG.E.U8 desc[UR6][R48.64+0xd9], R65 ;  /* 0x0000d94130008986 */ /* 0x0001e2000c101106 */
[----:B-1----:R-:W-:-:S05]  /*3d6d0*/  @!P2 IADD3 R54, P5, R171, R60, RZ ;  /* 0x0000003cab36a210 */ /* 0x002fca0007fbe0ff */
[----:B------:R-:W-:Y:S01]  /*3d6e0*/  @!P2 IMAD.X R55, R170, 0x1, R61, P5 ;  /* 0x00000001aa37a824 */ /* 0x000fe200028e063d */
[----:B------:R-:W-:Y:S01]  /*3d6f0*/  LOP3.LUT P5, RZ, R4, 0x2000000, RZ, 0xc0, !PT ;  /* 0x0200000004ff7812 */ /* 0x000fe200078ac0ff */
[----:B------:R1:W-:Y:S01]  /*3d700*/  @!P1 STG.E.U8 desc[UR6][R16.64+0xd8], R59 ;  /* 0x0000d83b10009986 */ /* 0x0003e2000c101106 */
[----:B0-----:R-:W-:-:S05]  /*3d710*/  F2FP.SATFINITE.E4M3.F32.PACK_AB_MERGE_C R49, RZ, R58, RZ ;  /* 0x0000003aff31723e */ /* 0x001fca00048070ff */
[----:B------:R-:W-:Y:S01]  /*3d720*/  @!P2 STG.E.U8 desc[UR6][R54.64+0xd9], R49 ;  /* 0x0000d9313600a986 */ /* 0x000fe2000c101106 */
[----:B--2---:R-:W-:-:S03]  /*3d730*/  FMUL R48, R211, UR4 ;  /* 0x00000004d3307c20 */ /* 0x004fc60008400000 */
[----:B------:R-:W2:Y:S02]  /*3d740*/  LDL.LU R211, [R1+0x768] ;  /* 0x0007680001d37983 */ /* 0x000ea40000300800 */
[----:B------:R-:W-:Y:S01]  /*3d750*/  F2FP.SATFINITE.E4M3.F32.PACK_AB_MERGE_C R61, RZ, R48, RZ ;  /* 0x00000030ff3d723e */ /* 0x000fe200048070ff */
[----:B----4-:R-:W-:Y:S02]  /*3d760*/  FMUL R48, R222, UR4 ;  /* 0x00000004de307c20 */ /* 0x010fe40008400000 */
[----:B------:R-:W4:Y:S03]  /*3d770*/  LDL.LU R222, [R1+0x76c] ;  /* 0x00076c0001de7983 */ /* 0x000f260000300800 */
[----:B-1----:R-:W-:Y:S01]  /*3d780*/  F2FP.SATFINITE.E4M3.F32.PACK_AB_MERGE_C R59, RZ, R48, RZ ;  /* 0x00000030ff3b723e */ /* 0x002fe200048070ff */
[----:B------:R-:W-:Y:S04]  /*3d790*/  @!P3 STG.E.U8 desc[UR6][R46.64+0xd0], R61 ;  /* 0x0000d03d2e00b986 */ /* 0x000fe8000c101106 */
[----:B------:R0:W-:Y:S02]  /*3d7a0*/  @!P5 STG.E.U8 desc[UR6][R44.64+0xd1], R59 ;  /* 0x0000d13b2c00d986 */ /* 0x0001e4000c101106 */
[----:B0-----:R-:W-:Y:S01]  /*3d7b0*/  FMUL R44, R210, UR4 ;  /* 0x00000004d22c7c20 */ /* 0x001fe20008400000 */
[----:B------:R-:W-:-:S02]  /*3d7c0*/  FMUL R46, R209, UR4 ;  /* 0x00000004d12e7c20 */ /* 0x000fc40008400000 */
[----:B------:R-:W4:Y:S02]  /*3d7d0*/  LDL.LU R209, [R1+0x770] ;  /* 0x0007700001d17983 */ /* 0x000f240000300800 */
[----:B------:R-:W-:Y:S01]  /*3d7e0*/  F2FP.SATFINITE.E4M3.F32.PACK_AB_MERGE_C R55, RZ, R44, RZ ;  /* 0x0000002cff37723e */ /* 0x000fe200048070ff */
[----:B---3--:R-:W-:Y:S02]  /*3d7f0*/  FMUL R44, R223, UR4 ;  /* 0x00000004df2c7c20 */ /* 0x008fe40008400000 */
[----:B------:R-:W3:Y:S01]  /*3d800*/  LDL.LU R223, [R1+0x774] ;  /* 0x0007740001df7983 */ /* 0x000ee20000300800 */
[C---:B------:R-:W-:Y:S02]  /*3d810*/  LOP3.LUT P4, RZ, R0.reuse, 0x100, RZ, 0xc0, !PT ;  /* 0x0000010000ff7812 */ /* 0x040fe4000788c0ff */
[----:B------:R-:W-:Y:S01]  /*3d820*/  LOP3.LUT P1, RZ, R0, 0x10, RZ, 0xc0, !PT ;  /* 0x0000001000ff7812 */ /* 0x000fe2000782c0ff */
[----:B------:R-:W3:Y:S10]  /*3d830*/  LDL.LU R210, [R1+0x778] ;  /* 0x0007780001d27983 */ /* 0x000ef40000300800 */
[----:B------:R-:W0:Y:S02]  /*3d840*/  @!P4 LDC.64 R16, c[0x0][0x5c0] ;  /* 0x00017000ff10cb82 */ /* 0x000e240000000a00 */
[----:B0-----:R-:W-:-:S05]  /*3d850*/  @!P4 IADD3 R156, P5, R156, R16, RZ ;  /* 0x000000109c9cc210 */ /* 0x001fca0007fbe0ff */
[----:B------:R-:W-:Y:S01]  /*3d860*/  @!P4 IMAD.X R157, R96, 0x1, R17, P5 ;  /* 0x00000001609dc824 */ /* 0x000fe200028e0611 */
[----:B------:R-:W-:Y:S01]  /*3d870*/  LOP3.LUT P4, RZ, R12, 0x40, RZ, 0xc0, !PT ;  /* 0x000000400cff7812 */ /* 0x000fe2000788c0ff */
[----:B------:R-:W-:-:S05]  /*3d880*/  FMUL R16, R208, UR4 ;  /* 0x00000004d0107c20 */ /* 0x000fca0008400000 */
[----:B------:R-:W-:-:S07]  /*3d890*/  F2FP.SATFINITE.E4M3.F32.PACK_AB_MERGE_C R49, RZ, R16, RZ ;  /* 0x00000010ff31723e */ /* 0x000fce00048070ff */
[----:B------:R-:W0:Y:S01]  /*3d8a0*/  @!P4 LDC.64 R16, c[0x0][0x5c0] ;  /* 0x00017000ff10cb82 */ /* 0x000e220000000a00 */
[C---:B------:R-:W-:Y:S02]  /*3d8b0*/  LOP3.LUT P5, RZ, R0.reuse, 0x100, RZ, 0xc0, !PT ;  /* 0x0000010000ff7812 */ /* 0x040fe400078ac0ff */
[----:B------:R-:W-:Y:S02]  /*3d8c0*/  LOP3.LUT P2, RZ, R0, 0x8, RZ, 0xc0, !PT ;  /* 0x0000000800ff7812 */ /* 0x000fe4000784c0ff */
[----:B------:R-:W-:-:S09]  /*3d8d0*/  F2FP.SATFINITE.E4M3.F32.PACK_AB_MERGE_C R47, RZ, R46, RZ ;  /* 0x0000002eff2f723e */ /* 0x000fd200048070ff */
[----:B------:R1:W-:Y:S01]  /*3d8e0*/  @!P5 STG.E.U8 desc[UR6][R156.64+0xd0], R49 ;  /* 0x0000d0319c00d986 */ /* 0x0003e2000c101106 */
[----:B0-----:R-:W-:Y:S02]  /*3d8f0*/  @!P4 IADD3 R16, P5, R95, R16, RZ ;  /* 0x000000105f10c210 */ /* 0x001fe40007fbe0ff */
[----:B-1----:R-:W-:Y:S02]  /*3d900*/  F2FP.SATFINITE.E4M3.F32.PACK_AB_MERGE_C R49, RZ, R44, RZ ;  /* 0x0000002cff31723e */ /* 0x002fe400048070ff */
[----:B------:R-:W0:Y:S01]  /*3d910*/  @!P1 LDC.64 R44, c[0x0][0x5c0] ;  /* 0x00017000ff2c9b82 */ /* 0x000e220000000a00 */
[----:B------:R-:W-:-:S05]  /*3d920*/  @!P4 IMAD.X R17, R94, 0x1, R17, P5 ;  /* 0x000000015e11c824 */ /* 0x000fca00028e0611 */
[----:B------:R1:W-:Y:S01]  /*3d930*/  @!P4 STG.E.U8 desc[UR6][R16.64+0xd1], R47 ;  /* 0x0000d12f1000c986 */ /* 0x0003e2000c101106 */
[C---:B------:R-:W-:Y:S01]  /*3d940*/  LOP3.LUT P6, RZ, R4.reuse, 0x1000000, RZ, 0xc0, !PT ;  /* 0x0100000004ff7812 */ /* 0x040fe200078cc0ff */
[----:B-1----:R-:W1:Y:S01]  /*3d950*/  @!P2 LDC.64 R16, c[0x0][0x5c0] ;  /* 0x00017000ff10ab82 */ /* 0x002e620000000a00 */
[----:B------:R-:W-:Y:S02]  /*3d960*/  LOP3.LUT P0, RZ, R4, 0x800000, RZ, 0xc0, !PT ;  /* 0x0080000004ff7812 */ /* 0x000fe4000780c0ff */
[----:B0-----:R-:W-:-:S09]  /*3d970*/  @!P1 IADD3 R44, P4, R91, R44, RZ ;  /* 0x0000002c5b2c9210 */ /* 0x001fd20007f9e0ff */
[----:B------:R4:W-:Y:S01]  /*3d980*/  @!P6 STG.E.U8 desc[UR6][R42.64+0xd8], R55 ;  /* 0x0000d8372a00e986 */ /* 0x0009e2000c101106 */
[----:B------:R-:W-:Y:S02]  /*3d990*/  @!P1 IMAD.X R45, R90, 0x1, R45, P4 ;  /* 0x000000015a2d9824 */ /* 0x000fe400020e062d */
[----:B--2---:R-:W-:Y:S02]  /*3d9a0*/  FMUL R46, R211, UR4 ;  /* 0x00000004d32e7c20 */ /* 0x004fe40008400000 */
[----:B------:R-:W2:Y:S01]  /*3d9b0*/  LDL.LU R211, [R1+0x77c] ;  /* 0x00077c0001d37983 */ /* 0x000ea20000300800 */
[----:B----4-:R-:W-:Y:S01]  /*3d9c0*/  FMUL R42, R222, UR4 ;  /* 0x00000004de2a7c20 */ /* 0x010fe20008400000 */
[----:B-1----:R-:W-:Y:S02]  /*3d9d0*/  @!P2 IADD3 R16, P4, R89, R16, RZ ;  /* 0x000000105910a210 */ /* 0x002fe40007f9e0ff */
[----:B------:R0:W-:Y:S01]  /*3d9e0*/  @!P0 STG.E.U8 desc[UR6][R40.64+0xd9], R49 ;  /* 0x0000d93128008986 */ /* 0x0001e2000c101106 */
[----:B------:R-:W-:-:S02]  /*3d9f0*/  F2FP.SATFINITE.E4M3.F32.PACK_AB_MERGE_C R47, RZ, R46, RZ ;  /* 0x0000002eff2f723e */ /* 0x000fc400048070ff */
[----:B------:R-:W-:Y:S01]  /*3da00*/  @!P2 IMAD.X R17, R88, 0x1, R17, P4 ;  /* 0x000000015811a824 */ /* 0x000fe200020e0611 */
[----:B------:R-:W4:Y:S04]  /*3da10*/  LDL.LU R222, [R1+0x780] ;  /* 0x0007800001de7983 */ /* 0x000f280000300800 */
[----:B------:R-:W4:Y:S01]  /*3da20*/  LDL.LU R208, [R1+0x784] ;  /* 0x0007840001d07983 */ /* 0x000f220000300800 */
[----:B0-----:R-:W-:-:S03]  /*3da30*/  F2FP.SATFINITE.E4M3.F32.PACK_AB_MERGE_C R49, RZ, R42, RZ ;  /* 0x0000002aff31723e */ /* 0x001fc600048070ff */
[----:B------:R-:W-:Y:S04]  /*3da40*/  @!P1 STG.E.U8 desc[UR6][R44.64+0xd8], R47 ;  /* 0x0000d82f2c009986 */ /* 0x000fe8000c101106 */
[----:B------:R3:W-:Y:S02]  /*3da50*/  @!P2 STG.E.U8 desc[UR6][R16.64+0xd9], R49 ;  /* 0x0000d9311000a986 */ /* 0x0007e4000c101106 */
[----:B---3--:R-:W-:Y:S02]  /*3da60*/  FMUL R16, R223, UR4 ;  /* 0x00000004df107c20 */ /* 0x008fe40008400000 */
[----:B------:R-:W3:Y:S01]  /*3da70*/  LDL.LU R223, [R1+0x788] ;  /* 0x0007880001df7983 */ /* 0x000ee20000300800 */
[----:B------:R-:W-:-:S04]  /*3da80*/  ISETP.NE.AND P3, PT, R72, RZ, PT ;  /* 0x000000ff4800720c */ /* 0x000fc80003f65270 */
[----:B------:R-:W-:-:S13]  /*3da90*/  ISETP.LT.OR P4, PT, R28, 0xe1, !P3 ;  /* 0x000000e11c00780c */ /* 0x000fda0005f81670 */
[----:B------:R-:W0:Y:S01]  /*3daa0*/  @!P4 LDC.64 R40, c[0x0][0x5c0] ;  /* 0x00017000ff28cb82 */ /* 0x000e220000000a00 */
[----:B------:R-:W-:Y:S02]  /*3dab0*/  FMUL R42, R209, UR4 ;  /* 0x00000004d12a7c20 */ /* 0x000fe40008400000 */
[----:B------:R-:W3:Y:S03]  /*3dac0*/  LDL.LU R209, [R1+0x78c] ;  /* 0x00078c0001d17983 */ /* 0x000ee60000300800 */
[----:B------:R-:W-:Y:S02]  /*3dad0*/  F2FP.SATFINITE.E4M3.F32.PACK_AB_MERGE_C R45, RZ, R42, RZ ;  /* 0x0000002aff2d723e */ /* 0x000fe400048070ff */
[----:B0-----:R-:W-:-:S05]  /*3dae0*/  @!P4 IADD3 R40, P5, R14, R40, RZ ;  /* 0x000000280e28c210 */ /* 0x001fca0007fbe0ff */
[----:B------:R-:W-:-:S05]  /*3daf0*/  @!P4 IMAD.X R41, R29, 0x1, R41, P5 ;  /* 0x000000011d29c824 */ /* 0x000fca00028e0629 */
[----:B------:R0:W-:Y:S01]  /*3db00*/  @!P4 STG.E.U8 desc[UR6][R40.64+0xe0], R45 ;  /* 0x0000e02d2800c986 */ /* 0x0001e2000c101106 */
[----:B------:R-:W-:-:S13]  /*3db10*/  ISETP.LT.OR P4, PT, R28, 0xe2, !P3 ;  /* 0x000000e21c00780c */ /* 0x000fda0005f81670 */
[----:B------:R-:W1:Y:S01]  /*3db20*/  @!P4 LDC.64 R42, c[0x0][0x5c0] ;  /* 0x00017000ff2acb82 */ /* 0x000e620000000a00 */
[----:B------:R-:W-:Y:S01]  /*3db30*/  F2FP.SATFINITE.E4M3.F32.PACK_AB_MERGE_C R47, RZ, R16, RZ ;  /* 0x00000010ff2f723e */ /* 0x000fe200048070ff */
[----:B------:R-:W-:Y:S01]  /*3db40*/  FMUL R16, R210, UR4 ;  /* 0x00000004d2107c20 */ /* 0x000fe20008400000 */
[C---:B------:R-:W-:Y:S01]  /*3db50*/  LOP3.LUT P0, RZ, R4.reuse, 0x400000, RZ, 0xc0, !PT ;  /* 0x0040000004ff7812 */ /* 0x040fe2000780c0ff */
[----:B------:R-:W3:Y:S01]  /*3db60*/  LDL.LU R210, [R1+0x790] ;  /* 0x0007900001d27983 */ /* 0x000ee20000300800 */
[----:B------:R-:W-:Y:S02]  /*3db70*/  LOP3.LUT P1, RZ, R4, 0x100000, RZ, 0xc0, !PT ;  /* 0x0010000004ff7812 */ /* 0x000fe4000782c0ff */
[----:B------:R-:W-:Y:S02]  /*3db80*/  F2FP.SATFINITE.E4M3.F32.PACK_AB_MERGE_C R49, RZ, R16, RZ ;  /* 0x00000010ff31723e */ /* 0x000fe400048070ff */
[----:B-1----:R-:W-:-:S05]  /*3db90*/  @!P4 IADD3 R42, P5, R14, R42, RZ ;  /* 0x0000002a0e2ac210 */ /* 0x002fca0007fbe0ff */
[----:B------:R-:W-:-:S05]  /*3dba0*/  @!P4 IMAD.X R43, R29, 0x1, R43, P5 ;  /* 0x000000011d2bc824 */ /* 0x000fca00028e062b */
[----:B------:R-:W-:Y:S04]  /*3dbb0*/  @!P4 STG.E.U8 desc[UR6][R42.64+0xe1], R47 ;  /* 0x0000e12f2a00c986 */ /* 0x000fe8000c101106 */
[----:B------:R-:W-:Y:S01]  /*3dbc0*/  @!P0 STG.E.U8 desc[UR6][R38.64+0xe0], R49 ;  /* 0x0000e03126008986 */ /* 0x000fe2000c101106 */
[----:B--2---:R-:W-:-:S03]  /*3dbd0*/  FMUL R16, R211, UR4 ;  /* 0x00000004d3107c20 */ /* 0x004fc60008400000 */
[----:B------:R-:W2:Y:S02]  /*3dbe0*/  LDL.LU R211, [R1+0x794] ;  /* 0x0007940001d37983 */ /* 0x000ea40000300800 */
[----:B0-----:R-:W-:-:S05]  /*3dbf0*/  F2FP.SATFINITE.E4M3.F32.PACK_AB_MERGE_C R41, RZ, R16, RZ ;  /* 0x00000010ff29723e */ /* 0x001fca00048070ff */
[----:B------:R0:W-:Y:S01]  /*3dc00*/  @!P1 STG.E.U8 desc[UR6][R36.64+0xe1], R41 ;  /* 0x0000e12924009986 */ /* 0x0001e2000c101106 */
[----:B----4-:R-:W-:-:S03]  /*3dc10*/  FMUL R40, R222, UR4 ;  /* 0x00000004de287c20 */ /* 0x010fc60008400000 */
[----:B------:R-:W4:Y:S01]  /*3dc20*/  LDL.LU R222, [R1+0x798] ;  /* 0x0007980001de7983 */ /* 0x000f220000300800 */
[----:B0-----:R-:W-:-:S05]  /*3dc30*/  FMUL R36, R208, UR4 ;  /* 0x00000004d0247c20 */ /* 0x001fca0008400000 */
[----:B------:R-:W-:Y:S01]  /*3dc40*/  F2FP.SATFINITE.E4M3.F32.PACK_AB_MERGE_C R37, RZ, R36, RZ ;  /* 0x00000024ff25723e */ /* 0x000fe200048070ff */
[----:B---3--:R-:W-:Y:S02]  /*3dc50*/  FMUL R36, R223, UR4 ;  /* 0x00000004df247c20 */ /* 0x008fe40008400000 */
[----:B------:R-:W3:Y:S01]  /*3dc60*/  LDL.LU R223, [R1+0x79c] ;  /* 0x00079c0001df7983 */ /* 0x000ee20000300800 */
[----:B------:R-:W-:Y:S02]  /*3dc70*/  ISETP.LT.OR P4, PT, R28, 0xe9, !P3 ;  /* 0x000000e91c00780c */ /* 0x000fe40005f81670 */
[----:B------:R-:W-:Y:S01]  /*3dc80*/  F2FP.SATFINITE.E4M3.F32.PACK_AB_MERGE_C R43, RZ, R40, RZ ;  /* 0x00000028ff2b723e */ /* 0x000fe200048070ff */
[----:B------:R-:W3:Y:S10]  /*3dc90*/  LDL.LU R208, [R1+0x7a0] ;  /* 0x0007a00001d07983 */ /* 0x000ef40000300800 */
[----:B------:R-:W0:Y:S02]  /*3dca0*/  @!P4 LDC.64 R16, c[0x0][0x5c0] ;  /* 0x00017000ff10cb82 */ /* 0x000e240000000a00 */
[----:B0-----:R-:W-:-:S05]  /*3dcb0*/  @!P4 IADD3 R16, P5, R14, R16, RZ ;  /* 0x000000100e10c210 */ /* 0x001fca0007fbe0ff */
[----:B------:R-:W-:-:S05]  /*3dcc0*/  @!P4 IMAD.X R17, R29, 0x1, R17, P5 ;  /* 0x000000011d11c824 */ /* 0x000fca00028e0611 */
[----:B------:R0:W-:Y:S01]  /*3dcd0*/  @!P4 STG.E.U8 desc[UR6][R16.64+0xe8], R43 ;  /* 0x0000e82b1000c986 */ /* 0x0001e2000c101106 */
[----:B------:R-:W-:-:S13]  /*3dce0*/  ISETP.LT.OR P4, PT, R28, 0xea, !P3 ;  /* 0x000000ea1c00780c */ /* 0x000fda0005f81670 */
[----:B------:R-:W1:Y:S01]  /*3dcf0*/  @!P4 LDC.64 R38, c[0x0][0x5c0] ;  /* 0x00017000ff26cb82 */ /* 0x000e620000000a00 */
[C---:B------:R-:W-:Y:S01]  /*3dd00*/  LOP3.LUT P2, RZ, R4.reuse, 0x80000, RZ, 0xc0, !PT ;  /* 0x0008000004ff7812 */ /* 0x040fe2000784c0ff */
[----:B0-----:R-:W-:Y:S02]  /*3dd10*/  FMUL R16, R209, UR4 ;  /* 0x00000004d1107c20 */ /* 0x001fe40008400000 */
[----:B------:R-:W3:Y:S01]  /*3dd20*/  LDL.LU R209, [R1+0x7a4] ;  /* 0x0007a40001d17983 */ /* 0x000ee20000300800 */
[----:B------:R-:W-:Y:S02]  /*3dd30*/  P2R R44, PR, RZ, 0x4 ;  /* 0x00000004ff2c7803 */ /* 0x000fe40000000000 */
[----:B------:R-:W-:Y:S02]  /*3dd40*/  LOP3.LUT P2, RZ, R4, 0x200000, RZ, 0xc0, !PT ;  /* 0x0020000004ff7812 */ /* 0x000fe4000784c0ff */
[----:B------:R-:W-:Y:S02]  /*3dd50*/  F2FP.SATFINITE.E4M3.F32.PACK_AB_MERGE_C R41, RZ, R36, RZ ;  /* 0x00000024ff29723e */ /* 0x000fe400048070ff */
[----:B------:R-:W-:Y:S01]  /*3dd60*/  F2FP.SATFINITE.E4M3.F32.PACK_AB_MERGE_C R43, RZ, R16, RZ ;  /* 0x00000010ff2b723e */ /* 0x000fe200048070ff */
[----:B------:R-:W-:-:S02]  /*3dd70*/  FMUL R16, R210, UR4 ;  /* 0x00000004d2107c20 */ /* 0x000fc40008400000 */
[----:B------:R-:W3:Y:S01]  /*3dd80*/  LDL.LU R210, [R1+0x7a8] ;  /* 0x0007a80001d27983 */ /* 0x000ee20000300800 */
[----:B-1----:R-:W-:-:S05]  /*3dd90*/  @!P4 IADD3 R38, P5, R14, R38, RZ ;  /* 0x000000260e26c210 */ /* 0x002fca0007fbe0ff */
[----:B------:R-:W-:-:S05]  /*3dda0*/  @!P4 IMAD.X R39, R29, 0x1, R39, P5 ;  /* 0x000000011d27c824 */ /* 0x000fca00028e0627 */
[----:B------:R-:W-:Y:S04]  /*3ddb0*/  @!P4 STG.E.U8 desc[UR6][R38.64+0xe9], R37 ;  /* 0x0000e9252600c986 */ /* 0x000fe8000c101106 */
[----:B------:R4:W-:Y:S01]  /*3ddc0*/  @!P2 STG.E.U8 desc[UR6][R34.64+0xe8], R41 ;  /* 0x0000e8292200a986 */ /* 0x0009e2000c101106 */
[----:B------:R-:W-:Y:S02]  /*3ddd0*/  ISETP.NE.AND P2, PT, R44, RZ, PT ;  /* 0x000000ff2c00720c */ /* 0x000fe40003f45270 */
[----:B------:R-:W-:Y:S01]  /*3dde0*/  F2FP.SATFINITE.E4M3.F32.PACK_AB_MERGE_C R45, RZ, R16, RZ ;  /* 0x00000010ff2d723e */ /* 0x000fe200048070ff */
[----:B--2---:R-:W-:Y:S02]  /*3ddf0*/  FMUL R16, R211, UR4 ;  /* 0x00000004d3107c20 */ /* 0x004fe40008400000 */
[----:B------:R-:W2:Y:S08]  /*3de00*/  LDL.LU R211, [R1+0x7ac] ;  /* 0x0007ac0001d37983 */ /* 0x000eb00000300800 */
[----:B------:R3:W-:Y:S01]  /*3de10*/  @!P2 STG.E.U8 desc[UR6][R32.64+0xe9], R43 ;  /* 0x0000e92b2000a986 */ /* 0x0007e2000c101106 */
[----:B----4-:R-:W-:-:S03]  /*3de20*/  FMUL R34, R222, UR4 ;  /* 0x00000004de227c20 */ /* 0x010fc60008400000 */
[----:B------:R-:W4:Y:S01]  /*3de30*/  LDL.LU R222, [R1+0x7b0] ;  /* 0x0007b00001de7983 */ /* 0x000f220000300800 */
[----:B---3--:R-:W-:-:S03]  /*3de40*/  FMUL R32, R223, UR4 ;  /* 0x00000004df207c20 */ /* 0x008fc60008400000 */
[----:B------:R-:W3:Y:S01]  /*3de50*/  LDL.LU R223, [R1+0x7b4] ;  /* 0x0007b40001df7983 */ /* 0x000ee20000300800 */
[C---:B------:R-:W-:Y:S02]  /*3de60*/  LOP3.LUT P6, RZ, R0.reuse, 0x80, RZ, 0xc0, !PT ;  /* 0x0000008000ff7812 */ /* 0x040fe400078cc0ff */
[----:B------:R-:W-:Y:S02]  /*3de70*/  LOP3.LUT P1, RZ, R0, 0x40, RZ, 0xc0, !PT ;  /* 0x0000004000ff7812 */ /* 0x000fe4000782c0ff */
[----:B------:R-:W-:Y:S02]  /*3de80*/  F2FP.SATFINITE.E4M3.F32.PACK_AB_MERGE_C R37, RZ, R16, RZ ;  /* 0x00000010ff25723e */ /* 0x000fe400048070ff */
[----:B------:R-:W-:-:S07]  /*3de90*/  F2FP.SATFINITE.E4M3.F32.PACK_AB_MERGE_C R33, RZ, R34, RZ ;  /* 0x00000022ff21723e */ /* 0x000fce00048070ff */
[----:B------:R-:W0:Y:S01]  /*3dea0*/  @!P6 LDC.64 R16, c[0x0][0x5c0] ;  /* 0x00017000ff10eb82 */ /* 0x000e220000000a00 */
[C---:B------:R-:W-:Y:S02]  /*3deb0*/  LOP3.LUT P0, RZ, R4.reuse, 0x40000, RZ, 0xc0, !PT ;  /* 0x0004000004ff7812 */ /* 0x040fe4000780c0ff */
[----:B------:R-:W-:-:S05]  /*3dec0*/  LOP3.LUT P4, RZ, R4, 0x20000, RZ, 0xc0, !PT ;  /* 0x0002000004ff7812 */ /* 0x000fca000788c0ff */
[----:B------:R-:W1:Y:S01]  /*3ded0*/  @!P1 LDC.64 R34, c[0x0][0x5c0] ;  /* 0x00017000ff229b82 */ /* 0x000e620000000a00 */
[----:B------:R-:W-:-:S05]  /*3dee0*/  LOP3.LUT P5, RZ, R0, 0x2, RZ, 0xc0, !PT ;  /* 0x0000000200ff7812 */ /* 0x000fca00078ac0ff */
[----:B------:R-:W-:Y:S04]  /*3def0*/  @!P0 STG.E.U8 desc[UR6][R30.64+0xe0], R45 ;  /* 0x0000e02d1e008986 */ /* 0x000fe8000c101106 */
[----:B------:R0:W-:Y:S02]  /*3df00*/  @!P4 STG.E.U8 desc[UR6][R26.64+0xe1], R37 ;  /* 0x0000e1251a00c986 */ /* 0x0001e4000c101106 */
[----:B0-----:R-:W-:Y:S01]  /*3df10*/  @!P6 IADD3 R16, P4, R83, R16, RZ ;  /* 0x000000105310e210 */ /* 0x001fe20007f9e0ff */
[----:B------:R-:W-:-:S04]  /*3df20*/  FMUL R26, R208, UR4 ;  /* 0x00000004d01a7c20 */ /* 0x000fc80008400000 */
[----:B------:R-:W-:Y:S01]  /*3df30*/  @!P6 IMAD.X R17, R82, 0x1, R17, P4 ;  /* 0x000000015211e824 */ /* 0x000fe200020e0611 */
[----:B------:R-:W3:Y:S01]  /*3df40*/  LDL.LU R208, [R1+0x7b8] ;  /* 0x0007b80001d07983 */ /* 0x000ee20000300800 */
[----:B-1----:R-:W-:Y:S02]  /*3df50*/  @!P1 IADD3 R30, P4, R79, R34, RZ ;  /* 0x000000224f1e9210 */ /* 0x002fe40007f9e0ff */
[----:B------:R-:W-:Y:S01]  /*3df60*/  F2FP.SATFINITE.E4M3.F32.PACK_AB_MERGE_C R27, RZ, R32, RZ ;  /* 0x00000020ff1b723e */ /* 0x000fe200048070ff */
[----:B------:R0:W-:Y:S02]  /*3df70*/  @!P6 STG.E.U8 desc[UR6][R16.64+0xe0], R33 ;  /* 0x0000e0211000e986 */ /* 0x0001e4000c101106 */
[----:B------:R-:W-:Y:S01]  /*3df80*/  @!P1 IMAD.X R31, R78, 0x1, R35, P4 ;  /* 0x000000014e1f9824 */ /* 0x000fe200020e0623 */
[----:B------:R-:W-:Y:S01]  /*3df90*/  F2FP.SATFINITE.E4M3.F32.PACK_AB_MERGE_C R35, RZ, R26, RZ ;  /* 0x0000001aff23723e */ /* 0x000fe200048070ff */
[----:B0-----:R-:W0:Y:S01]  /*3dfa0*/  @!P5 LDC.64 R32, c[0x0][0x5c0] ;  /* 0x00017000ff20db82 */ /* 0x001e220000000a00 */
[----:B------:R-:W-:-:S02]  /*3dfb0*/  FMUL R26, R209, UR4 ;  /* 0x00000004d11a7c20 */ /* 0x000fc40008400000 */
[----:B------:R-:W3:Y:S01]  /*3dfc0*/  LDL.LU R209, [R1+0x7bc] ;  /* 0x0007bc0001d17983 */ /* 0x000ee20000300800 */
[C---:B------:R-:W-:Y:S02]  /*3dfd0*/  LOP3.LUT P3, RZ, R4.reuse, 0x10000, RZ, 0xc0, !PT ;  /* 0x0001000004ff7812 */ /* 0x040fe4000786c0ff */
[----:B------:R-:W-:Y:S02]  /*3dfe0*/  LOP3.LUT P4, RZ, R4, 0x2000, RZ, 0xc0, !PT ;  /* 0x0000200004ff7812 */ /* 0x000fe4000788c0ff */
[----:B------:R-:W-:Y:S01]  /*3dff0*/  F2FP.SATFINITE.E4M3.F32.PACK_AB_MERGE_C R17, RZ, R26, RZ ;  /* 0x0000001aff11723e */ /* 0x000fe200048070ff */
[----:B------:R1:W-:Y:S01]  /*3e000*/  @!P1 STG.E.U8 desc[UR6][R30.64+0xe1], R27 ;  /* 0x0000e11b1e009986 */ /* 0x0003e2000c101106 */
[----:B------:R-:W-:-:S03]  /*3e010*/  FMUL R16, R210, UR4 ;  /* 0x00000004d2107c20 */ /* 0x000fc60008400000 */
[----:B------:R-:W3:Y:S04]  /*3e020*/  LDL.LU R210, [R1+0x7c0] ;  /* 0x0007c00001d27983 */ /* 0x000ee80000300800 */
[----:B------:R-:W-:Y:S04]  /*3e030*/  @!P3 STG.E.U8 desc[UR6][R24.64+0xe8], R35 ;  /* 0x0000e8231800b986 */ /* 0x000fe8000c101106 */
[----:B------:R2:W-:Y:S01]  /*3e040*/  @!P4 STG.E.U8 desc[UR6][R22.64+0xe9], R17 ;  /* 0x0000e9111600c986 */ /* 0x0005e2000c101106 */
[----:B0-----:R-:W-:Y:S02]  /*3e050*/  @!P5 IADD3 R64, P4, R64, R32, RZ ;  /* 0x000000204040d210 */ /* 0x001fe40007f9e0ff */
[----:B-1----:R-:W-:-:S03]  /*3e060*/  F2FP.SATFINITE.E4M3.F32.PACK_AB_MERGE_C R27, RZ, R16, RZ ;  /* 0x00000010ff1b723e */ /* 0x002fc600048070ff */
[----:B------:R-:W-:-:S05]  /*3e070*/  @!P5 IMAD.X R65, R57, 0x1, R33, P4 ;  /* 0x000000013941d824 */ /* 0x000fca00020e0621 */
[----:B------:R0:W-:Y:S01]  /*3e080*/  @!P5 STG.E.U8 desc[UR6][R64.64+0xe8], R27 ;  /* 0x0000e81b4000d986 */ /* 0x0001e2000c101106 */
[----:B------:R-:W-:Y:S01]  /*3e090*/  ISETP.GE.AND P5, PT, R13, 0x101, PT ;  /* 0x000001010d00780c */ /* 0x000fe20003fa6270 */
[----:B--2---:R-:W-:Y:S02]  /*3e0a0*/  FMUL R16, R211, UR4 ;  /* 0x00000004d3107c20 */ /* 0x004fe40008400000 */
[----:B------:R-:W2:Y:S03]  /*3e0b0*/  LDL.LU R211, [R1+0x7c4] ;  /* 0x0007c40001d37983 */ /* 0x000ea60000300800 */
[----:B------:R-:W-:Y:S01]  /*3e0c0*/  F2FP.SATFINITE.E4M3.F32.PACK_AB_MERGE_C R17, RZ, R16, RZ ;  /* 0x00000010ff11723e */ /* 0x000fe200048070ff */
[----:B----4-:R-:W-:Y:S02]  /*3e0d0*/  FMUL R16, R222, UR4 ;  /* 0x00000004de107c20 */ /* 0x010fe40008400000 */
[----:B------:R-:W4:Y:S01]  /*3e0e0*/  LDL.LU R222, [R1+0x7c8] ;  /* 0x0007c80001de7983 */ /* 0x000f220000300800 */
[----:B---3--:R-:W-:-:S03]  /*3e0f0*/  FMUL R13, R223, UR4 ;  /* 0x00000004df0d7c20 */ /* 0x008fc60008400000 */
[----:B------:R-:W3:Y:S01]  /*3e100*/  LDL.LU R223, [R1+0x7cc] ;  /* 0x0007cc0001df7983 */ /* 0x000ee20000300800 */
[----:B------:R-:W-:-:S13]  /*3e110*/  LOP3.LUT P3, RZ, R12, 0x4, RZ, 0xc0, !PT ;  /* 0x000000040cff7812 */ /* 0x000fda000786c0ff */
[----:B------:R-:W1:Y:S01]  /*3e120*/  @!P3 LDC.64 R30, c[0x0][0x5c0] ;  /* 0x00017000ff1ebb82 */ /* 0x000e620000000a00 */
[C---:B------:R-:W-:Y:S02]  /*3e130*/  LOP3.LUT P1, RZ, R12.reuse, 0x8, RZ, 0xc0, !PT ;  /* 0x000000080cff7812 */ /* 0x040fe4000782c0ff */
[----:B------:R-:W-:Y:S02]  /*3e140*/  LOP3.LUT P2, RZ, R12, 0x20, RZ, 0xc0, !PT ;  /* 0x000000200cff7812 */ /* 0x000fe4000784c0ff */
[----:B------:R-:W-:Y:S02]  /*3e150*/  F2FP.SATFINITE.E4M3.F32.PACK_AB_MERGE_C R23, RZ, R16, RZ ;  /* 0x00000010ff17723e */ /* 0x000fe400048070ff */
[----:B------:R-:W-:-:S09]  /*3e160*/  LOP3.LUT P6, RZ, R4, 0x4000, RZ, 0xc0, !PT ;  /* 0x0000400004ff7812 */ /* 0x000fd200078cc0ff */
[----:B0-----:R-:W0:Y:S01]  /*3e170*/  @!P2 LDC.64 R26, c[0x0][0x5c0] ;  /* 0x00017000ff1aab82 */ /* 0x001e220000000a00 */
[----:B-1----:R-:W-:-:S05]  /*3e180*/  @!P3 IADD3 R56, P4, R56, R30, RZ ;  /* 0x0000001e3838b210 */ /* 0x002fca0007f9e0ff */
[----:B------:R-:W-:Y:S02]  /*3e190*/  @!P3 IMAD.X R57, R53, 0x1, R31, P4 ;  /* 0x000000013539b824 */ /* 0x000fe400020e061f */
[----:B------:R-:W1:Y:S01]  /*3e1a0*/  @!P1 LDC.64 R30, c[0x0][0x5c0] ;  /* 0x00017000ff1e9b82 */ /* 0x000e620000000a00 */
[----:B------:R-:W-:Y:S02]  /*3e1b0*/  LOP3.LUT P4, RZ, R4, 0x8000, RZ, 0xc0, !PT ;  /* 0x0000800004ff7812 */ /* 0x000fe4000788c0ff */
[----:B------:R0:W-:Y:S01]  /*3e1c0*/  @!P3 STG.E.U8 desc[UR6][R56.64+0xe9], R17 ;  /* 0x0000e9113800b986 */ /* 0x0001e2000c101106 */
[----:B------:R-:W-:-:S10]  /*3e1d0*/  ISETP.LT.OR P3, PT, R28, 0xe9, !P5 ;  /* 0x000000e91c00780c */ /* 0x000fd40006f61670 */
[----:B------:R1:W-:Y:S01]  /*3e1e0*/  @!P4 STG.E.U8 desc[UR6][R20.64+0xe0], R23 ;  /* 0x0000e0171400c986 */ /* 0x0003e2000c101106 */
[----:B------:R-:W-:Y:S02]  /*3e1f0*/  ISETP.LT.OR P4, PT, R28, 0xea, !P5 ;  /* 0x000000ea1c00780c */ /* 0x000fe40006f81670 */
[----:B------:R-:W-:Y:S01]  /*3e200*/  F2FP.SATFINITE.E4M3.F32.PACK_AB_MERGE_C R25, RZ, R13, RZ ;  /* 0x0000000dff19723e */ /* 0x000fe200048070ff */
[----:B0-----:R-:W0:Y:S01]  /*3e210*/  @!P3 LDC.64 R16, c[0x0][0x5c0] ;  /* 0x00017000ff10bb82 */ /* 0x001e220000000a00 */
[----:B------:R-:W-:Y:S01]  /*3e220*/  LOP3.LUT P0, RZ, R12, 0x10, RZ, 0xc0, !PT ;  /* 0x000000100cff7812 */ /* 0x000fe2000780c0ff */
[----:B------:R-:W-:Y:S01]  /*3e230*/  FMUL R13, R208, UR4 ;  /* 0x00000004d00d7c20 */ /* 0x000fe20008400000 */
[----:B-1----:R-:W-:-:S04]  /*3e240*/  @!P1 IADD3 R52, P5, R52, R30, RZ ;  /* 0x0000001e34349210 */ /* 0x002fc80007fbe0ff */
[----:B------:R-:W-:-:S03]  /*3e250*/  F2FP.SATFINITE.E4M3.F32.PACK_AB_MERGE_C R21, RZ, R13, RZ ;  /* 0x0000000dff15723e */ /* 0x000fc600048070ff */
[----:B------:R-:W1:Y:S01]  /*3e260*/  @!P4 LDC.64 R22, c[0x0][0x5c0] ;  /* 0x00017000ff16cb82 */ /* 0x000e620000000a00 */
[----:B------:R-:W-:Y:S01]  /*3e270*/  @!P1 IMAD.X R53, R51, 0x1, R31, P5 ;  /* 0x0000000133359824 */ /* 0x000fe200028e061f */
[C---:B------:R-:W-:Y:S02]  /*3e280*/  ISETP.LT.OR P5, PT, R28.reuse, 0xe9, !P0 ;  /* 0x000000e91c00780c */ /* 0x040fe400047a1670 */
[----:B------:R-:W-:Y:S01]  /*3e290*/  ISETP.LT.OR P0, PT, R28, 0xea, !P0 ;  /* 0x000000ea1c00780c */ /* 0x000fe20004701670 */
[----:B------:R1:W-:Y:S01]  /*3e2a0*/  @!P6 STG.E.U8 desc[UR6][R18.64+0xe1], R25 ;  /* 0x0000e1191200e986 */ /* 0x0003e2000c101106 */
[----:B------:R-:W-:-:S03]  /*3e2b0*/  FMUL R13, R209, UR4 ;  /* 0x00000004d10d7c20 */ /* 0x000fc60008400000 */
[----:B------:R1:W-:Y:S01]  /*3e2c0*/  @!P1 STG.E.U8 desc[UR6][R52.64+0xe0], R21 ;  /* 0x0000e01534009986 */ /* 0x0003e2000c101106 */
[----:B------:R-:W-:-:S05]  /*3e2d0*/  @!P2 IADD3 R50, P1, R50, R26, RZ ;  /* 0x0000001a3232a210 */ /* 0x000fca0007f3e0ff */
[----:B------:R-:W-:Y:S01]  /*3e2e0*/  @!P2 IMAD.X R51, R15, 0x1, R27, P1 ;  /* 0x000000010f33a824 */ /* 0x000fe200008e061b */
[----:B------:R-:W-:Y:S01]  /*3e2f0*/  F2FP.SATFINITE.E4M3.F32.PACK_AB_MERGE_C R15, RZ, R13, RZ ;  /* 0x0000000dff0f723e */ /* 0x000fe200048070ff */
[----:B------:R-:W2:Y:S04]  /*3e300*/  @!P5 LDC.64 R26, c[0x0][0x5c0] ;  /* 0x00017000ff1adb82 */ /* 0x000ea80000000a00 */
[----:B------:R2:W-:Y:S04]  /*3e310*/  @!P2 STG.E.U8 desc[UR6][R50.64+0xe1], R15 ;  /* 0x0000e10f3200a986 */ /* 0x0005e8000c101106 */
[----:B------:R-:W2:Y:S01]  /*3e320*/  @!P0 LDC.64 R30, c[0x0][0x5c0] ;  /* 0x00017000ff1e8b82 */ /* 0x000ea20000000a00 */
[----:B0-----:R-:W-:Y:S01]  /*3e330*/  @!P3 IADD3 R16, P1, P2, R14, R16, R11 ;  /* 0x000000100e10b210 */ /* 0x001fe20007a3e00b */
[----:B------:R-:W-:-:S03]  /*3e340*/  FMUL R13, R210, UR4 ;  /* 0x00000004d20d7c20 */ /* 0x000fc60008400000 */
[----:B------:R-:W-:Y:S02]  /*3e350*/  @!P3 IADD3.X R17, R29, R17, R10, P1, P2 ;  /* 0x000000111d11b210 */ /* 0x000fe40000fe440a */
[----:B-1----:R-:W-:-:S04]  /*3e360*/  @!P4 IADD3 R18, P1, P2, R14, R22, R11 ;  /* 0x000000160e12c210 */ /* 0x002fc80007a3e00b */
[--C-:B------:R-:W-:Y:S02]  /*3e370*/  @!P4 IADD3.X R19, R29, R23, R10.reuse, P1, P2 ;  /* 0x000000171d13c210 */ /* 0x100fe40000fe440a */
[CCC-:B------:R-:W-:Y:S02]  /*3e380*/  @!P5 IADD3 R21, P1, P2, R3.reuse, R14.reuse, R11.reuse ;  /* 0x0000000e0315d210 */ /* 0x1c0fe40007a3e00b */
[----:B------:R-:W-:Y:S02]  /*3e390*/  F2FP.SATFINITE.E4M3.F32.PACK_AB_MERGE_C R25, RZ, R13, RZ ;  /* 0x0000000dff19723e */ /* 0x000fe400048070ff */
[CCC-:B------:R-:W-:Y:S02]  /*3e3a0*/  @!P5 IADD3.X R24, R2.reuse, R29.reuse, R10.reuse, P1, P2 ;  /* 0x0000001d0218d210 */ /* 0x1c0fe40000fe440a */
[----:B------:R-:W-:Y:S01]  /*3e3b0*/  @!P0 IADD3 R23, P1, P2, R3, R14, R11 ;  /* 0x0000000e03178210 */ /* 0x000fe20007a3e00b */
[----:B------:R0:W-:Y:S01]  /*3e3c0*/  @!P3 STG.E.U8 desc[UR6][R16.64+0xe8], R25 ;  /* 0x0000e8191000b986 */ /* 0x0001e2000c101106 */
[----:B--2---:R-:W-:Y:S01]  /*3e3d0*/  @!P5 IADD3 R14, P3, R21, R26, RZ ;  /* 0x0000001a150ed210 */ /* 0x004fe20007f7e0ff */
[----:B------:R-:W-:Y:S01]  /*3e3e0*/  FMUL R13, R211, UR4 ;  /* 0x00000004d30d7c20 */ /* 0x000fe20008400000 */
[----:B------:R-:W-:-:S02]  /*3e3f0*/  @!P0 IADD3.X R26, R2, R29, R10, P1, P2 ;  /* 0x0000001d021a8210 */ /* 0x000fc40000fe440a */
[----:B------:R-:W-:Y:S01]  /*3e400*/  @!P0 IADD3 R20, P1, R23, R30, RZ ;  /* 0x0000001e17148210 */ /* 0x000fe20007f3e0ff */
[----:B------:R-:W-:Y:S01]  /*3e410*/  @!P5 IMAD.X R15, R24, 0x1, R27, P3 ;  /* 0x00000001180fd824 */ /* 0x000fe200018e061b */
[----:B------:R-:W-:Y:S01]  /*3e420*/  F2FP.SATFINITE.E4M3.F32.PACK_AB_MERGE_C R13, RZ, R13, RZ ;  /* 0x0000000dff0d723e */ /* 0x000fe200048070ff */
[----:B----4-:R-:W-:Y:S02]  /*3e430*/  FMUL R22, R222, UR4 ;  /* 0x00000004de167c20 */ /* 0x010fe40008400000 */
[----:B------:R-:W-:-:S03]  /*3e440*/  @!P0 IMAD.X R21, R26, 0x1, R31, P1 ;  /* 0x000000011a158824 */ /* 0x000fc600008e061f */
[----:B------:R-:W-:Y:S01]  /*3e450*/  F2FP.SATFINITE.E4M3.F32.PACK_AB_MERGE_C R27, RZ, R22, RZ ;  /* 0x00000016ff1b723e */ /* 0x000fe200048070ff */
[----:B------:R0:W-:Y:S04]  /*3e460*/  @!P4 STG.E.U8 desc[UR6][R18.64+0xe9], R13 ;  /* 0x0000e90d1200c986 */ /* 0x0001e8000c101106 */
[----:B------:R0:W-:Y:S01]  /*3e470*/  @!P5 STG.E.U8 desc[UR6][R14.64+0xe8], R27 ;  /* 0x0000e81b0e00d986 */ /* 0x0001e2000c101106 */
[----:B---3--:R-:W-:-:S05]  /*3e480*/  FMUL R23, R223, UR4 ;  /* 0x00000004df177c20 */ /* 0x008fca0008400000 */
[----:B------:R-:W-:-:S05]  /*3e490*/  F2FP.SATFINITE.E4M3.F32.PACK_AB_MERGE_C R23, RZ, R23, RZ ;  /* 0x00000017ff17723e */ /* 0x000fca00048070ff */
[----:B------:R0:W-:Y:S02]  /*3e4a0*/  @!P0 STG.E.U8 desc[UR6][R20.64+0xe9], R23 ;  /* 0x0000e91714008986 */ /* 0x0001e4000c101106 */
.L_x_36:
[----:B------:R-:W-:Y:S05]  /*3e4b0*/  BSYNC B0 ;  /* 0x0000000000007941 */ /* 0x000fea0003800000 */
.L_x_32:
[----:B0-2---:R-:W2:Y:S04]  /*3e4c0*/  LDL.LU R15, [R1+0x7f8] ;  /* 0x0007f800010f7983 */ /* 0x005ea80000300800 */
[----:B------:R-:W2:Y:S01]  /*3e4d0*/  LDL.LU R14, [R1+0x7fc] ;  /* 0x0007fc00010e7983 */ /* 0x000ea20000300800 */
[----:B------:R-:W-:Y:S01]  /*3e4e0*/  ULDC UR8, c[0x0][0xc] ;  /* 0x0000030000087ab9 */ /* 0x000fe20000000800 */
[----:B------:R-:W-:Y:S01]  /*3e4f0*/  ULDC UR9, c[0x0][0x10] ;  /* 0x0000040000097ab9 */ /* 0x000fe20000000800 */
[----:B-----5:R-:W2:Y:S01]  /*3e500*/  LDC R13, c[0x0][0x14] ;  /* 0x00000500ff0d7b82 */ /* 0x020ea20000000800 */
[----:B------:R-:W-:Y:S01]  /*3e510*/  UIMAD.WIDE.U32 UR8, UR8, UR9, URZ ;  /* 0x00000009080872a5 */ /* 0x000fe2000f8e003f */
[----:B------:R0:W5:Y:S05]  /*3e520*/  LDL R38, [R1+0x7c] ;  /* 0x00007c0001267983 */ /* 0x00016a0000100800 */
[----:B--2---:R-:W-:-:S04]  /*3e530*/  IMAD.WIDE.U32 R14, R13, UR8, R14 ;  /* 0x000000080d0e7c25 */ /* 0x004fc8000f8e000e */
[----:B------:R-:W-:Y:S01]  /*3e540*/  IMAD R13, R13, UR9, RZ ;  /* 0x000000090d0d7c24 */ /* 0x000fe2000f8e02ff */
[----:B------:R-:W-:Y:S01]  /*3e550*/  ULDC.64 UR8, c[0x0][0x650] ;  /* 0x0001940000087ab9 */ /* 0x000fe20000000a00 */
[----:B------:R-:W-:Y:S01]  /*3e560*/  IMAD.MOV.U32 R31, RZ, RZ, R14 ;  /* 0x000000ffff1f7224 */ /* 0x000fe200078e000e */
[----:B------:R-:W-:Y:S01]  /*3e570*/  ISETP.GE.U32.AND P0, PT, R14, UR8, PT ;  /* 0x000000080e007c0c */ /* 0x000fe2000bf06070 */
[--C-:B------:R-:W-:Y:S01]  /*3e580*/  IMAD.IADD R32, R15, 0x1, R13.reuse ;  /* 0x000000010f207824 */ /* 0x100fe200078e020d */
[----:B------:R-:W-:Y:S01]  /*3e590*/  UMOV UR8, 0xffffffff ;  /* 0xffffffff00087882 */ /* 0x000fe20000000000 */
[----:B------:R-:W-:Y:S01]  /*3e5a0*/  IMAD.MOV.U32 R15, RZ, RZ, -0x1 ;  /* 0xffffffffff0f7424 */ /* 0x000fe200078e00ff */
[----:B------:R-:W-:Y:S01]  /*3e5b0*/  PRMT R13, RZ, 0x7610, R13 ;  /* 0x00007610ff0d7816 */ /* 0x000fe2000000000d */
[----:B------:R-:W-:Y:S01]  /*3e5c0*/  IMAD.U32 R14, RZ, RZ, UR8 ;  /* 0x00000008ff0e7e24 */ /* 0x000fe2000f8e00ff */
[----:B------:R0:W-:Y:S01]  /*3e5d0*/  STL [R1+0x7f8], R32 ;  /* 0x0007f82001007387 */ /* 0x0001e20000100800 */
[----:B------:R-:W-:-:S03]  /*3e5e0*/  ISETP.GE.U32.AND.EX P0, PT, R32, UR9, PT, P0 ;  /* 0x0000000920007c0c */ /* 0x000fc6000bf06100 */
[----:B------:R0:W-:Y:S04]  /*3e5f0*/  STL [R1+0x7ec], R15 ;  /* 0x0007ec0f01007387 */ /* 0x0001e80000100800 */
[----:B------:R0:W-:Y:S04]  /*3e600*/  STL [R1+0x7fc], R31 ;  /* 0x0007fc1f01007387 */ /* 0x0001e80000100800 */
[----:B------:R0:W-:Y:S02]  /*3e610*/  STL [R1+0x7e4], R14 ;  /* 0x0007e40e01007387 */ /* 0x0001e40000100800 */
[----:B------:R-:W-:Y:S05]  /*3e620*/  @P0 BRA `(.L_x_37) ;  /* 0x0000000400840947 */ /* 0x000fea0003800000 */
[----:B-1----:R-:W1:Y:S01]  /*3e630*/  S2R R26, SR_CTAID.X ;  /* 0x00000000001a7919 */ /* 0x002e620000002500 */
[----:B------:R-:W2:Y:S01]  /*3e640*/  LDC.64 R20, c[0x0][0x628] ;  /* 0x00018a00ff147b82 */ /* 0x000ea20000000a00 */
[----:B------:R-:W-:Y:S01]  /*3e650*/  ULDC UR8, c[0x0][0x150] ;  /* 0x0000540000087ab9 */ /* 0x000fe20000000800 */
[----:B------:R-:W-:Y:S01]  /*3e660*/  IMAD.MOV.U32 R18, RZ, RZ, R31 ;  /* 0x000000ffff127224 */ /* 0x000fe200078e001f */
[----:B------:R-:W3:Y:S01]  /*3e670*/  S2R R28, SR_CTAID.Y ;  /* 0x00000000001c7919 */ /* 0x000ee20000002600 */
[----:B------:R-:W-:-:S04]  /*3e680*/  IMAD.MOV.U32 R19, RZ, RZ, R32 ;  /* 0x000000ffff137224 */ /* 0x000fc800078e0020 */
[----:B------:R-:W4:Y:S08]  /*3e690*/  LDC R29, c[0x0][0x144] ;  /* 0x00005100ff1d7b82 */ /* 0x000f300000000800 */
[----:B------:R-:W0:Y:S08]  /*3e6a0*/  LDC R22, c[0x0][0x630] ;  /* 0x00018c00ff167b82 */ /* 0x000e300000000800 */
[----:B------:R-:W0:Y:S01]  /*3e6b0*/  LDC.64 R24, c[0x0][0x620] ;  /* 0x00018800ff187b82 */ /* 0x000e220000000a00 */
[----:B--2---:R-:W-:-:S04]  /*3e6c0*/  ISETP.NE.U32.AND P0, PT, R20, RZ, PT ;  /* 0x000000ff1400720c */ /* 0x004fc80003f05070 */
[----:B------:R-:W-:Y:S02]  /*3e6d0*/  ISETP.NE.AND.EX P0, PT, R21, RZ, PT, P0 ;  /* 0x000000ff1500720c */ /* 0x000fe40003f05300 */
[----:B-1----:R-:W-:-:S05]  /*3e6e0*/  I2FP.F32.U32 R13, R26 ;  /* 0x0000001a000d7245 */ /* 0x002fca0000201000 */
[----:B------:R-:W-:-:S04]  /*3e6f0*/  FMUL R13, R13, UR8 ;  /* 0x000000080d0d7c20 */ /* 0x000fc80008400000 */
[----:B------:R1:W2:Y:S02]  /*3e700*/  F2I.U32.TRUNC.NTZ R27, R13 ;  /* 0x0000000d001b7305 */ /* 0x0002a4000020f000 */
[----:B---34-:R-:W-:Y:S05]  /*3e710*/  @!P0 BRA `(.L_x_38) ;  /* 0x0000000000288947 */ /* 0x018fea0003800000 */
[----:B-1----:R-:W1:Y:S02]  /*3e720*/  LDC R13, c[0x0][0x634] ;  /* 0x00018d00ff0d7b82 */ /* 0x002e640000000800 */
[----:B-1----:R-:W-:-:S05]  /*3e730*/  IADD3 R13, P0, R31, R13, RZ ;  /* 0x0000000d1f0d7210 */ /* 0x002fca0007f1e0ff */
[----:B------:R-:W-:-:S04]  /*3e740*/  IMAD.X R23, RZ, RZ, R32, P0 ;  /* 0x000000ffff177224 */ /* 0x000fc800000e0620 */
[----:B0-----:R-:W-:-:S04]  /*3e750*/  IMAD.WIDE.U32 R14, R23, R20, RZ ;  /* 0x00000014170e7225 */ /* 0x001fc800078e00ff */
[----:B------:R-:W-:-:S04]  /*3e760*/  IMAD.WIDE.U32 R16, P0, R13, R21, R14 ;  /* 0x000000150d107225 */ /* 0x000fc8000780000e */
[----:B------:R-:W-:-:S04]  /*3e770*/  IMAD.WIDE.U32 R14, R13, R20, RZ ;  /* 0x000000140d0e7225 */ /* 0x000fc800078e00ff */
[----:B------:R-:W-:Y:S01]  /*3e780*/  IMAD.X R19, RZ, RZ, RZ, P0 ;  /* 0x000000ffff137224 */ /* 0x000fe200000e06ff */
[----:B------:R-:W-:Y:S01]  /*3e790*/  IADD3 RZ, P0, R15, R16, RZ ;  /* 0x000000100fff7210 */ /* 0x000fe20007f1e0ff */
[----:B------:R-:W-:-:S04]  /*3e7a0*/  IMAD.MOV.U32 R18, RZ, RZ, R17 ;  /* 0x000000ffff127224 */ /* 0x000fc800078e0011 */
[----:B------:R-:W-:-:S08]  /*3e7b0*/  IMAD.WIDE.U32.X R18, R23, R21, R18, P0 ;  /* 0x0000001517127225 */ /* 0x000fd000000e0412 */
.L_x_38:
[-CC-:B0-----:R-:W-:Y:S01]  /*3e7c0*/  SHF.R.U64 R35, R18, R22.reuse, R19.reuse ;  /* 0x0000001612237219 */ /* 0x181fe20000001213 */
[----:B------:R-:W0:Y:S01]  /*3e7d0*/  LDC.64 R36, c[0x0][0x640] ;  /* 0x00019000ff247b82 */ /* 0x000e220000000a00 */
[----:B-1----:R-:W-:Y:S01]  /*3e7e0*/  SHF.R.U32.HI R13, RZ, R22, R19 ;  /* 0x00000016ff0d7219 */ /* 0x002fe20000011613 */
[----:B------:R-:W-:Y:S01]  /*3e7f0*/  IMAD.MOV.U32 R14, RZ, RZ, R31 ;  /* 0x000000ffff0e7224 */ /* 0x000fe200078e001f */
[----:B------:R-:W-:Y:S01]  /*3e800*/  IADD3 R17, P0, RZ, -R35, RZ ;  /* 0x80000023ff117210 */ /* 0x000fe20007f1e0ff */
[----:B------:R-:W-:Y:S01]  /*3e810*/  IMAD.MOV.U32 R15, RZ, RZ, R32 ;  /* 0x000000ffff0f7224 */ /* 0x000fe200078e0020 */
[----:B------:R-:W-:Y:S01]  /*3e820*/  ULDC UR8, c[0x0][0x154] ;  /* 0x0000550000087ab9 */ /* 0x000fe20000000800 */
[----:B--2---:R-:W-:Y:S02]  /*3e830*/  IMAD.MOV R27, RZ, RZ, -R27 ;  /* 0x000000ffff1b7224 */ /* 0x004fe400078e0a1b */
[----:B------:R-:W1:Y:S01]  /*3e840*/  LDC R18, c[0x0][0x618] ;  /* 0x00018600ff127b82 */ /* 0x000e620000000800 */
[----:B------:R-:W-:-:S02]  /*3e850*/  IMAD.X R13, RZ, RZ, ~R13, P0 ;  /* 0x000000ffff0d7224 */ /* 0x000fc400000e0e0d */
[----:B------:R-:W-:-:S04]  /*3e860*/  IMAD.WIDE.U32 R14, R17, R24, R14 ;  /* 0x00000018110e7225 */ /* 0x000fc800078e000e */
[----:B------:R-:W-:Y:S01]  /*3e870*/  IMAD R16, R13, R24, RZ ;  /* 0x000000180d107224 */ /* 0x000fe200078e02ff */
[----:B------:R-:W2:Y:S01]  /*3e880*/  LDC R30, c[0x0][0x608] ;  /* 0x00018200ff1e7b82 */ /* 0x000ea20000000800 */
[----:B------:R-:W-:Y:S02]  /*3e890*/  IMAD R32, R29, R27, R26 ;  /* 0x0000001b1d207224 */ /* 0x000fe400078e021a */
[----:B------:R-:W-:Y:S02]  /*3e8a0*/  IMAD R13, R17, R25, R16 ;  /* 0x00000019110d7224 */ /* 0x000fe400078e0210 */
[----:B------:R-:W-:Y:S02]  /*3e8b0*/  IMAD.MOV.U32 R17, RZ, RZ, 0x1 ;  /* 0x00000001ff117424 */ /* 0x000fe400078e00ff */
[----:B------:R-:W-:Y:S01]  /*3e8c0*/  IMAD.IADD R13, R15, 0x1, R13 ;  /* 0x000000010f0d7824 */ /* 0x000fe200078e020d */
[----:B------:R-:W3:Y:S01]  /*3e8d0*/  LDC R34, c[0x0][0x658] ;  /* 0x00019600ff227b82 */ /* 0x000ee20000000800 */
[----:B------:R-:W-:-:S02]  /*3e8e0*/  I2FP.F32.U32 R15, R28 ;  /* 0x0000001c000f7245 */ /* 0x000fc40000201000 */
[----:B0-----:R-:W-:-:S03]  /*3e8f0*/  ISETP.NE.U32.AND P0, PT, R36, RZ, PT ;  /* 0x000000ff2400720c */ /* 0x001fc60003f05070 */
[----:B------:R-:W-:Y:S01]  /*3e900*/  FMUL R16, R15, UR8 ;  /* 0x000000080f107c20 */ /* 0x000fe20008400000 */
[----:B------:R-:W-:Y:S01]  /*3e910*/  ISETP.NE.AND.EX P0, PT, R37, RZ, PT, P0 ;  /* 0x000000ff2500720c */ /* 0x000fe20003f05300 */
[----:B------:R-:W0:Y:S01]  /*3e920*/  LDC R25, c[0x0][0x148] ;  /* 0x00005200ff197b82 */ /* 0x000e220000000800 */
[-CC-:B-1----:R-:W-:Y:S01]  /*3e930*/  SHF.R.U64 R22, R14, R18.reuse, R13.reuse ;  /* 0x000000120e167219 */ /* 0x182fe2000000120d */
[----:B------:R1:W4:Y:S01]  /*3e940*/  F2I.U32.TRUNC.NTZ R24, R16 ;  /* 0x0000001000187305 */ /* 0x000322000020f000 */
[----:B------:R-:W-:Y:S01]  /*3e950*/  SHF.R.U32.HI R13, RZ, R18, R13 ;  /* 0x00000012ff0d7219 */ /* 0x000fe2000001160d */
[----:B------:R-:W-:-:S04]  /*3e960*/  IMAD.MOV.U32 R15, RZ, RZ, -0x1 ;  /* 0xffffffffff0f7424 */ /* 0x000fc800078e00ff */
[----:B------:R-:W0:Y:S01]  /*3e970*/  LDC R26, c[0x0][0x600] ;  /* 0x00018000ff1a7b82 */ /* 0x000e220000000800 */
[-CC-:B--2---:R-:W-:Y:S02]  /*3e980*/  SHF.R.U64 R20, R22, R30.reuse, R13.reuse ;  /* 0x0000001e16147219 */ /* 0x184fe4000000120d */
[----:B------:R-:W-:-:S05]  /*3e990*/  SHF.R.U32.HI R13, RZ, R30, R13 ;  /* 0x0000001eff0d7219 */ /* 0x000fca000001160d */
[----:B------:R-:W2:Y:S01]  /*3e9a0*/  LDC R29, c[0x0][0x648] ;  /* 0x00019200ff1d7b82 */ /* 0x000ea20000000800 */
[-C--:B---3--:R-:W-:Y:S02]  /*3e9b0*/  SHF.L.U32 R14, R15, R34.reuse, RZ ;  /* 0x000000220f0e7219 */ /* 0x088fe400000006ff */
[-CC-:B------:R-:W-:Y:S02]  /*3e9c0*/  SHF.R.U64 R23, R20, R34.reuse, R13.reuse ;  /* 0x0000002214177219 */ /* 0x180fe4000000120d */
[----:B------:R-:W-:Y:S02]  /*3e9d0*/  SHF.R.U32.HI R15, RZ, R34, R13 ;  /* 0x00000022ff0f7219 */ /* 0x000fe4000001160d */
[----:B------:R-:W-:Y:S01]  /*3e9e0*/  LOP3.LUT R27, RZ, R14, RZ, 0x33, !PT ;  /* 0x0000000eff1b7212 */ /* 0x000fe200078e33ff */
[----:B------:R-:W3:Y:S01]  /*3e9f0*/  LDC R31, c[0x0][0x638] ;  /* 0x00018e00ff1f7b82 */ /* 0x000ee20000000800 */
[----:B------:R-:W-:Y:S01]  /*3ea00*/  SHF.L.U32 R34, R17, R34, RZ ;  /* 0x0000002211227219 */ /* 0x000fe200000006ff */
[----:B------:R-:W-:-:S06]  /*3ea10*/  IMAD.MOV.U32 R14, RZ, RZ, R23 ;  /* 0x000000ffff0e7224 */ /* 0x000fcc00078e0017 */
[----:B------:R-:W0:Y:S01]  /*3ea20*/  LDC R33, c[0x0][0x610] ;  /* 0x00018400ff217b82 */ /* 0x000e220000000800 */
[----:B-1--4-:R-:W-:Y:S05]  /*3ea30*/  @!P0 BRA `(.L_x_39) ;  /* 0x0000000000288947 */ /* 0x012fea0003800000 */
        /* <DEDUP_REMOVED lines=10> */
.L_x_39:
[----:B------:R-:W1:Y:S01]  /*3eae0*/  LDC R16, c[0x0][0x65c] ;  /* 0x00019700ff107b82 */ /* 0x000e620000000800 */
[----:B--2---:R-:W-:Y:S01]  /*3eaf0*/  SHF.R.U64 R13, R14, R29, R15 ;  /* 0x0000001d0e0d7219 */ /* 0x004fe2000000120f */
[----:B0-----:R-:W-:Y:S01]  /*3eb00*/  VIADD R15, R26, 0xffffffff ;  /* 0xffffffff1a0f7836 */ /* 0x001fe20000000000 */
[----:B------:R-:W-:Y:S01]  /*3eb10*/  LOP3.LUT R20, R20, R27, RZ, 0xc0, !PT ;  /* 0x0000001b14147212 */ /* 0x000fe200078ec0ff */
[----:B------:R-:W-:Y:S01]  /*3eb20*/  IMAD.MOV R24, RZ, RZ, -R24 ;  /* 0x000000ffff187224 */ /* 0x000fe200078e0a18 */
[----:B------:R-:W-:Y:S01]  /*3eb30*/  R2UR UR8, R35 ;  /* 0x00000000230872ca */ /* 0x000fe200000e0000 */
[----:B------:R-:W-:Y:S01]  /*3eb40*/  IMAD.MOV R14, RZ, RZ, -R13 ;  /* 0x000000ffff0e7224 */ /* 0x000fe200078e0a0d */
[----:B------:R-:W-:Y:S01]  /*3eb50*/  LOP3.LUT R15, R22, R15, RZ, 0xc0, !PT ;  /* 0x0000000f160f7212 */ /* 0x000fe200078ec0ff */
[----:B------:R-:W-:Y:S02]  /*3eb60*/  IMAD R13, R34, R13, R20 ;  /* 0x0000000d220d7224 */ /* 0x000fe400078e0214 */
[----:B---3--:R-:W-:-:S04]  /*3eb70*/  IMAD R14, R14, R31, R23 ;  /* 0x0000001f0e0e7224 */ /* 0x008fc800078e0217 */
[----:B------:R-:W-:Y:S02]  /*3eb80*/  IMAD R14, R14, R26, R15 ;  /* 0x0000001a0e0e7224 */ /* 0x000fe400078e020f */
[----:B------:R-:W-:Y:S02]  /*3eb90*/  IMAD.MOV.U32 R15, RZ, RZ, 0x1 ;  /* 0x00000001ff0f7424 */ /* 0x000fe400078e00ff */
[----:B------:R-:W-:-:S05]  /*3eba0*/  IMAD.U32 R17, RZ, RZ, UR8 ;  /* 0x00000008ff117e24 */ /* 0x000fca000f8e00ff */
[----:B------:R2:W-:Y:S01]  /*3ebb0*/  STL [R1+0x7e4], R17 ;  /* 0x0007e41101007387 */ /* 0x0005e20000100800 */
[----:B-1----:R-:W-:-:S13]  /*3ebc0*/  ISETP.NE.AND P0, PT, R16, 0x1, PT ;  /* 0x000000011000780c */ /* 0x002fda0003f05270 */
[----:B------:R-:W-:-:S04]  /*3ebd0*/  @P0 IMAD R32, R25, R24, R28 ;  /* 0x0000001819200224 */ /* 0x000fc800078e021c */
[----:B------:R-:W-:-:S05]  /*3ebe0*/  IMAD R13, R13, R33, R32 ;  /* 0x000000210d0d7224 */ /* 0x000fca00078e0220 */
[----:B------:R-:W-:Y:S02]  /*3ebf0*/  SEL R16, R14, R13, !P0 ;  /* 0x0000000d0e107207 */ /* 0x000fe40004000000 */
[----:B-----5:R-:W-:Y:S02]  /*3ec00*/  SEL R38, R13, R14, !P0 ;  /* 0x0000000e0d267207 */ /* 0x020fe40004000000 */
[----:B------:R-:W-:Y:S01]  /*3ec10*/  PRMT R13, R15, 0x7610, R13 ;  /* 0x000076100f0d7816 */ /* 0x000fe2000000000d */
[----:B------:R2:W-:Y:S04]  /*3ec20*/  STL [R1+0x7ec], R16 ;  /* 0x0007ec1001007387 */ /* 0x0005e80000100800 */
[----:B------:R2:W-:Y:S02]  /*3ec30*/  STL [R1+0x7c], R38 ;  /* 0x00007c2601007387 */ /* 0x0005e40000100800 */
.L_x_37:
[----:B------:R-:W-:Y:S01]  /*3ec40*/  UIMAD.WIDE.U32 UR8, UR11, -0x45d1745d, URZ ;  /* 0xba2e8ba30b0878a5 */ /* 0x000fe2000f8e003f */
[----:B------:R-:W-:Y:S01]  /*3ec50*/  LOP3.LUT P0, RZ, R13, 0xff, RZ, 0xc0, !PT ;  /* 0x000000ff0dff7812 */ /* 0x000fe2000780c0ff */
[----:B0----5:R-:W-:Y:S02]  /*3ec60*/  IMAD.MOV.U32 R14, RZ, RZ, R38 ;  /* 0x000000ffff0e7224 */ /* 0x021fe400078e0026 */
[----:B------:R-:W-:-:S04]  /*3ec70*/  USHF.R.U32.HI UR8, URZ, 0x3, UR9 ;  /* 0x000000033f087899 */ /* 0x000fc80008011609 */
[----:B------:R-:W-:-:S06]  /*3ec80*/  UIMAD UR8, UR8, -0xb, UR11 ;  /* 0xfffffff5080878a4 */ /* 0x000fcc000f8e020b */
[----:B------:R-:W-:-:S05]  /*3ec90*/  IMAD.U32 R13, RZ, RZ, UR8 ;  /* 0x00000008ff0d7e24 */ /* 0x000fca000f8e00ff */
[----:B------:R3:W-:Y:S04]  /*3eca0*/  STL [R1+0x7e0], R13 ;  /* 0x0007e00d01007387 */ /* 0x0007e80000100800 */
[----:B------:R3:W-:Y:S01]  /*3ecb0*/  STL [R1+0x7e8], R14 ;  /* 0x0007e80e01007387 */ /* 0x0007e20000100800 */
[----:B------:R-:W-:Y:S05]  /*3ecc0*/  @P0 BRA `(.L_x_40) ;  /* 0xfffffc24007c0947 */ /* 0x000fea000383ffff */
[----:B------:R-:W-:Y:S05]  /*3ecd0*/  EXIT ;  /* 0x000000000000794d */ /* 0x000fea0003800000 */
.L_x_4:
[----:B------:R-:W2:Y:S01]  /*3ece0*/  LDL R17, [R1+0x7fc] ;  /* 0x0007fc0001117983 */ /* 0x000ea20000100800 */
[----:B------:R-:W-:-:S03]  /*3ecf0*/  ULDC.64 UR4, c[0x0][0x650] ;  /* 0x0001940000047ab9 */ /* 0x000fc60000000a00 */
[----:B------:R-:W3:Y:S01]  /*3ed00*/  LDL R18, [R1+0x7f8] ;  /* 0x0007f80001127983 */ /* 0x000ee20000100800 */
[----:B------:R-:W-:Y:S01]  /*3ed10*/  PRMT R6, RZ, 0x7610, R6 ;  /* 0x00007610ff067816 */ /* 0x000fe20000000006 */
[----:B------:R-:W-:Y:S02]  /*3ed20*/  IMAD.MOV.U32 R5, RZ, RZ, -0x1 ;  /* 0xffffffffff057424 */ /* 0x000fe400078e00ff */
[----:B------:R-:W-:Y:S02]  /*3ed30*/  IMAD.MOV.U32 R4, RZ, RZ, -0x1 ;  /* 0xffffffffff047424 */ /* 0x000fe400078e00ff */
[----:B------:R-:W-:Y:S01]  /*3ed40*/  IMAD.MOV.U32 R10, RZ, RZ, -0x1 ;  /* 0xffffffffff0a7424 */ /* 0x000fe200078e00ff */
[----:B--2---:R-:W-:-:S04]  /*3ed50*/  ISETP.GE.U32.AND P0, PT, R17, UR4, PT ;  /* 0x0000000411007c0c */ /* 0x004fc8000bf06070 */
[----:B---3--:R-:W-:-:S13]  /*3ed60*/  ISETP.GE.U32.AND.EX P0, PT, R18, UR5, PT, P0 ;  /* 0x0000000512007c0c */ /* 0x008fda000bf06100 */
[----:B------:R-:W-:Y:S05]  /*3ed70*/  @P0 BRA `(.L_x_41) ;  /* 0x0000000400640947 */ /* 0x000fea0003800000 */
[----:B------:R-:W0:Y:S01]  /*3ed80*/  LDC.64 R10, c[0x0][0x628] ;  /* 0x00018a00ff0a7b82 */ /* 0x000e220000000a00 */
[----:B------:R-:W-:Y:S02]  /*3ed90*/  IMAD.MOV.U32 R8, RZ, RZ, R17 ;  /* 0x000000ffff087224 */ /* 0x000fe400078e0011 */
[----:B------:R-:W-:-:S05]  /*3eda0*/  IMAD.MOV.U32 R9, RZ, RZ, R18 ;  /* 0x000000ffff097224 */ /* 0x000fca00078e0012 */
        /* <DEDUP_REMOVED lines=15> */
.L_x_42:
[--C-:B------:R-:W-:Y:S01]  /*3eea0*/  SHF.R.U64 R10, R8, R12, R9.reuse ;  /* 0x0000000c080a7219 */ /* 0x100fe20000001209 */
[----:B------:R-:W-:Y:S01]  /*3eeb0*/  IMAD.MOV.U32 R5, RZ, RZ, R18 ;  /* 0x000000ffff057224 */ /* 0x000fe200078e0012 */
[----:B------:R-:W-:Y:S01]  /*3eec0*/  I2FP.F32.U32 R6, R2 ;  /* 0x0000000200067245 */ /* 0x000fe20000201000 */
[----:B------:R-:W0:Y:S01]  /*3eed0*/  LDC R16, c[0x0][0x618] ;  /* 0x00018600ff107b82 */ /* 0x000e220000000800 */
[----:B------:R-:W-:Y:S01]  /*3eee0*/  SHF.R.U32.HI R3, RZ, R12, R9 ;  /* 0x0000000cff037219 */ /* 0x000fe20000011609 */
[----:B------:R-:W-:Y:S01]  /*3eef0*/  ULDC UR4, c[0x0][0x150] ;  /* 0x0000540000047ab9 */ /* 0x000fe20000000800 */
[----:B------:R-:W-:Y:S01]  /*3ef00*/  IADD3 R7, P0, RZ, -R10, RZ ;  /* 0x8000000aff077210 */ /* 0x000fe20007f1e0ff */
[----:B------:R-:W-:Y:S01]  /*3ef10*/  FMUL R9, R6, UR4 ;  /* 0x0000000406097c20 */ /* 0x000fe20008400000 */
[----:B------:R-:W-:Y:S01]  /*3ef20*/  IMAD.MOV.U32 R4, RZ, RZ, R17 ;  /* 0x000000ffff047224 */ /* 0x000fe200078e0011 */
[----:B------:R-:W-:Y:S02]  /*3ef30*/  ULDC UR4, c[0x0][0x154] ;  /* 0x0000550000047ab9 */ /* 0x000fe40000000800 */
[----:B------:R-:W1:Y:S01]  /*3ef40*/  LDC.64 R18, c[0x0][0x640] ;  /* 0x00019000ff127b82 */ /* 0x000e620000000a00 */
[----:B------:R-:W-:Y:S01]  /*3ef50*/  IMAD.X R3, RZ, RZ, ~R3, P0 ;  /* 0x000000ffff037224 */ /* 0x000fe200000e0e03 */
[----:B------:R-:W2:Y:S01]  /*3ef60*/  F2I.U32.TRUNC.NTZ R9, R9 ;  /* 0x0000000900097305 */ /* 0x000ea2000020f000 */
[----:B------:R-:W-:-:S04]  /*3ef70*/  IMAD.WIDE.U32 R4, R7, R14, R4 ;  /* 0x0000000e07047225 */ /* 0x000fc800078e0004 */
[----:B------:R-:W-:Y:S01]  /*3ef80*/  IMAD R6, R3, R14, RZ ;  /* 0x0000000e03067224 */ /* 0x000fe200078e02ff */
[----:B------:R-:W3:Y:S03]  /*3ef90*/  LDC R11, c[0x0][0x144] ;  /* 0x00005100ff0b7b82 */ /* 0x000ee60000000800 */
[----:B------:R-:W-:Y:S02]  /*3efa0*/  IMAD R3, R7, R15, R6 ;  /* 0x0000000f07037224 */ /* 0x000fe400078e0206 */
[----:B------:R-:W-:Y:S02]  /*3efb0*/  IMAD.MOV.U32 R6, RZ, RZ, -0x1 ;  /* 0xffffffffff067424 */ /* 0x000fe400078e00ff */
[----:B------:R-:W-:Y:S01]  /*3efc0*/  IMAD.IADD R3, R5, 0x1, R3 ;  /* 0x0000000105037824 */ /* 0x000fe200078e0203 */
[----:B------:R-:W4:Y:S01]  /*3efd0*/  LDC R12, c[0x0][0x608] ;  /* 0x00018200ff0c7b82 */ /* 0x000f220000000800 */
[----:B------:R-:W-:-:S03]  /*3efe0*/  I2FP.F32.U32 R5, R0 ;  /* 0x0000000000057245 */ /* 0x000fc60000201000 */
[-C--:B0-----:R-:W-:Y:S01]  /*3eff0*/  SHF.R.U64 R8, R4, R16.reuse, R3 ;  /* 0x0000001004087219 */ /* 0x081fe20000001203 */
[----:B--2---:R-:W-:Y:S01]  /*3f000*/  IMAD.MOV R4, RZ, RZ, -R9 ;  /* 0x000000ffff047224 */ /* 0x004fe200078e0a09 */
[----:B------:R-:W-:Y:S01]  /*3f010*/  SHF.R.U32.HI R3, RZ, R16, R3 ;  /* 0x00000010ff037219 */ /* 0x000fe20000011603 */
[----:B------:R-:W-:Y:S01]  /*3f020*/  FMUL R5, R5, UR4 ;  /* 0x0000000405057c20 */ /* 0x000fe20008400000 */
[----:B------:R-:W0:Y:S01]  /*3f030*/  LDC R7, c[0x0][0x658] ;  /* 0x00019600ff077b82 */ /* 0x000e220000000800 */
[----:B-1----:R-:W-:-:S04]  /*3f040*/  ISETP.NE.U32.AND P0, PT, R18, RZ, PT ;  /* 0x000000ff1200720c */ /* 0x002fc80003f05070 */
[----:B------:R-:W-:-:S03]  /*3f050*/  ISETP.NE.AND.EX P0, PT, R19, RZ, PT, P0 ;  /* 0x000000ff1300720c */ /* 0x000fc60003f05300 */
[----:B------:R-:W1:Y:S01]  /*3f060*/  LDC R15, c[0x0][0x148] ;  /* 0x00005200ff0f7b82 */ /* 0x000e620000000800 */
[----:B---3--:R-:W-:Y:S02]  /*3f070*/  IMAD R17, R11, R4, R2 ;  /* 0x000000040b117224 */ /* 0x008fe400078e0202 */
[----:B------:R-:W-:-:S05]  /*3f080*/  IMAD.MOV.U32 R4, RZ, RZ, 0x1 ;  /* 0x00000001ff047424 */ /* 0x000fca00078e00ff */
[----:B------:R-:W2:Y:S01]  /*3f090*/  LDC R14, c[0x0][0x600] ;  /* 0x00018000ff0e7b82 */ /* 0x000ea20000000800 */
[-CC-:B----4-:R-:W-:Y:S02]  /*3f0a0*/  SHF.R.U64 R11, R8, R12.reuse, R3.reuse ;  /* 0x0000000c080b7219 */ /* 0x190fe40000001203 */
[----:B------:R-:W-:Y:S02]  /*3f0b0*/  SHF.R.U32.HI R2, RZ, R12, R3 ;  /* 0x0000000cff027219 */ /* 0x000fe40000011603 */
[----:B------:R3:W4:Y:S03]  /*3f0c0*/  F2I.U32.TRUNC.NTZ R12, R5 ;  /* 0x00000005000c7305 */ /* 0x000726000020f000 */
[----:B------:R-:W1:Y:S01]  /*3f0d0*/  LDC R20, c[0x0][0x648] ;  /* 0x00019200ff147b82 */ /* 0x000e620000000800 */
[-C--:B0-----:R-:W-:Y:S02]  /*3f0e0*/  SHF.R.U64 R13, R11, R7.reuse, R2 ;  /* 0x000000070b0d7219 */ /* 0x081fe40000001202 */
[----:B------:R-:W-:-:S02]  /*3f0f0*/  SHF.L.U32 R6, R6, R7, RZ ;  /* 0x0000000706067219 */ /* 0x000fc400000006ff */
[-C--:B------:R-:W-:Y:S01]  /*3f100*/  SHF.R.U32.HI R3, RZ, R7.reuse, R2 ;  /* 0x00000007ff037219 */ /* 0x080fe20000011602 */
[----:B------:R-:W-:Y:S01]  /*3f110*/  IMAD.MOV.U32 R2, RZ, RZ, R13 ;  /* 0x000000ffff027224 */ /* 0x000fe200078e000d */
[----:B------:R-:W-:Y:S01]  /*3f120*/  SHF.L.U32 R16, R4, R7, RZ ;  /* 0x0000000704107219 */ /* 0x000fe200000006ff */
[----:B------:R-:W0:Y:S01]  /*3f130*/  LDC R21, c[0x0][0x638] ;  /* 0x00018e00ff157b82 */ /* 0x000e220000000800 */
[----:B------:R-:W-:-:S07]  /*3f140*/  LOP3.LUT R22, RZ, R6, RZ, 0x33, !PT ;  /* 0x00000006ff167212 */ /* 0x000fce00078e33ff */
[----:B------:R-:W0:Y:S01]  /*3f150*/  LDC R23, c[0x0][0x610] ;  /* 0x00018400ff177b82 */ /* 0x000e220000000800 */
[----:B---34-:R-:W-:Y:S05]  /*3f160*/  @!P0 BRA `(.L_x_43) ;  /* 0x0000000000288947 */ /* 0x018fea0003800000 */
[----:B------:R-:W3:Y:S02]  /*3f170*/  LDC R2, c[0x0][0x64c] ;  /* 0x00019300ff027b82 */ /* 0x000ee40000000800 */
[----:B---3--:R-:W-:-:S05]  /*3f180*/  IADD3 R7, P0, R13, R2, RZ ;  /* 0x000000020d077210 */ /* 0x008fca0007f1e0ff */
        /* <DEDUP_REMOVED lines=8> */
.L_x_43:
[----:B------:R-:W3:Y:S01]  /*3f210*/  LDC R4, c[0x0][0x65c] ;  /* 0x00019700ff047b82 */ /* 0x000ee20000000800 */
[----:B-1----:R-:W-:Y:S01]  /*3f220*/  SHF.R.U64 R3, R2, R20, R3 ;  /* 0x0000001402037219 */ /* 0x002fe20000001203 */
[----:B--2---:R-:W-:Y:S01]  /*3f230*/  VIADD R5, R14, 0xffffffff ;  /* 0xffffffff0e057836 */ /* 0x004fe20000000000 */
[----:B------:R-:W-:Y:S01]  /*3f240*/  LOP3.LUT R2, R11, R22, RZ, 0xc0, !PT ;  /* 0x000000160b027212 */ /* 0x000fe200078ec0ff */
[----:B------:R-:W-:Y:S02]  /*3f250*/  IMAD.MOV R12, RZ, RZ, -R12 ;  /* 0x000000ffff0c7224 */ /* 0x000fe400078e0a0c */
[----:B------:R-:W-:Y:S02]  /*3f260*/  IMAD.MOV.U32 R6, RZ, RZ, 0x1 ;  /* 0x00000001ff067424 */ /* 0x000fe400078e00ff */
[----:B------:R-:W-:Y:S01]  /*3f270*/  IMAD R2, R16, R3, R2 ;  /* 0x0000000310027224 */ /* 0x000fe200078e0202 */
[----:B---3--:R-:W-:Y:S01]  /*3f280*/  ISETP.NE.AND P0, PT, R4, 0x1, PT ;  /* 0x000000010400780c */ /* 0x008fe20003f05270 */
[----:B------:R-:W-:Y:S01]  /*3f290*/  IMAD.MOV R4, RZ, RZ, -R3 ;  /* 0x000000ffff047224 */ /* 0x000fe200078e0a03 */
[----:B------:R-:W-:-:S11]  /*3f2a0*/  LOP3.LUT R3, R8, R5, RZ, 0xc0, !PT ;  /* 0x0000000508037212 */ /* 0x000fd600078ec0ff */
[----:B------:R-:W-:Y:S02]  /*3f2b0*/  @P0 IMAD R17, R15, R12, R0 ;  /* 0x0000000c0f110224 */ /* 0x000fe400078e0200 */
[----:B0-----:R-:W-:Y:S02]  /*3f2c0*/  IMAD R0, R4, R21, R13 ;  /* 0x0000001504007224 */ /* 0x001fe400078e020d */
[----:B------:R-:W-:Y:S02]  /*3f2d0*/  IMAD R5, R2, R23, R17 ;  /* 0x0000001702057224 */ /* 0x000fe400078e0211 */
[----:B------:R-:W-:-:S05]  /*3f2e0*/  IMAD R0, R0, R14, R3 ;  /* 0x0000000e00007224 */ /* 0x000fca00078e0203 */
[----:B------:R-:W-:Y:S02]  /*3f2f0*/  SEL R4, R0, R5, !P0 ;  /* 0x0000000500047207 */ /* 0x000fe40004000000 */
[----:B------:R-:W-:-:S07]  /*3f300*/  SEL R5, R5, R0, !P0 ;  /* 0x0000000005057207 */ /* 0x000fce0004000000 */
.L_x_41:
[----:B------:R-:W-:-:S08]  /*3f310*/  NOP ;  /* 0x0000000000007918 */ /* 0x000fd00000000000 */
[----:B------:R-:W0:-:S00]  /*3f320*/  USETMAXREG.DEALLOC.CTAPOOL 0x18 ;  /* 0x00000018000079c8 */ /* 0x000e0000080e0500 */
[----:B------:R-:W-:-:S13]  /*3f330*/  ISETP.NE.AND P0, PT, RZ, UR8, PT ;  /* 0x00000008ff007c0c */ /* 0x000fda000bf05270 */
[----:B------:R-:W-:Y:S05]  /*3f340*/  @P0 EXIT ;  /* 0x000000000000094d */ /* 0x000fea0003800000 */
[----:B0-----:R-:W-:Y:S01]  /*3f350*/  LOP3.LUT P0, RZ, R6, 0xff, RZ, 0xc0, !PT ;  /* 0x000000ff06ff7812 */ /* 0x001fe2000780c0ff */
[----:B------:R-:W-:Y:S02]  /*3f360*/  IMAD.MOV.U32 R6, RZ, RZ, 0x1 ;  /* 0x00000001ff067424 */ /* 0x000fe400078e00ff */
[----:B------:R-:W-:-:S10]  /*3f370*/  IMAD.MOV.U32 R7, RZ, RZ, RZ ;  /* 0x000000ffff077224 */ /* 0x000fd400078e00ff */
[----:B------:R-:W-:Y:S05]  /*3f380*/  @!P0 BRA `(.L_x_44) ;  /* 0x0000000c005c8947 */ /* 0x000fea0003800000 */
[----:B------:R-:W2:Y:S01]  /*3f390*/  LDL R0, [R1+0x7f4] ;  /* 0x0007f40001007983 */ /* 0x000ea20000100800 */
[----:B------:R-:W-:Y:S01]  /*3f3a0*/  ULDC UR5, c[0x0][0x658] ;  /* 0x0001960000057ab9 */ /* 0x000fe20000000800 */
[----:B------:R-:W-:Y:S01]  /*3f3b0*/  UMOV UR7, 0xffffffff ;  /* 0xffffffff00077882 */ /* 0x000fe20000000000 */
[----:B------:R-:W-:Y:S01]  /*3f3c0*/  ULDC UR6, c[0x0][0xc] ;  /* 0x0000030000067ab9 */ /* 0x000fe20000000800 */
[----:B------:R-:W0:Y:S01]  /*3f3d0*/  S2R R2, SR_TID.X ;  /* 0x0000000000027919 */ /* 0x000e220000002100 */
[----:B------:R-:W-:Y:S01]  /*3f3e0*/  UMOV UR9, 0x1 ;  /* 0x0000000100097882 */ /* 0x000fe20000000000 */
[----:B------:R-:W-:Y:S01]  /*3f3f0*/  BSSY B0, `(.L_x_44) ;  /* 0x00000d0000007945 */ /* 0x000fe20003800000 */
[----:B------:R-:W-:Y:S01]  /*3f400*/  USHF.L.U32 UR18, UR9, UR5, URZ ;  /* 0x0000000509127299 */ /* 0x000fe2000800063f */
[----:B------:R-:W-:Y:S01]  /*3f410*/  IMAD.MOV.U32 R9, RZ, RZ, 0x1 ;  /* 0x00000001ff097424 */ /* 0x000fe200078e00ff */
[----:B------:R-:W-:Y:S01]  /*3f420*/  ULDC UR4, c[0x0][0x600] ;  /* 0x0001800000047ab9 */ /* 0x000fe20000000800 */
[----:B------:R-:W-:Y:S01]  /*3f430*/  IMAD.MOV.U32 R6, RZ, RZ, 0x1 ;  /* 0x00000001ff067424 */ /* 0x000fe200078e00ff */
[----:B------:R-:W-:Y:S01]  /*3f440*/  UIADD3 UR4, UR4, -0x1, URZ ;  /* 0xffffffff04047890 */ /* 0x000fe2000fffe03f */
[----:B------:R-:W-:Y:S01]  /*3f450*/  IMAD.MOV.U32 R7, RZ, RZ, RZ ;  /* 0x000000ffff077224 */ /* 0x000fe200078e00ff */
[----:B------:R-:W-:Y:S01]  /*3f460*/  ULDC.64 UR22, c[0x0][0x198] ;  /* 0x0000660000167ab9 */ /* 0x000fe20000000a00 */
[----:B0-----:R-:W-:-:S02]  /*3f470*/  LOP3.LUT P2, RZ, R2, 0x7f, RZ, 0xc0, !PT ;  /* 0x0000007f02ff7812 */ /* 0x001fc4000784c0ff */
[----:B------:R-:W-:-:S04]  /*3f480*/  LOP3.LUT P0, RZ, R2, 0x1f, RZ, 0xc0, !PT ;  /* 0x0000001f02ff7812 */ /* 0x000fc8000780c0ff */
[----:B------:R-:W-:Y:S02]  /*3f490*/  PLOP3.LUT P0, PT, P0, P2, PT, 0x8a, 0x0 ;  /* 0x000000000000781c */ /* 0x000fe40000705172 */
[----:B--2---:R-:W-:Y:S02]  /*3f4a0*/  R2UR UR8, R0 ;  /* 0x00000000000872ca */ /* 0x004fe400000e0000 */
[----:B------:R-:W0:Y:S11]  /*3f4b0*/  LDC R0, c[0x0][0x28c] ;  /* 0x0000a300ff007b82 */ /* 0x000e360000000800 */
[----:B------:R-:W-:-:S02]  /*3f4c0*/  ULOP3.LUT UR24, UR8, 0x2, URZ, 0xfc, !UPT ;  /* 0x0000000208187892 */ /* 0x000fc4000f8efc3f */
[----:B------:R-:W-:-:S03]  /*3f4d0*/  USHF.L.U32 UR8, UR7, UR5, URZ ;  /* 0x0000000507087299 */ /* 0x000fc6000800063f */
[----:B------:R-:W-:Y:S01]  /*3f4e0*/  ULDC UR7, c[0x0][0x10] ;  /* 0x0000040000077ab9 */ /* 0x000fe20000000800 */
[----:B------:R-:W-:Y:S01]  /*3f4f0*/  ULDC UR5, c[0x0][0x14] ;  /* 0x0000050000057ab9 */ /* 0x000fe20000000800 */
[----:B------:R-:W-:Y:S02]  /*3f500*/  UIMAD.WIDE.U32 UR6, UR6, UR7, URZ ;  /* 0x00000007060672a5 */ /* 0x000fe4000f8e003f */
[----:B------:R-:W-:Y:S02]  /*3f510*/  ULOP3.LUT UR17, URZ, UR8, URZ, 0x33, !UPT ;  /* 0x000000083f117292 */ /* 0x000fe4000f8e333f */
[----:B------:R-:W-:Y:S01]  /*3f520*/  UIMAD.WIDE.U32 UR20, UR6, UR5, URZ ;  /* 0x00000005061472a5 */ /* 0x000fe2000f8e003f */
[----:B0-----:R-:W-:Y:S01]  /*3f530*/  VIADD R0, R0, 0x1f ;  /* 0x0000001f00007836 */ /* 0x001fe20000000000 */
[----:B------:R-:W-:-:S04]  /*3f540*/  UIMAD UR13, UR7, UR5, URZ ;  /* 0x00000005070d72a4 */ /* 0x000fc8000f8e023f */
[----:B------:R-:W-:Y:S01]  /*3f550*/  SHF.R.S32.HI R3, RZ, 0x1f, R0 ;  /* 0x0000001fff037819 */ /* 0x000fe20000011400 */
[----:B------:R-:W-:-:S03]  /*3f560*/  UIADD3 UR13, UR21, UR13, URZ ;  /* 0x0000000d150d7290 */ /* 0x000fc6000fffe03f */
[----:B------:R-:W-:-:S04]  /*3f570*/  LEA.HI R0, R3, R0, RZ, 0x5 ;  /* 0x0000000003007211 */ /* 0x000fc800078f28ff */
[----:B------:R-:W-:-:S05]  /*3f580*/  SHF.R.S32.HI R0, RZ, 0x5, R0 ;  /* 0x00000005ff007819 */ /* 0x000fca0000011400 */
[----:B------:R-:W-:-:S07]  /*3f590*/  VIADD R15, R0, 0x1 ;  /* 0x00000001000f7836 */ /* 0x000fce0000000000 */
.L_x_56:
[----:B------:R-:W-:-:S03]  /*3f5a0*/  UMOV UR5, 0xffffffff ;  /* 0xffffffff00057882 */ /* 0x000fc60000000000 */
[----:B------:R-:W-:Y:S05]  /*3f5b0*/  BRA.DIV UR5, `(.L_x_45) ;  /* 0x0000001205d07947 */ /* 0x000fea000b800000 */
[----:B------:R-:W-:-:S13]  /*3f5c0*/  ELECT P1, URZ, PT ;  /* 0x00000000003f782f */ /* 0x000fda0003820000 */
.L_x_74:
[----:B------:R-:W0:Y:S01]  /*3f5d0*/  LDC R2, c[0x0][0x28c] ;  /* 0x0000a300ff027b82 */ /* 0x000e220000000800 */
[----:B------:R-:W-:Y:S01]  /*3f5e0*/  BSSY B1, `(.L_x_46) ;  /* 0x0000038000017945 */ /* 0x000fe20003800000 */
[----:B0-----:R-:W-:-:S13]  /*3f5f0*/  ISETP.LT.OR P1, PT, R2, 0x1, !P1 ;  /* 0x000000010200780c */ /* 0x001fda0004f21670 */
[----:B------:R-:W-:Y:S05]  /*3f600*/  @P1 BRA `(.L_x_47) ;  /* 0x0000000000d41947 */ /* 0x000fea0003800000 */
[----:B------:R-:W-:Y:S02]  /*3f610*/  IMAD R4, R4, 0xf0, RZ ;  /* 0x000000f004047824 */ /* 0x000fe400078e02ff */
[----:B------:R-:W-:Y:S02]  /*3f620*/  IMAD R5, R5, 0x180, RZ ;  /* 0x0000018005057824 */ /* 0x000fe400078e02ff */
[----:B------:R-:W-:Y:S02]  /*3f630*/  IMAD.MOV.U32 R13, RZ, RZ, RZ ;  /* 0x000000ffff0d7224 */ /* 0x000fe400078e00ff */
[----:B------:R-:W-:Y:S02]  /*3f640*/  IMAD.MOV.U32 R2, RZ, RZ, R15 ;  /* 0x000000ffff027224 */ /* 0x000fe400078e000f */
[----:B------:R-:W-:Y:S02]  /*3f650*/  IMAD.MOV.U32 R3, RZ, RZ, R6 ;  /* 0x000000ffff037224 */ /* 0x000fe400078e0006 */
[----:B------:R-:W-:-:S07]  /*3f660*/  IMAD.MOV.U32 R8, RZ, RZ, R7 ;  /* 0x000000ffff087224 */ /* 0x000fce00078e0007 */
.L_x_51:
[----:B------:R-:W0:Y:S01]  /*3f670*/  S2R R12, SR_CgaCtaId ;  /* 0x00000000000c7919 */ /* 0x000e220000008800 */
[----:B------:R-:W-:Y:S01]  /*3f680*/  MOV R11, 0x400 ;  /* 0x00000400000b7802 */ /* 0x000fe20000000f00 */
[----:B------:R-:W1:Y:S03]  /*3f690*/  @!P2 LDC R14, c[0x0][0x500] ;  /* 0x00014000ff0eab82 */ /* 0x000e660000000800 */
[----:B0-----:R-:W-:Y:S02]  /*3f6a0*/  LEA R17, R12, R11, 0x18 ;  /* 0x0000000b0c117211 */ /* 0x001fe400078ec0ff */
[----:B------:R-:W-:-:S03]  /*3f6b0*/  SHF.L.U32 R12, R3, 0x1f, RZ ;  /* 0x0000001f030c7819 */ /* 0x000fc600000006ff */
[----:B------:R-:W-:-:S04]  /*3f6c0*/  IMAD R11, R8, 0x8, R17 ;  /* 0x00000008080b7824 */ /* 0x000fc800078e0211 */
[----:B------:R-:W0:Y:S02]  /*3f6d0*/  SYNCS.PHASECHK.TRANS64.TRYWAIT P1, [R11+URZ+0x58], R12 ;  /* 0x0000580c0b0075a7 */ /* 0x000e24000802017f */
[----:B01----:R-:W-:Y:S05]  /*3f6e0*/  @!P1 BRA `(.L_x_48) ;  /* 0x0000001000a49947 */ /* 0x003fea0003800000 */
.L_x_75:
[----:B------:R-:W-:Y:S01]  /*3f6f0*/  UPRMT UR5, UR24, 0x9910, URZ ;  /* 0x0000991018057896 */ /* 0x000fe2000800003f */
[----:B------:R1:W-:Y:S03]  /*3f700*/  @!P2 SYNCS.ARRIVE.TRANS64 RZ, [R11+URZ], R14 ;  /* 0x0000000e0bffa9a7 */ /* 0x0003e6000800003f */
[----:B------:R-:W-:-:S06]  /*3f710*/  UISETP.NE.AND UP0, UPT, UR5, 0x2, UPT ;  /* 0x000000020500788c */ /* 0x000fcc000bf05270 */
[----:B------:R-:W-:-:S13]  /*3f720*/  PLOP3.LUT P1, PT, PT, PT, UP0, 0x80, 0x0 ;  /* 0x000000000000781c */ /* 0x000fda0003f2f008 */
[----:B-1----:R-:W-:Y:S05]  /*3f730*/  @P1 BRA `(.L_x_49) ;  /* 0x0000000000041947 */ /* 0x002fea0003800000 */
[----:B------:R-:W-:Y:S01]  /*3f740*/  BPT.TRAP 0x1 ;  /* 0x000000040000795c */ /* 0x000fe20000300000 */
.L_x_49:
[----:B------:R-:W-:Y:S05]  /*3f750*/  @P0 BRA `(.L_x_50) ;  /* 0x0000000000040947 */ /* 0x000fea0003800000 */
[----:B------:R-:W-:Y:S01]  /*3f760*/  BPT.TRAP 0x1 ;  /* 0x000000040000795c */ /* 0x000fe20000300000 */
.L_x_50:
[C-C-:B0-----:R-:W-:Y:S01]  /*3f770*/  IMAD R12, R8.reuse, 0x3000, R17.reuse ;  /* 0x00003000080c7824 */ /* 0x141fe200078e0211 */
[----:B------:R-:W-:Y:S01]  /*3f780*/  R2UR UR9, R11 ;  /* 0x000000000b0972ca */ /* 0x000fe200000e0000 */
[----:B------:R-:W-:Y:S01]  /*3f790*/  IMAD R17, R8, 0x1e00, R17 ;  /* 0x00001e0008117824 */ /* 0x000fe200078e0211 */
[----:B------:R-:W-:Y:S01]  /*3f7a0*/  UIADD3 UR6, UP0, UR22, 0xf0, URZ ;  /* 0x000000f016067890 */ /* 0x000fe2000ff1e03f */
[----:B------:R-:W-:Y:S01]  /*3f7b0*/  VIADD R2, R2, 0xffffffff ;  /* 0xffffffff02027836 */ /* 0x000fe20000000000 */
[----:B------:R-:W-:Y:S01]  /*3f7c0*/  R2UR UR5, R12 ;  /* 0x000000000c0572ca */ /* 0x000fe200000e0000 */
[----:B------:R-:W-:Y:S01]  /*3f7d0*/  UIADD3 UR26, UP1, UR22, 0x1f0, URZ ;  /* 0x000001f0161a7890 */ /* 0x000fe2000ff3e03f */
[----:B------:R-:W-:Y:S01]  /*3f7e0*/  R2UR UR8, R17 ;  /* 0x00000000110872ca */ /* 0x000fe200000e0000 */
[----:B------:R-:W-:Y:S01]  /*3f7f0*/  UIADD3.X UR7, URZ, UR23, URZ, UP0, !UPT ;  /* 0x000000173f077290 */ /* 0x000fe200087fe43f */
[----:B------:R-:W-:Y:S01]  /*3f800*/  R2UR UR11, R5 ;  /* 0x00000000050b72ca */ /* 0x000fe200000e0000 */
[----:B------:R-:W-:Y:S01]  /*3f810*/  VIADD R8, R8, 0x1 ;  /* 0x0000000108087836 */ /* 0x000fe20000000000 */
[C---:B------:R-:W-:Y:S01]  /*3f820*/  R2UR UR10, R13.reuse ;  /* 0x000000000d0a72ca */ /* 0x040fe200000e0000 */
[----:B------:R-:W-:Y:S01]  /*3f830*/  UIADD3.X UR27, URZ, UR23, URZ, UP1, !UPT ;  /* 0x000000173f1b7290 */ /* 0x000fe20008ffe43f */
[----:B------:R-:W-:Y:S01]  /*3f840*/  R2UR UR12, R10 ;  /* 0x000000000a0c72ca */ /* 0x000fe200000e0000 */
[----:B------:R-:W-:Y:S01]  /*3f850*/  UMOV UR14, 0x0 ;  /* 0x00000000000e7882 */ /* 0x000fe20000000000 */
[----:B------:R-:W-:Y:S01]  /*3f860*/  R2UR UR19, R4 ;  /* 0x00000000041372ca */ /* 0x000fe200000e0000 */
[----:B------:R-:W-:Y:S01]  /*3f870*/  UMOV UR15, 0x10000000 ;  /* 0x10000000000f7882 */ /* 0x000fe20000000000 */
[----:B------:R-:W-:Y:S01]  /*3f880*/  ISETP.GT.AND P3, PT, R2, 0x1, PT ;  /* 0x000000010200780c */ /* 0x000fe20003f64270 */
[----:B------:R-:W-:Y:S01]  /*3f890*/  UIADD3 UR5, UR5, 0x180, URZ ;  /* 0x0000018005057890 */ /* 0x000fe2000fffe03f */
[----:B------:R-:W-:Y:S01]  /*3f8a0*/  ISETP.NE.AND P1, PT, R8, 0xb, PT ;  /* 0x0000000b0800780c */ /* 0x000fe20003f25270 */
[----:B------:R-:W-:Y:S01]  /*3f8b0*/  UIADD3 UR16, UR8, 0x21180, URZ ;  /* 0x0002118008107890 */ /* 0x000fe2000fffe03f */
[----:B------:R-:W-:-:S02]  /*3f8c0*/  VIADD R13, R13, 0x20 ;  /* 0x000000200d0d7836 */ /* 0x000fc40000000000 */
[----:B------:R-:W-:Y:S02]  /*3f8d0*/  SEL R12, RZ, 0x1, P1 ;  /* 0x00000001ff0c7807 */ /* 0x000fe40000800000 */
[----:B------:R-:W-:Y:S01]  /*3f8e0*/  UMOV UR8, UR5 ;  /* 0x0000000500087c82 */ /* 0x000fe20008000000 */
[----:B------:R-:W-:Y:S01]  /*3f8f0*/  SEL R8, R8, RZ, P1 ;  /* 0x000000ff08087207 */ /* 0x000fe20000800000 */
[----:B------:R0:W-:Y:S01]  /*3f900*/  UTMALDG.3D [UR8], [UR6], desc[UR14] ;  /* 0x00000e08060075b4 */ /* 0x0001e20008011000 */
[----:B------:R-:W-:Y:S01]  /*3f910*/  LOP3.LUT R3, R3, R12, RZ, 0x3c, !PT ;  /* 0x0000000c03037212 */ /* 0x000fe200078e3cff */
[----:B0-----:R-:W-:Y:S01]  /*3f920*/  UMOV UR8, UR16 ;  /* 0x0000001000087c82 */ /* 0x001fe20008000000 */
[----:B------:R-:W-:Y:S02]  /*3f930*/  UMOV UR11, UR19 ;  /* 0x00000013000b7c82 */ /* 0x000fe40008000000 */
[----:B------:R0:W-:Y:S02]  /*3f940*/  UTMALDG.3D [UR8], [UR26], desc[UR14] ;  /* 0x00000e081a0075b4 */ /* 0x0001e40008011000 */
[----:B0-----:R-:W-:Y:S05]  /*3f950*/  @P3 BRA `(.L_x_51) ;  /* 0xfffffffc00443947 */ /* 0x001fea000383ffff */
.L_x_47:
[----:B------:R-:W-:Y:S05]  /*3f960*/  BSYNC B1 ;  /* 0x0000000000017941 */ /* 0x000fea0003800000 */
.L_x_46:
[----:B------:R-:W2:Y:S01]  /*3f970*/  LDL.LU R14, [R1+0x7f8] ;  /* 0x0007f800010e7983 */ /* 0x000ea20000300800 */
[----:B------:R-:W-:Y:S01]  /*3f980*/  LOP3.LUT P1, RZ, R9, 0xff, RZ, 0xc0, !PT ;  /* 0x000000ff09ff7812 */ /* 0x000fe2000782c0ff */
[C---:B------:R-:W-:Y:S01]  /*3f990*/  IMAD.IADD R4, R0.reuse, 0x1, R7 ;  /* 0x0000000100047824 */ /* 0x040fe200078e0207 */
[----:B------:R-:W-:Y:S01]  /*3f9a0*/  ULDC.64 UR6, c[0x0][0x650] ;  /* 0x0001940000067ab9 */ /* 0x000fe20000000a00 */
[----:B------:R-:W3:Y:S01]  /*3f9b0*/  LDL.LU R12, [R1+0x7fc] ;  /* 0x0007fc00010c7983 */ /* 0x000ee20000300800 */
[----:B------:R-:W-:Y:S01]  /*3f9c0*/  ISETP.GE.U32.AND P3, PT, R0, 0xb, PT ;  /* 0x0000000b0000780c */ /* 0x000fe20003f66070 */
[----:B------:R-:W-:Y:S01]  /*3f9d0*/  BSSY B1, `(.L_x_52) ;  /* 0x000006f000017945 */ /* 0x000fe20003800000 */
[----:B------:R-:W-:Y:S01]  /*3f9e0*/  IMAD.MOV.U32 R10, RZ, RZ, -0x1 ;  /* 0xffffffffff0a7424 */ /* 0x000fe200078e00ff */
[----:B------:R-:W-:-:S06]  /*3f9f0*/  PRMT R9, RZ, 0x7610, R9 ;  /* 0x00007610ff097816 */ /* 0x000fcc0000000009 */
[----:B------:R-:W0:Y:S01]  /*3fa00*/  @P1 S2R R3, SR_CgaCtaId ;  /* 0x0000000000031919 */ /* 0x000e220000008800 */
[----:B------:R-:W-:-:S04]  /*3fa10*/  @P1 MOV R2, 0x400 ;  /* 0x0000040000021802 */ /* 0x000fc80000000f00 */
[----:B0-----:R-:W-:-:S04]  /*3fa20*/  @P1 LEA R2, R3, R2, 0x18 ;  /* 0x0000000203021211 */ /* 0x001fc800078ec0ff */
[----:B------:R0:W-:Y:S01]  /*3fa30*/  @P1 SYNCS.ARRIVE.TRANS64.A1T0 RZ, [R2+URZ+0xc8], RZ ;  /* 0x0000c8ff02ff19a7 */ /* 0x0001e2000810003f */
[----:B------:R-:W-:-:S04]  /*3fa40*/  ISETP.GT.U32.AND P1, PT, R4, 0xa, PT ;  /* 0x0000000a0400780c */ /* 0x000fc80003f24070 */
[----:B------:R-:W-:Y:S01]  /*3fa50*/  ISETP.LT.U32.AND P1, PT, R0, 0xb, P1 ;  /* 0x0000000b0000780c */ /* 0x000fe20000f21070 */
[----:B0-----:R-:W-:-:S05]  /*3fa60*/  IMAD.WIDE.U32 R2, R4, -0x45d1745d, RZ ;  /* 0xba2e8ba304027825 */ /* 0x001fca00078e00ff */
[----:B------:R-:W-:Y:S02]  /*3fa70*/  SHF.R.U32.HI R5, RZ, 0x3, R3 ;  /* 0x00000003ff057819 */ /* 0x000fe40000011603 */
[----:B------:R-:W-:Y:S02]  /*3fa80*/  SEL R3, RZ, 0x1, !P1 ;  /* 0x00000001ff037807 */ /* 0x000fe40004800000 */
[----:B------:R-:W-:Y:S01]  /*3fa90*/  PRMT R2, RZ, 0x7610, R2 ;  /* 0x00007610ff027816 */ /* 0x000fe20000000002 */
[----:B------:R-:W-:Y:S01]  /*3faa0*/  IMAD R7, R5, -0xb, R4 ;  /* 0xfffffff505077824 */ /* 0x000fe200078e0204 */
[----:B------:R-:W-:Y:S01]  /*3fab0*/  LOP3.LUT R6, R6, R3, RZ, 0x3c, !PT ;  /* 0x0000000306067212 */ /* 0x000fe200078e3cff */
[----:B------:R-:W-:-:S03]  /*3fac0*/  IMAD.MOV.U32 R4, RZ, RZ, -0x1 ;  /* 0xffffffffff047424 */ /* 0x000fc600078e00ff */
[----:B------:R-:W-:Y:S01]  /*3fad0*/  @P3 LOP3.LUT R6, R6, 0x1, R5, 0x78, !PT ;  /* 0x0000000106063812 */ /* 0x000fe200078e7805 */
[----:B------:R-:W-:Y:S01]  /*3fae0*/  IMAD.MOV.U32 R5, RZ, RZ, -0x1 ;  /* 0xffffffffff057424 */ /* 0x000fe200078e00ff */
[----:B---3--:R-:W-:-:S04]  /*3faf0*/  IADD3 R12, P1, R12, UR20, RZ ;  /* 0x000000140c0c7c10 */ /* 0x008fc8000ff3e0ff */
[----:B--2---:R-:W-:Y:S01]  /*3fb00*/  IADD3.X R14, R14, UR13, RZ, P1, !PT ;  /* 0x0000000d0e0e7c10 */ /* 0x004fe20008ffe4ff */
[----:B------:R0:W-:Y:S01]  /*3fb10*/  STL [R1+0x7fc], R12 ;  /* 0x0007fc0c01007387 */ /* 0x0001e20000100800 */
[----:B------:R-:W-:-:S03]  /*3fb20*/  ISETP.GE.U32.AND P1, PT, R12, UR6, PT ;  /* 0x000000060c007c0c */ /* 0x000fc6000bf26070 */
[----:B------:R0:W-:Y:S01]  /*3fb30*/  STL [R1+0x7f8], R14 ;  /* 0x0007f80e01007387 */ /* 0x0001e20000100800 */
[----:B------:R-:W-:-:S13]  /*3fb40*/  ISETP.GE.U32.AND.EX P1, PT, R14, UR7, PT, P1 ;  /* 0x000000070e007c0c */ /* 0x000fda000bf26110 */
[----:B0-----:R-:W-:Y:S05]  /*3fb50*/  @P1 BRA `(.L_x_53) ;  /* 0x0000000400581947 */ /* 0x001fea0003800000 */
[----:B------:R-:W0:Y:S01]  /*3fb60*/  S2R R8, SR_CTAID.X ;  /* 0x0000000000087919 */ /* 0x000e220000002500 */
[----:B------:R-:W1:Y:S01]  /*3fb70*/  LDC R16, c[0x0][0x65c] ;  /* 0x00019700ff107b82 */ /* 0x000e620000000800 */
[----:B------:R-:W-:Y:S01]  /*3fb80*/  ULDC UR5, c[0x0][0x150] ;  /* 0x0000540000057ab9 */ /* 0x000fe20000000800 */
[----:B------:R-:W-:Y:S01]  /*3fb90*/  ULDC.64 UR6, c[0x0][0x628] ;  /* 0x00018a0000067ab9 */ /* 0x000fe20000000a00 */
[----:B------:R-:W2:Y:S01]  /*3fba0*/  S2R R2, SR_CTAID.Y ;  /* 0x0000000000027919 */ /* 0x000ea20000002600 */
[----:B------:R-:W-:Y:S01]  /*3fbb0*/  ISETP.NE.U32.AND P1, PT, RZ, UR6, PT ;  /* 0x00000006ff007c0c */ /* 0x000fe2000bf25070 */
[----:B------:R-:W-:-:S03]  /*3fbc0*/  ULDC UR8, c[0x0][0x630] ;  /* 0x00018c0000087ab9 */ /* 0x000fc60000000800 */
[----:B------:R-:W3:Y:S01]  /*3fbd0*/  LDC R5, c[0x0][0x144] ;  /* 0x00005100ff057b82 */ /* 0x000ee20000000800 */
[----:B------:R-:W-:-:S07]  /*3fbe0*/  ISETP.NE.AND.EX P1, PT, RZ, UR7, PT, P1 ;  /* 0x00000007ff007c0c */ /* 0x000fce000bf25310 */
[----:B------:R-:W4:Y:S01]  /*3fbf0*/  LDC R11, c[0x0][0x148] ;  /* 0x00005200ff0b7b82 */ /* 0x000f220000000800 */
[----:B-1----:R-:W-:Y:S02]  /*3fc00*/  ISETP.NE.AND P4, PT, R16, 0x1, PT ;  /* 0x000000011000780c */ /* 0x002fe40003f85270 */
[----:B0-----:R-:W-:Y:S02]  /*3fc10*/  I2FP.F32.U32 R3, R8 ;  /* 0x0000000800037245 */ /* 0x001fe40000201000 */
[----:B--2---:R-:W-:-:S03]  /*3fc20*/  I2FP.F32.U32 R4, R2 ;  /* 0x0000000200047245 */ /* 0x004fc60000201000 */
[----:B------:R-:W-:Y:S01]  /*3fc30*/  FMUL R3, R3, UR5 ;  /* 0x0000000503037c20 */ /* 0x000fe20008400000 */
[----:B------:R-:W-:Y:S02]  /*3fc40*/  ULDC UR5, c[0x0][0x154] ;  /* 0x0000550000057ab9 */ /* 0x000fe40000000800 */
[----:B------:R-:W-:-:S03]  /*3fc50*/  FMUL R10, R4, UR5 ;  /* 0x00000005040a7c20 */ /* 0x000fc60008400000 */
[----:B------:R-:W0:Y:S08]  /*3fc60*/  F2I.U32.TRUNC.NTZ R3, R3 ;  /* 0x0000000300037305 */ /* 0x000e30000020f000 */
[----:B------:R-:W1:Y:S01]  /*3fc70*/  F2I.U32.TRUNC.NTZ R10, R10 ;  /* 0x0000000a000a7305 */ /* 0x000e62000020f000 */
[----:B0-----:R-:W-:Y:S02]  /*3fc80*/  IMAD.MOV R4, RZ, RZ, -R3 ;  /* 0x000000ffff047224 */ /* 0x001fe400078e0a03 */
[----:B------:R-:W-:-:S02]  /*3fc90*/  IMAD.MOV.U32 R3, RZ, RZ, R14 ;  /* 0x000000ffff037224 */ /* 0x000fc400078e000e */
[----:B---3--:R-:W-:Y:S02]  /*3fca0*/  IMAD R8, R5, R4, R8 ;  /* 0x0000000405087224 */ /* 0x008fe400078e0208 */
[----:B-1----:R-:W-:-:S04]  /*3fcb0*/  IMAD.MOV R4, RZ, RZ, -R10 ;  /* 0x000000ffff047224 */ /* 0x002fc800078e0a0a */
[----:B----4-:R-:W-:Y:S02]  /*3fcc0*/  @P4 IMAD R8, R11, R4, R2 ;  /* 0x000000040b084224 */ /* 0x010fe400078e0202 */
[----:B------:R-:W-:Y:S01]  /*3fcd0*/  IMAD.MOV.U32 R2, RZ, RZ, R12 ;  /* 0x000000ffff027224 */ /* 0x000fe200078e000c */
[----:B------:R-:W-:Y:S06]  /*3fce0*/  @!P1 BRA `(.L_x_54) ;  /* 0x0000000000289947 */ /* 0x000fec0003800000 */
[----:B------:R-:W-:Y:S02]  /*3fcf0*/  ULDC UR5, c[0x0][0x634] ;  /* 0x00018d0000057ab9 */ /* 0x000fe40000000800 */
[----:B------:R-:W-:-:S05]  /*3fd00*/  IADD3 R3, P1, R12, UR5, RZ ;  /* 0x000000050c037c10 */ /* 0x000fca000ff3e0ff */
[----:B------:R-:W-:-:S04]  /*3fd10*/  IMAD.X R11, RZ, RZ, R14, P1 ;  /* 0x000000ffff0b7224 */ /* 0x000fc800008e060e */
[----:B------:R-:W-:-:S04]  /*3fd20*/  IMAD.WIDE.U32 R4, R11, UR6, RZ ;  /* 0x000000060b047c25 */ /* 0x000fc8000f8e00ff */
[----:B------:R-:W-:-:S04]  /*3fd30*/  IMAD.WIDE.U32 R4, P1, R3, UR7, R4 ;  /* 0x0000000703047c25 */ /* 0x000fc8000f820004 */
[----:B------:R-:W-:-:S04]  /*3fd40*/  IMAD.WIDE.U32 R2, R3, UR6, RZ ;  /* 0x0000000603027c25 */ /* 0x000fc8000f8e00ff */
[----:B------:R-:W-:Y:S01]  /*3fd50*/  IMAD.MOV.U32 R2, RZ, RZ, R5 ;  /* 0x000000ffff027224 */ /* 0x000fe200078e0005 */
[----:B------:R-:W-:Y:S01]  /*3fd60*/  IADD3 RZ, P3, R3, R4, RZ ;  /* 0x0000000403ff7210 */ /* 0x000fe20007f7e0ff */
[----:B------:R-:W-:-:S04]  /*3fd70*/  IMAD.X R3, RZ, RZ, RZ, P1 ;  /* 0x000000ffff037224 */ /* 0x000fc800008e06ff */
[----:B------:R-:W-:-:S08]  /*3fd80*/  IMAD.WIDE.U32.X R2, R11, UR7, R2, P3 ;  /* 0x000000070b027c25 */ /* 0x000fd000098e0402 */
.L_x_54:
[--C-:B------:R-:W-:Y:S01]  /*3fd90*/  SHF.R.U64 R10, R2, UR8, R3.reuse ;  /* 0x00000008020a7c19 */ /* 0x100fe20008001203 */
[----:B------:R-:W-:Y:S01]  /*3fda0*/  ULDC.64 UR6, c[0x0][0x620] ;  /* 0x0001880000067ab9 */ /* 0x000fe20000000a00 */
[----:B------:R-:W-:Y:S01]  /*3fdb0*/  SHF.R.U32.HI R2, RZ, UR8, R3 ;  /* 0x00000008ff027c19 */ /* 0x000fe20008011603 */
[----:B------:R-:W-:Y:S01]  /*3fdc0*/  IMAD.MOV.U32 R3, RZ, RZ, R14 ;  /* 0x000000ffff037224 */ /* 0x000fe200078e000e */
[----:B------:R-:W-:Y:S01]  /*3fdd0*/  IADD3 R11, P1, RZ, -R10, RZ ;  /* 0x8000000aff0b7210 */ /* 0x000fe20007f3e0ff */
[----:B------:R-:W-:-:S04]  /*3fde0*/  ULDC UR5, c[0x0][0x618] ;  /* 0x0001860000057ab9 */ /* 0x000fc80000000800 */
[----:B------:R-:W-:-:S04]  /*3fdf0*/  IMAD.X R2, RZ, RZ, ~R2, P1 ;  /* 0x000000ffff027224 */ /* 0x000fc800008e0e02 */
[----:B------:R-:W-:-:S04]  /*3fe00*/  IMAD R2, R2, UR6, RZ ;  /* 0x0000000602027c24 */ /* 0x000fc8000f8e02ff */
[----:B------:R-:W-:Y:S02]  /*3fe10*/  IMAD R5, R11, UR7, R2 ;  /* 0x000000070b057c24 */ /* 0x000fe4000f8e0202 */
[----:B------:R-:W-:-:S04]  /*3fe20*/  IMAD.MOV.U32 R2, RZ, RZ, R12 ;  /* 0x000000ffff027224 */ /* 0x000fc800078e000c */
[----:B------:R-:W-:Y:S01]  /*3fe30*/  IMAD.WIDE.U32 R2, R11, UR6, R2 ;  /* 0x000000060b027c25 */ /* 0x000fe2000f8e0002 */
[----:B------:R-:W-:Y:S02]  /*3fe40*/  ULDC.64 UR6, c[0x0][0x640] ;  /* 0x0001900000067ab9 */ /* 0x000fe40000000a00 */
[----:B------:R-:W-:Y:S01]  /*3fe50*/  ISETP.NE.U32.AND P1, PT, RZ, UR6, PT ;  /* 0x00000006ff007c0c */ /* 0x000fe2000bf25070 */
[----:B------:R-:W-:-:S03]  /*3fe60*/  IMAD.IADD R3, R3, 0x1, R5 ;  /* 0x0000000103037824 */ /* 0x000fc600078e0205 */
[----:B------:R-:W-:Y:S02]  /*3fe70*/  ISETP.NE.AND.EX P1, PT, RZ, UR7, PT, P1 ;  /* 0x00000007ff007c0c */ /* 0x000fe4000bf25310 */
[--C-:B------:R-:W-:Y:S02]  /*3fe80*/  SHF.R.U64 R11, R2, UR5, R3.reuse ;  /* 0x00000005020b7c19 */ /* 0x100fe40008001203 */
[----:B------:R-:W-:Y:S01]  /*3fe90*/  SHF.R.U32.HI R2, RZ, UR5, R3 ;  /* 0x00000005ff027c19 */ /* 0x000fe20008011603 */
[----:B------:R-:W-:-:S03]  /*3fea0*/  ULDC UR5, c[0x0][0x608] ;  /* 0x0001820000057ab9 */ /* 0x000fc60000000800 */
[--C-:B------:R-:W-:Y:S02]  /*3feb0*/  SHF.R.U64 R12, R11, UR5, R2.reuse ;  /* 0x000000050b0c7c19 */ /* 0x100fe40008001202 */
[----:B------:R-:W-:Y:S01]  /*3fec0*/  SHF.R.U32.HI R3, RZ, UR5, R2 ;  /* 0x00000005ff037c19 */ /* 0x000fe20008011602 */
[----:B------:R-:W-:-:S03]  /*3fed0*/  ULDC UR5, c[0x0][0x658] ;  /* 0x0001960000057ab9 */ /* 0x000fc60000000800 */
[--C-:B------:R-:W-:Y:S02]  /*3fee0*/  SHF.R.U64 R13, R12, UR5, R3.reuse ;  /* 0x000000050c0d7c19 */ /* 0x100fe40008001203 */
[----:B------:R-:W-:-:S03]  /*3fef0*/  SHF.R.U32.HI R14, RZ, UR5, R3 ;  /* 0x00000005ff0e7c19 */ /* 0x000fc60008011603 */
[----:B------:R-:W-:Y:S02]  /*3ff00*/  IMAD.MOV.U32 R2, RZ, RZ, R13 ;  /* 0x000000ffff027224 */ /* 0x000fe400078e000d */
        /* <DEDUP_REMOVED lines=12> */
.L_x_55:
[----:B------:R-:W-:Y:S01]  /*3ffd0*/  ULDC UR5, c[0x0][0x648] ;  /* 0x0001920000057ab9 */ /* 0x000fe20000000800 */
[----:B------:R-:W-:Y:S02]  /*3ffe0*/  LOP3.LUT R12, R12, UR17, RZ, 0xc0, !PT ;  /* 0x000000110c0c7c12 */ /* 0x000fe4000f8ec0ff */
[----:B------:R-:W-:Y:S01]  /*3fff0*/  SHF.R.U64 R3, R2, UR5, R3 ;  /* 0x0000000502037c19 */ /* 0x000fe20008001203 */
[----:B------:R-:W-:-:S04]  /*40000*/  ULDC UR5, c[0x0][0x638] ;  /* 0x00018e0000057ab9 */ /* 0x000fc80000000800 */
[----:B------:R-:W-:Y:S02]  /*40010*/  IMAD.MOV R2, RZ, RZ, -R3 ;  /* 0x000000ffff027224 */ /* 0x000fe400078e0a03 */
[----:B------:R-:W-:Y:S02]  /*40020*/  IMAD R5, R3, UR18, R12 ;  /* 0x0000001203057c24 */ /* 0x000fe4000f8e020c */
[----:B------:R-:W-:Y:S01]  /*40030*/  IMAD R13, R2, UR5, R13 ;  /* 0x00000005020d7c24 */ /* 0x000fe2000f8e020d */
[----:B------:R-:W-:Y:S01]  /*40040*/  ULDC UR5, c[0x0][0x610] ;  /* 0x0001840000057ab9 */ /* 0x000fe20000000800 */
[----:B------:R-:W-:Y:S01]  /*40050*/  LOP3.LUT R2, R11, UR4, RZ, 0xc0, !PT ;  /* 0x000000040b027c12 */ /* 0x000fe2000f8ec0ff */
[----:B------:R-:W-:Y:S01]  /*40060*/  IMAD R8, R5, UR5, R8 ;  /* 0x0000000505087c24 */ /* 0x000fe2000f8e0208 */
[----:B------:R-:W-:-:S03]  /*40070*/  ULDC UR5, c[0x0][0x600] ;  /* 0x0001800000057ab9 */ /* 0x000fc60000000800 */
[----:B------:R-:W-:Y:S02]  /*40080*/  IMAD R13, R13, UR5, R2 ;  /* 0x000000050d0d7c24 */ /* 0x000fe4000f8e0202 */
[----:B------:R-:W-:-:S03]  /*40090*/  IMAD.MOV.U32 R2, RZ, RZ, 0x1 ;  /* 0x00000001ff027424 */ /* 0x000fc600078e00ff */
[----:B------:R-:W-:Y:S02]  /*400a0*/  SEL R4, R13, R8, !P4 ;  /* 0x000000080d047207 */ /* 0x000fe40006000000 */
[----:B------:R-:W-:-:S07]  /*400b0*/  SEL R5, R8, R13, !P4 ;  /* 0x0000000d08057207 */ /* 0x000fce0006000000 */
.L_x_53:
[----:B------:R-:W-:Y:S05]  /*400c0*/  BSYNC B1 ;  /* 0x0000000000017941 */ /* 0x000fea0003800000 */
.L_x_52:
[----:B------:R-:W-:-:S13]  /*400d0*/  LOP3.LUT P1, RZ, R2, 0xff, RZ, 0xc0, !PT ;  /* 0x000000ff02ff7812 */ /* 0x000fda000782c0ff */
[----:B------:R-:W-:Y:S05]  /*400e0*/  @P1 BRA `(.L_x_56) ;  /* 0xfffffff4002c1947 */ /* 0x000fea000383ffff */
[----:B------:R-:W-:Y:S05]  /*400f0*/  BSYNC B0 ;  /* 0x0000000000007941 */ /* 0x000fea0003800000 */
.L_x_44:
[----:B------:R-:W-:-:S03]  /*40100*/  UMOV UR5, 0xffffffff ;  /* 0xffffffff00057882 */ /* 0x000fc60000000000 */
[----:B------:R-:W-:Y:S05]  /*40110*/  BRA.DIV UR5, `(.L_x_57) ;  /* 0x0000000a052c7947 */ /* 0x000fea000b800000 */
[----:B------:R-:W-:-:S13]  /*40120*/  ELECT P0, URZ, PT ;  /* 0x00000000003f782f */ /* 0x000fda0003800000 */
.L_x_78:
[----:B------:R-:W-:Y:S04]  /*40130*/  BSSY B0, `(.L_x_58) ;  /* 0x000006d000007945 */ /* 0x000fe80003800000 */
[----:B------:R-:W-:Y:S05]  /*40140*/  @!P0 BRA `(.L_x_59) ;  /* 0x0000000400ac8947 */ /* 0x000fea0003800000 */
[----:B------:R-:W2:Y:S02]  /*40150*/  LDL R0, [R1+0x7f4] ;  /* 0x0007f40001007983 */ /* 0x000ea40000100800 */
[----:B--2---:R-:W-:-:S13]  /*40160*/  R2UR UR5, R0 ;  /* 0x00000000000572ca */ /* 0x004fda00000e0000 */
[----:B------:R-:W-:-:S04]  /*40170*/  ULOP3.LUT UR5, UR5, 0x2, URZ, 0xfc, !UPT ;  /* 0x0000000205057892 */ /* 0x000fc8000f8efc3f */
[----:B------:R-:W-:-:S06]  /*40180*/  UISETP.NE.AND UP0, UPT, UR5, 0x3, UPT ;  /* 0x000000030500788c */ /* 0x000fcc000bf05270 */
[----:B------:R-:W-:-:S13]  /*40190*/  PLOP3.LUT P0, PT, PT, PT, UP0, 0x80, 0x0 ;  /* 0x000000000000781c */ /* 0x000fda0003f0f008 */
[----:B------:R-:W-:Y:S05]  /*401a0*/  @!P0 BRA `(.L_x_60) ;  /* 0x0000000000048947 */ /* 0x000fea0003800000 */
[----:B------:R-:W-:Y:S01]  /*401b0*/  BPT.TRAP 0x1 ;  /* 0x000000040000795c */ /* 0x000fe20000300000 */
.L_x_60:
[----:B------:R-:W0:Y:S01]  /*401c0*/  S2R R3, SR_CgaCtaId ;  /* 0x0000000000037919 */ /* 0x000e220000008800 */
[----:B------:R-:W-:Y:S02]  /*401d0*/  MOV R0, 0x400 ;  /* 0x0000040000007802 */ /* 0x000fe40000000f00 */
[----:B------:R-:W-:Y:S02]  /*401e0*/  SHF.L.U32 R2, R6, 0x1f, RZ ;  /* 0x0000001f06027819 */ /* 0x000fe400000006ff */
[----:B0-----:R-:W-:-:S05]  /*401f0*/  LEA R0, R3, R0, 0x18 ;  /* 0x0000000003007211 */ /* 0x001fca00078ec0ff */
[----:B------:R-:W-:-:S04]  /*40200*/  VIADD R0, R0, 0x58 ;  /* 0x0000005800007836 */ /* 0x000fc80000000000 */
[----:B------:R-:W-:-:S04]  /*40210*/  IMAD R3, R7, 0x8, R0 ;  /* 0x0000000807037824 */ /* 0x000fc800078e0200 */
[----:B------:R-:W0:Y:S02]  /*40220*/  SYNCS.PHASECHK.TRANS64.TRYWAIT P0, [R3+URZ], R2 ;  /* 0x00000002030075a7 */ /* 0x000e24000800017f */
[----:B0-----:R-:W-:Y:S05]  /*40230*/  @!P0 BRA `(.L_x_61) ;  /* 0x0000000800088947 */ /* 0x001fea0003800000 */
.L_x_79:
[----:B------:R-:W-:-:S05]  /*40240*/  VIADD R7, R7, 0x1 ;  /* 0x0000000107077836 */ /* 0x000fca0000000000 */
[----:B------:R-:W-:-:S04]  /*40250*/  ISETP.NE.AND P0, PT, R7, 0xb, PT ;  /* 0x0000000b0700780c */ /* 0x000fc80003f05270 */
[----:B0-----:R-:W-:Y:S02]  /*40260*/  SEL R3, RZ, 0x1, P0 ;  /* 0x00000001ff037807 */ /* 0x001fe40000000000 */
[----:B------:R-:W-:Y:S02]  /*40270*/  SEL R7, R7, RZ, P0 ;  /* 0x000000ff07077207 */ /* 0x000fe40000000000 */
[----:B------:R-:W-:-:S03]  /*40280*/  LOP3.LUT R6, R6, R3, RZ, 0x3c, !PT ;  /* 0x0000000306067212 */ /* 0x000fc600078e3cff */
[----:B------:R-:W-:Y:S01]  /*40290*/  IMAD R3, R7, 0x8, R0 ;  /* 0x0000000807037824 */ /* 0x000fe200078e0200 */
[----:B------:R-:W-:-:S04]  /*402a0*/  SHF.L.U32 R2, R6, 0x1f, RZ ;  /* 0x0000001f06027819 */ /* 0x000fc800000006ff */
[----:B------:R-:W0:Y:S02]  /*402b0*/  SYNCS.PHASECHK.TRANS64.TRYWAIT P0, [R3+URZ], R2 ;  /* 0x00000002030075a7 */ /* 0x000e24000800017f */
[----:B0-----:R-:W-:Y:S05]  /*402c0*/  @!P0 BRA `(.L_x_62) ;  /* 0x0000000400f88947 */ /* 0x001fea0003800000 */
.L_x_80:
[----:B0-----:R-:W-:-:S05]  /*402d0*/  VIADD R2, R7, 0x1 ;  /* 0x0000000107027836 */ /* 0x001fca0000000000 */
[----:B------:R-:W-:-:S04]  /*402e0*/  ISETP.NE.AND P0, PT, R2, 0xb, PT ;  /* 0x0000000b0200780c */ /* 0x000fc80003f05270 */
[----:B------:R-:W-:Y:S02]  /*402f0*/  SEL R3, RZ, 0x1, P0 ;  /* 0x00000001ff037807 */ /* 0x000fe40000000000 */
[----:B------:R-:W-:Y:S02]  /*40300*/  SEL R5, R2, RZ, P0 ;  /* 0x000000ff02057207 */ /* 0x000fe40000000000 */
[----:B------:R-:W-:-:S03]  /*40310*/  LOP3.LUT R6, R6, R3, RZ, 0x3c, !PT ;  /* 0x0000000306067212 */ /* 0x000fc600078e3cff */
[----:B------:R-:W-:Y:S01]  /*40320*/  IMAD R3, R5, 0x8, R0 ;  /* 0x0000000805037824 */ /* 0x000fe200078e0200 */
[----:B------:R-:W-:-:S04]  /*40330*/  SHF.L.U32 R2, R6, 0x1f, RZ ;  /* 0x0000001f06027819 */ /* 0x000fc800000006ff */
[----:B------:R-:W0:Y:S02]  /*40340*/  SYNCS.PHASECHK.TRANS64.TRYWAIT P0, [R3+URZ], R2 ;  /* 0x00000002030075a7 */ /* 0x000e24000800017f */
[----:B0-----:R-:W-:Y:S05]  /*40350*/  @!P0 BRA `(.L_x_63) ;  /* 0x0000000400e88947 */ /* 0x001fea0003800000 */
.L_x_81:
        /* <DEDUP_REMOVED lines=9> */
.L_x_82:
        /* <DEDUP_REMOVED lines=9> */
.L_x_83:
        /* <DEDUP_REMOVED lines=9> */
.L_x_84:
        /* <DEDUP_REMOVED lines=9> */
.L_x_85:
        /* <DEDUP_REMOVED lines=9> */
.L_x_86:
        /* <DEDUP_REMOVED lines=9> */
.L_x_87:
        /* <DEDUP_REMOVED lines=9> */
.L_x_88:
[----:B0-----:R-:W-:-:S05]  /*40750*/  VIADD R2, R5, 0x1 ;  /* 0x0000000105027836 */ /* 0x001fca0000000000 */
[----:B------:R-:W-:-:S04]  /*40760*/  ISETP.NE.AND P0, PT, R2, 0xb, PT ;  /* 0x0000000b0200780c */ /* 0x000fc80003f05270 */
[----:B------:R-:W-:Y:S02]  /*40770*/  SEL R4, RZ, 0x1, P0 ;  /* 0x00000001ff047807 */ /* 0x000fe40000000000 */
[----:B------:R-:W-:Y:S02]  /*40780*/  SEL R3, R2, RZ, P0 ;  /* 0x000000ff02037207 */ /* 0x000fe40000000000 */
[----:B------:R-:W-:-:S03]  /*40790*/  LOP3.LUT R4, R7, R4, RZ, 0x3c, !PT ;  /* 0x0000000407047212 */ /* 0x000fc600078e3cff */
[----:B------:R-:W-:Y:S01]  /*407a0*/  IMAD R3, R3, 0x8, R0 ;  /* 0x0000000803037824 */ /* 0x000fe200078e0200 */
[----:B------:R-:W-:-:S07]  /*407b0*/  SHF.L.U32 R0, R4, 0x1f, RZ ;  /* 0x0000001f04007819 */ /* 0x000fce00000006ff */
.L_x_71:
[----:B0-----:R0:W1:Y:S02]  /*407c0*/  SYNCS.PHASECHK.TRANS64.TRYWAIT P0, [R3+URZ], R0 ;  /* 0x00000000030075a7 */ /* 0x001064000800017f */
[----:B-1----:R-:W-:Y:S05]  /*407d0*/  @!P0 NANOSLEEP.SYNCS 0x989680 ;  /* 0x009896800000895d */ /* 0x002fea0003900000 */
[----:B------:R-:W1:Y:S02]  /*407e0*/  @!P0 SYNCS.PHASECHK.TRANS64 P0, [R3+URZ], R0 ;  /* 0x00000000030085a7 */ /* 0x000e64000800007f */
[----:B-1----:R-:W-:Y:S05]  /*407f0*/  @!P0 BRA `(.L_x_71) ;  /* 0xfffffffc00f08947 */ /* 0x002fea000383ffff */
.L_x_59:
[----:B------:R-:W-:Y:S05]  /*40800*/  BSYNC B0 ;  /* 0x0000000000007941 */ /* 0x000fea0003800000 */
.L_x_58:
[----:B------:R-:W-:Y:S05]  /*40810*/  EXIT ;  /* 0x000000000000794d */ /* 0x000fea0003800000 */
.L_x_18:
[----:B--2---:R-:W-:-:S04]  /*40820*/  IMAD.U32 R15, RZ, RZ, UR8 ;  /* 0x00000008ff0f7e24 */ /* 0x004fc8000f8e00ff */
[----:B------:R2:W4:Y:S03]  /*40830*/  SYNCS.PHASECHK.TRANS64.TRYWAIT P0, [R15+URZ], R14 ;  /* 0x0000000e0f0075a7 */ /* 0x000526000800017f */
[----:B----4-:R-:W-:Y:S05]  /*40840*/  @!P0 NANOSLEEP.SYNCS 0x989680 ;  /* 0x009896800000895d */ /* 0x010fea0003900000 */
[----:B------:R-:W4:Y:S02]  /*40850*/  @!P0 SYNCS.PHASECHK.TRANS64 P0, [R15+URZ], R14 ;  /* 0x0000000e0f0085a7 */ /* 0x000f24000800007f */
[----:B----4-:R-:W-:Y:S05]  /*40860*/  @!P0 BRA `(.L_x_18) ;  /* 0xfffffffc00ec8947 */ /* 0x010fea000383ffff */
[----:B------:R-:W-:Y:S05]  /*40870*/  BRA `(.L_x_17) ;  /* 0xfffffc3000d87947 */ /* 0x000fea000383ffff */
.L_x_24:
[----:B-----5:R0:W-:Y:S02]  /*40880*/  STL [R1+0x808], R0 ;  /* 0x0008080001007387 */ /* 0x0201e40000100800 */
[----:B0-----:R-:W-:-:S04]  /*40890*/  IMAD.U32 R0, RZ, RZ, UR9 ;  /* 0x00000009ff007e24 */ /* 0x001fc8000f8e00ff */
[----:B------:R0:W2:Y:S03]  /*408a0*/  SYNCS.PHASECHK.TRANS64.TRYWAIT P0, [R0+URZ], R17 ;  /* 0x00000011000075a7 */ /* 0x0000a6000800017f */
[----:B--2---:R-:W-:Y:S05]  /*408b0*/  @!P0 NANOSLEEP.SYNCS 0x989680 ;  /* 0x009896800000895d */ /* 0x004fea0003900000 */
[----:B------:R0:W2:Y:S02]  /*408c0*/  @!P0 SYNCS.PHASECHK.TRANS64 P0, [R0+URZ], R17 ;  /* 0x00000011000085a7 */ /* 0x0000a4000800007f */
[----:B0-----:R4:W5:Y:S02]  /*408d0*/  LDL.LU R0, [R1+0x808] ;  /* 0x0008080001007983 */ /* 0x0019640000300800 */
[----:B--2-4-:R-:W-:Y:S05]  /*408e0*/  @!P0 BRA `(.L_x_24) ;  /* 0xfffffffc00e48947 */ /* 0x014fea000383ffff */
[----:B------:R-:W-:Y:S05]  /*408f0*/  BRA `(.L_x_23) ;  /* 0xfffffc9c002c7947 */ /* 0x000fea000383ffff */
.L_x_45:
[----:B------:R-:W-:Y:S01]  /*40900*/  BSSY B1, `(.L_x_72) ;  /* 0x0000006000017945 */ /* 0x000fe20003800000 */
[----:B------:R-:W-:-:S07]  /*40910*/  IMAD.MOV.U32 R2, RZ, RZ, -0x1 ;  /* 0xffffffffff027424 */ /* 0x000fce00078e00ff */
[----:B------:R-:W-:Y:S05]  /*40920*/  WARPSYNC.COLLECTIVE R2, `(.L_x_73) ;  /* 0x00000000020c7348 */ /* 0x000fea0003c00000 */
[----:B------:R-:W-:Y:S02]  /*40930*/  ELECT P1, UR62, PT ;  /* 0x00000000003e782f */ /* 0x000fe40003820000 */
[----:B------:R-:W-:Y:S01]  /*40940*/  MOV R2, UR62 ;  /* 0x0000003e00027c02 */ /* 0x000fe20008000f00 */
[----:B------:R-:W-:Y:S10]  /*40950*/  ENDCOLLECTIVE ;  /* 0x000000000000791b */ /* 0x000ff40003800000 */
.L_x_73:
[----:B------:R-:W-:Y:S05]  /*40960*/  BSYNC B1 ;  /* 0x0000000000017941 */ /* 0x000fea0003800000 */
.L_x_72:
[----:B------:R-:W-:Y:S05]  /*40970*/  BRA `(.L_x_74) ;  /* 0xffffffec00147947 */ /* 0x000fea000383ffff */
.L_x_48:
[----:B0-----:R0:W1:Y:S02]  /*40980*/  SYNCS.PHASECHK.TRANS64.TRYWAIT P1, [R11+URZ+0x58], R12 ;  /* 0x0000580c0b0075a7 */ /* 0x001064000802017f */
[----:B-1----:R-:W-:Y:S05]  /*40990*/  @!P1 NANOSLEEP.SYNCS 0x989680 ;  /* 0x009896800000995d */ /* 0x002fea0003900000 */
[----:B------:R-:W1:Y:S02]  /*409a0*/  @!P1 SYNCS.PHASECHK.TRANS64 P1, [R11+URZ+0x58], R12 ;  /* 0x0000580c0b0095a7 */ /* 0x000e64000802007f */
[----:B-1----:R-:W-:Y:S05]  /*409b0*/  @!P1 BRA `(.L_x_48) ;  /* 0xfffffffc00f09947 */ /* 0x002fea000383ffff */
[----:B------:R-:W-:Y:S05]  /*409c0*/  BRA `(.L_x_75) ;  /* 0xffffffec00487947 */ /* 0x000fea000383ffff */
.L_x_57:
[----:B------:R-:W-:Y:S01]  /*409d0*/  BSSY B0, `(.L_x_76) ;  /* 0x0000006000007945 */ /* 0x000fe20003800000 */
[----:B------:R-:W-:-:S07]  /*409e0*/  IMAD.MOV.U32 R2, RZ, RZ, -0x1 ;  /* 0xffffffffff027424 */ /* 0x000fce00078e00ff */
[----:B------:R-:W-:Y:S05]  /*409f0*/  WARPSYNC.COLLECTIVE R2, `(.L_x_77) ;  /* 0x00000000020c7348 */ /* 0x000fea0003c00000 */
[----:B------:R-:W-:Y:S02]  /*40a00*/  ELECT P1, UR62, PT ;  /* 0x00000000003e782f */ /* 0x000fe40003820000 */
[----:B------:R-:W-:Y:S01]  /*40a10*/  MOV R2, UR62 ;  /* 0x0000003e00027c02 */ /* 0x000fe20008000f00 */
[----:B------:R-:W-:Y:S10]  /*40a20*/  ENDCOLLECTIVE ;  /* 0x000000000000791b */ /* 0x000ff40003800000 */
.L_x_77:
[----:B------:R-:W-:Y:S05]  /*40a30*/  BSYNC B0 ;  /* 0x0000000000007941 */ /* 0x000fea0003800000 */
.L_x_76:
[----:B------:R-:W-:Y:S01]  /*40a40*/  PLOP3.LUT P0, PT, P1, PT, PT, 0x80, 0x0 ;  /* 0x000000000000781c */ /* 0x000fe20000f0f070 */
[----:B------:R-:W-:-:S12]  /*40a50*/  BRA `(.L_x_78) ;  /* 0xfffffff400b47947 */ /* 0x000fd8000383ffff */
.L_x_61:
[----:B0-----:R0:W1:Y:S02]  /*40a60*/  SYNCS.PHASECHK.TRANS64.TRYWAIT P0, [R3+URZ], R2 ;  /* 0x00000002030075a7 */ /* 0x001064000800017f */
[----:B-1----:R-:W-:Y:S05]  /*40a70*/  @!P0 NANOSLEEP.SYNCS 0x989680 ;  /* 0x009896800000895d */ /* 0x002fea0003900000 */
[----:B------:R-:W1:Y:S02]  /*40a80*/  @!P0 SYNCS.PHASECHK.TRANS64 P0, [R3+URZ], R2 ;  /* 0x00000002030085a7 */ /* 0x000e64000800007f */
[----:B-1----:R-:W-:Y:S05]  /*40a90*/  @!P0 BRA `(.L_x_61) ;  /* 0xfffffffc00f08947 */ /* 0x002fea000383ffff */
[----:B------:R-:W-:Y:S05]  /*40aa0*/  BRA `(.L_x_79) ;  /* 0xfffffff400e47947 */ /* 0x000fea000383ffff */
.L_x_62:
[----:B0-----:R0:W1:Y:S02]  /*40ab0*/  SYNCS.PHASECHK.TRANS64.TRYWAIT P0, [R3+URZ], R2 ;  /* 0x00000002030075a7 */ /* 0x001064000800017f */
[----:B-1----:R-:W-:Y:S05]  /*40ac0*/  @!P0 NANOSLEEP.SYNCS 0x989680 ;  /* 0x009896800000895d */ /* 0x002fea0003900000 */
[----:B------:R-:W1:Y:S02]  /*40ad0*/  @!P0 SYNCS.PHASECHK.TRANS64 P0, [R3+URZ], R2 ;  /* 0x00000002030085a7 */ /* 0x000e64000800007f */
[----:B-1----:R-:W-:Y:S05]  /*40ae0*/  @!P0 BRA `(.L_x_62) ;  /* 0xfffffffc00f08947 */ /* 0x002fea000383ffff */
[----:B------:R-:W-:Y:S05]  /*40af0*/  BRA `(.L_x_80) ;  /* 0xfffffff400f47947 */ /* 0x000fea000383ffff */
.L_x_63:
[----:B0-----:R0:W1:Y:S02]  /*40b00*/  SYNCS.PHASECHK.TRANS64.TRYWAIT P0, [R3+URZ], R2 ;  /* 0x00000002030075a7 */ /* 0x001064000800017f */
[----:B-1----:R-:W-:Y:S05]  /*40b10*/  @!P0 NANOSLEEP.SYNCS 0x989680 ;  /* 0x009896800000895d */ /* 0x002fea0003900000 */
[----:B------:R-:W1:Y:S02]  /*40b20*/  @!P0 SYNCS.PHASECHK.TRANS64 P0, [R3+URZ], R2 ;  /* 0x00000002030085a7 */ /* 0x000e64000800007f */
[----:B-1----:R-:W-:Y:S05]  /*40b30*/  @!P0 BRA `(.L_x_63) ;  /* 0xfffffffc00f08947 */ /* 0x002fea000383ffff */
[----:B------:R-:W-:Y:S05]  /*40b40*/  BRA `(.L_x_81) ;  /* 0xfffffff800047947 */ /* 0x000fea000383ffff */
.L_x_64:
[----:B0-----:R0:W1:Y:S02]  /*40b50*/  SYNCS.PHASECHK.TRANS64.TRYWAIT P0, [R3+URZ], R2 ;  /* 0x00000002030075a7 */ /* 0x001064000800017f */
[----:B-1----:R-:W-:Y:S05]  /*40b60*/  @!P0 NANOSLEEP.SYNCS 0x989680 ;  /* 0x009896800000895d */ /* 0x002fea0003900000 */
[----:B------:R-:W1:Y:S02]  /*40b70*/  @!P0 SYNCS.PHASECHK.TRANS64 P0, [R3+URZ], R2 ;  /* 0x00000002030085a7 */ /* 0x000e64000800007f */
[----:B-1----:R-:W-:Y:S05]  /*40b80*/  @!P0 BRA `(.L_x_64) ;  /* 0xfffffffc00f08947 */ /* 0x002fea000383ffff */
[----:B------:R-:W-:Y:S05]  /*40b90*/  BRA `(.L_x_82) ;  /* 0xfffffff800147947 */ /* 0x000fea000383ffff */
.L_x_65:
[----:B0-----:R0:W1:Y:S02]  /*40ba0*/  SYNCS.PHASECHK.TRANS64.TRYWAIT P0, [R3+URZ], R2 ;  /* 0x00000002030075a7 */ /* 0x001064000800017f */
[----:B-1----:R-:W-:Y:S05]  /*40bb0*/  @!P0 NANOSLEEP.SYNCS 0x989680 ;  /* 0x009896800000895d */ /* 0x002fea0003900000 */
[----:B------:R-:W1:Y:S02]  /*40bc0*/  @!P0 SYNCS.PHASECHK.TRANS64 P0, [R3+URZ], R2 ;  /* 0x00000002030085a7 */ /* 0x000e64000800007f */
[----:B-1----:R-:W-:Y:S05]  /*40bd0*/  @!P0 BRA `(.L_x_65) ;  /* 0xfffffffc00f08947 */ /* 0x002fea000383ffff */
[----:B------:R-:W-:Y:S05]  /*40be0*/  BRA `(.L_x_83) ;  /* 0xfffffff800247947 */ /* 0x000fea000383ffff */
.L_x_66:
[----:B0-----:R0:W1:Y:S02]  /*40bf0*/  SYNCS.PHASECHK.TRANS64.TRYWAIT P0, [R3+URZ], R2 ;  /* 0x00000002030075a7 */ /* 0x001064000800017f */
[----:B-1----:R-:W-:Y:S05]  /*40c00*/  @!P0 NANOSLEEP.SYNCS 0x989680 ;  /* 0x009896800000895d */ /* 0x002fea0003900000 */
[----:B------:R-:W1:Y:S02]  /*40c10*/  @!P0 SYNCS.PHASECHK.TRANS64 P0, [R3+URZ], R2 ;  /* 0x00000002030085a7 */ /* 0x000e64000800007f */
[----:B-1----:R-:W-:Y:S05]  /*40c20*/  @!P0 BRA `(.L_x_66) ;  /* 0xfffffffc00f08947 */ /* 0x002fea000383ffff */
[----:B------:R-:W-:Y:S05]  /*40c30*/  BRA `(.L_x_84) ;  /* 0xfffffff800347947 */ /* 0x000fea000383ffff */
.L_x_67:
[----:B0-----:R0:W1:Y:S02]  /*40c40*/  SYNCS.PHASECHK.TRANS64.TRYWAIT P0, [R3+URZ], R2 ;  /* 0x00000002030075a7 */ /* 0x001064000800017f */
[----:B-1----:R-:W-:Y:S05]  /*40c50*/  @!P0 NANOSLEEP.SYNCS 0x989680 ;  /* 0x009896800000895d */ /* 0x002fea0003900000 */
[----:B------:R-:W1:Y:S02]  /*40c60*/  @!P0 SYNCS.PHASECHK.TRANS64 P0, [R3+URZ], R2 ;  /* 0x00000002030085a7 */ /* 0x000e64000800007f */
[----:B-1----:R-:W-:Y:S05]  /*40c70*/  @!P0 BRA `(.L_x_67) ;  /* 0xfffffffc00f08947 */ /* 0x002fea000383ffff */
[----:B------:R-:W-:Y:S05]  /*40c80*/  BRA `(.L_x_85) ;  /* 0xfffffff800447947 */ /* 0x000fea000383ffff */
.L_x_68:
[----:B0-----:R0:W1:Y:S02]  /*40c90*/  SYNCS.PHASECHK.TRANS64.TRYWAIT P0, [R3+URZ], R2 ;  /* 0x00000002030075a7 */ /* 0x001064000800017f */
[----:B-1----:R-:W-:Y:S05]  /*40ca0*/  @!P0 NANOSLEEP.SYNCS 0x989680 ;  /* 0x009896800000895d */ /* 0x002fea0003900000 */
[----:B------:R-:W1:Y:S02]  /*40cb0*/  @!P0 SYNCS.PHASECHK.TRANS64 P0, [R3+URZ], R2 ;  /* 0x00000002030085a7 */ /* 0x000e64000800007f */
[----:B-1----:R-:W-:Y:S05]  /*40cc0*/  @!P0 BRA `(.L_x_68) ;  /* 0xfffffffc00f08947 */ /* 0x002fea000383ffff */
[----:B------:R-:W-:Y:S05]  /*40cd0*/  BRA `(.L_x_86) ;  /* 0xfffffff800547947 */ /* 0x000fea000383ffff */
.L_x_69:
[----:B0-----:R0:W1:Y:S02]  /*40ce0*/  SYNCS.PHASECHK.TRANS64.TRYWAIT P0, [R3+URZ], R2 ;  /* 0x00000002030075a7 */ /* 0x001064000800017f */
[----:B-1----:R-:W-:Y:S05]  /*40cf0*/  @!P0 NANOSLEEP.SYNCS 0x989680 ;  /* 0x009896800000895d */ /* 0x002fea0003900000 */
[----:B------:R-:W1:Y:S02]  /*40d00*/  @!P0 SYNCS.PHASECHK.TRANS64 P0, [R3+URZ], R2 ;  /* 0x00000002030085a7 */ /* 0x000e64000800007f */
[----:B-1----:R-:W-:Y:S05]  /*40d10*/  @!P0 BRA `(.L_x_69) ;  /* 0xfffffffc00f08947 */ /* 0x002fea000383ffff */
[----:B------:R-:W-:Y:S05]  /*40d20*/  BRA `(.L_x_87) ;  /* 0xfffffff800647947 */ /* 0x000fea000383ffff */
.L_x_70:
[----:B0-----:R0:W1:Y:S02]  /*40d30*/  SYNCS.PHASECHK.TRANS64.TRYWAIT P0, [R3+URZ], R2 ;  /* 0x00000002030075a7 */ /* 0x001064000800017f */
[----:B-1----:R-:W-:Y:S05]  /*40d40*/  @!P0 NANOSLEEP.SYNCS 0x989680 ;  /* 0x009896800000895d */ /* 0x002fea0003900000 */
[----:B------:R-:W1:Y:S02]  /*40d50*/  @!P0 SYNCS.PHASECHK.TRANS64 P0, [R3+URZ], R2 ;  /* 0x00000002030085a7 */ /* 0x000e64000800007f */
[----:B-1----:R-:W-:Y:S05]  /*40d60*/  @!P0 BRA `(.L_x_70) ;  /* 0xfffffffc00f08947 */ /* 0x002fea000383ffff */
[----:B------:R-:W-:Y:S05]  /*40d70*/  BRA `(.L_x_88) ;  /* 0xfffffff800747947 */ /* 0x000fea000383ffff */
.L_x_89:
[----:B------:R-:W-:-:S00]  /*40d80*/  BRA `(.L_x_89) ;  /* 0xfffffffc00fc7947 */ /* 0x000fc0000383ffff */
[----:B------:R-:W-:-:S00]  /*40d90*/  NOP ;  /* 0x0000000000007918 */ /* 0x000fc00000000000 */
        /* <DEDUP_REMOVED lines=14> */
.L_x_90:


//--------------------- .nv.shared._ZN7cutlass13device_kernelINS_4gemm6kernel13GemmUniversalIN4cute5tupleIJiiiiEEENS1_10collective13CollectiveMmaINS1_37MainloopSm90TmaGmmaWarpSpecializedFP8ILi11ENS5_IJNS4_1CILi1EEESB_SB_EEENS1_35KernelTmaWarpSpecializedCooperativeEEENS5_IJNSA_ILi384EEENSA_ILi240EEENSA_ILi32EEEEEENS_12float_e4m3_tENS5_IJlSB_lEEESJ_SK_NS4_8TiledMMAINS4_8MMA_AtomIJNS4_4SM904GMMA30MMA_64x16x32_F32E4M3E4M3_SS_TNILNSO_7ScaleInE1ELSQ_1EEEEEENS4_6LayoutINS5_IJNSA_ILi2EEESB_SB_EEENS5_IJSB_NSA_ILi0EEESW_EEEEENS5_IJNS4_10UnderscoreESZ_SZ_EEEEENS4_13SM90_TMA_LOADENS4_14ComposedLayoutINS4_7SwizzleILi1ELi4ELi3EEENS4_18smem_ptr_flag_bitsILi8EEENST_INS5_IJNSA_ILi8EEESH_EEENS5_IJSH_SB_EEEEEEEvNS4_8identityES12_S1C_vS1D_EENS_8epilogue10collective6detail29Sm90TmaWarpSpecializedAdapterINS1G_15DefaultEpilogueISJ_SK_SK_NS1F_6thread17LinearCombinationISJ_Li1EffLNS1K_9ScaleType4KindE0ELNS_15FloatRoundStyleE2ESJ_EENS1_15EpilogueDefaultEEEEEvvEEEEvNT_6ParamsE --------------------------
	.section	.nv.shared._ZN7cutlass13device_kernelINS_4gemm6kernel13GemmUniversalIN4cute5tupleIJiiiiEEENS1_10collective13CollectiveMmaINS1_37MainloopSm90TmaGmmaWarpSpecializedFP8ILi11ENS5_IJNS4_1CILi1EEESB_SB_EEENS1_35KernelTmaWarpSpecializedCooperativeEEENS5_IJNSA_ILi384EEENSA_ILi240EEENSA_ILi32EEEEEENS_12float_e4m3_tENS5_IJlSB_lEEESJ_SK_NS4_8TiledMMAINS4_8MMA_AtomIJNS4_4SM904GMMA30MMA_64x16x32_F32E4M3E4M3_SS_TNILNSO_7ScaleInE1ELSQ_1EEEEEENS4_6LayoutINS5_IJNSA_ILi2EEESB_SB_EEENS5_IJSB_NSA_ILi0EEESW_EEEEENS5_IJNS4_10UnderscoreESZ_SZ_EEEEENS4_13SM90_TMA_LOADENS4_14ComposedLayoutINS4_7SwizzleILi1ELi4ELi3EEENS4_18smem_ptr_flag_bitsILi8EEENST_INS5_IJNSA_ILi8EEESH_EEENS5_IJSH_SB_EEEEEEEvNS4_8identityES12_S1C_vS1D_EENS_8epilogue10collective6detail29Sm90TmaWarpSpecializedAdapterINS1G_15DefaultEpilogueISJ_SK_SK_NS1F_6thread17LinearCombinationISJ_Li1EffLNS1K_9ScaleType4KindE0ELNS_15FloatRoundStyleE2ESJ_EENS1_15EpilogueDefaultEEEEEvvEEEEvNT_6ParamsE,"aw",@nobits
	.sectionflags	@""
	.align	16
	.zero		1024


//--------------------- .nv.shared.reserved.0     --------------------------
	.section	.nv.shared.reserved.0,"aw",@nobits
	.weak		__nv_reservedSMEM_offset_0_alias
	.size		__nv_reservedSMEM_offset_0_alias, 0, 0
	.other		__nv_reservedSMEM_offset_0_alias,@"STO_CUDA_RESERVED_SHARED STV_DEFAULT"
__nv_reservedSMEM_offset_0_alias:
	.zero		0


//--------------------- .nv.global                --------------------------
	.section	.nv.global,"aw",@nobits
.nv.global:
	.type		_ZN40_INTERNAL_b0e3415e_4_k_cu_c162f1bd_113444cute1_E,@object
	.size		_ZN40_INTERNAL_b0e3415e_4_k_cu_c162f1bd_113444cute1_E,(_ZN40_INTERNAL_b0e3415e_4_k_cu_c162f1bd_113444cuda3std3__45__cpo6cbeginE - _ZN40_INTERNAL_b0e3415e_4_k_cu_c162f1bd_113444cute1_E)
_ZN40_INTERNAL_b0e3415e_4_k_cu_c162f1bd_113444cute1_E:
	.zero		1
	.type		_ZN40_INTERNAL_b0e3415e_4_k_cu_c162f1bd_113444cuda3std3__45__cpo6cbeginE,@object
	.size		_ZN40_INTERNAL_b0e3415e_4_k_cu_c162f1bd_113444cuda3std3__45__cpo6cbeginE,(_ZN40_INTERNAL_b0e3415e_4_k_cu_c162f1bd_113444cuda3std3__48in_placeE - _ZN40_INTERNAL_b0e3415e_4_k_cu_c162f1bd_113444cuda3std3__45__cpo6cbeginE)
_ZN40_INTERNAL_b0e3415e_4_k_cu_c162f1bd_113444cuda3std3__45__cpo6cbeginE:
	.zero		1
	.type		_ZN40_INTERNAL_b0e3415e_4_k_cu_c162f1bd_113444cuda3std3__48in_placeE,@object
	.size		_ZN40_INTERNAL_b0e3415e_4_k_cu_c162f1bd_113444cuda3std3__48in_placeE,(_ZN40_INTERNAL_b0e3415e_4_k_cu_c162f1bd_113444cuda3std6ranges3__45__cpo9iter_moveE - _ZN40_INTERNAL_b0e3415e_4_k_cu_c162f1bd_113444cuda3std3__48in_placeE)
_ZN40_INTERNAL_b0e3415e_4_k_cu_c162f1bd_113444cuda3std3__48in_placeE:
	.zero		1
	.type		_ZN40_INTERNAL_b0e3415e_4_k_cu_c162f1bd_113444cuda3std6ranges3__45__cpo9iter_moveE,@object
	.size		_ZN40_INTERNAL_b0e3415e_4_k_cu_c162f1bd_113444cuda3std6ranges3__45__cpo9iter_moveE,(_ZN40_INTERNAL_b0e3415e_4_k_cu_c162f1bd_113444cuda3std3__45__cpo5beginE - _ZN40_INTERNAL_b0e3415e_4_k_cu_c162f1bd_113444cuda3std6ranges3__45__cpo9iter_moveE)
_ZN40_INTERNAL_b0e3415e_4_k_cu_c162f1bd_113444cuda3std6ranges3__45__cpo9iter_moveE:
	.zero		1
	.type		_ZN40_INTERNAL_b0e3415e_4_k_cu_c162f1bd_113444cuda3std3__45__cpo5beginE,@object
	.size		_ZN40_INTERNAL_b0e3415e_4_k_cu_c162f1bd_113444cuda3std3__45__cpo5beginE,(_ZN40_INTERNAL_b0e3415e_4_k_cu_c162f1bd_113444cuda3std3__442_GLOBAL__N__b0e3415e_4_k_cu_c162f1bd_113446ignoreE - _ZN40_INTERNAL_b0e3415e_4_k_cu_c162f1bd_113444cuda3std3__45__cpo5beginE)
_ZN40_INTERNAL_b0e3415e_4_k_cu_c162f1bd_113444cuda3std3__45__cpo5beginE:
	.zero		1
	.type		_ZN40_INTERNAL_b0e3415e_4_k_cu_c162f1bd_113444cuda3std3__442_GLOBAL__N__b0e3415e_4_k_cu_c162f1bd_113446ignoreE,@object
	.size		_ZN40_INTERNAL_b0e3415e_4_k_cu_c162f1bd_113444cuda3std3__442_GLOBAL__N__b0e3415e_4_k_cu_c162f1bd_113446ignoreE,(_ZN40_INTERNAL_b0e3415e_4_k_cu_c162f1bd_113444cute7productE - _ZN40_INTERNAL_b0e3415e_4_k_cu_c162f1bd_113444cuda3std3__442_GLOBAL__N__b0e3415e_4_k_cu_c162f1bd_113446ignoreE)
_ZN40_INTERNAL_b0e3415e_4_k_cu_c162f1bd_113444cuda3std3__442_GLOBAL__N__b0e3415e_4_k_cu_c162f1bd_113446ignoreE:
	.zero		1
	.type		_ZN40_INTERNAL_b0e3415e_4_k_cu_c162f1bd_113444cute7productE,@object
	.size		_ZN40_INTERNAL_b0e3415e_4_k_cu_c162f1bd_113444cute7productE,(_ZN40_INTERNAL_b0e3415e_4_k_cu_c162f1bd_113444cuda3std3__45__cpo3endE - _ZN40_INTERNAL_b0e3415e_4_k_cu_c162f1bd_113444cute7productE)
_ZN40_INTERNAL_b0e3415e_4_k_cu_c162f1bd_113444cute7productE:
	.zero		1
	.type		_ZN40_INTERNAL_b0e3415e_4_k_cu_c162f1bd_113444cuda3std3__45__cpo3endE,@object
	.size		_ZN40_INTERNAL_b0e3415e_4_k_cu_c162f1bd_113444cuda3std3__45__cpo3endE,(_ZN40_INTERNAL_b0e3415e_4_k_cu_c162f1bd_113444cuda3std3__419piecewise_constructE - _ZN40_INTERNAL_b0e3415e_4_k_cu_c162f1bd_113444cuda3std3__45__cpo3endE)
_ZN40_INTERNAL_b0e3415e_4_k_cu_c162f1bd_113444cuda3std3__45__cpo3endE:
	.zero		1
	.type		_ZN40_INTERNAL_b0e3415e_4_k_cu_c162f1bd_113444cuda3std3__419piecewise_constructE,@object
	.size		_ZN40_INTERNAL_b0e3415e_4_k_cu_c162f1bd_113444cuda3std3__419piecewise_constructE,(_ZN40_INTERNAL_b0e3415e_4_k_cu_c162f1bd_113444cuda3std3__45__cpo4cendE - _ZN40_INTERNAL_b0e3415e_4_k_cu_c162f1bd_113444cuda3std3__419piecewise_constructE)
_ZN40_INTERNAL_b0e3415e_4_k_cu_c162f1bd_113444cuda3std3__419piecewise_constructE:
	.zero		1
	.type		_ZN40_INTERNAL_b0e3415e_4_k_cu_c162f1bd_113444cuda3std3__45__cpo4cendE,@object
	.size		_ZN40_INTERNAL_b0e3415e_4_k_cu_c162f1bd_113444cuda3std3__45__cpo4cendE,(_ZN40_INTERNAL_b0e3415e_4_k_cu_c162f1bd_113444cuda3std6ranges3__45__cpo4swapE - _ZN40_INTERNAL_b0e3415e_4_k_cu_c162f1bd_113444cuda3std3__45__cpo4cendE)
_ZN40_INTERNAL_b0e3415e_4_k_cu_c162f1bd_113444cuda3std3__45__cpo4cendE:
	.zero		1
	.type		_ZN40_INTERNAL_b0e3415e_4_k_cu_c162f1bd_113444cuda3std6ranges3__45__cpo4swapE,@object
	.size		_ZN40_INTERNAL_b0e3415e_4_k_cu_c162f1bd_113444cuda3std6ranges3__45__cpo4swapE,(.L_7 - _ZN40_INTERNAL_b0e3415e_4_k_cu_c162f1bd_113444cuda3std6ranges3__45__cpo4swapE)
_ZN40_INTERNAL_b0e3415e_4_k_cu_c162f1bd_113444cuda3std6ranges3__45__cpo4swapE:
	.zero		1
.L_7:


//--------------------- .nv.constant0._ZN7cutlass13device_kernelINS_4gemm6kernel13GemmUniversalIN4cute5tupleIJiiiiEEENS1_10collective13CollectiveMmaINS1_37MainloopSm90TmaGmmaWarpSpecializedFP8ILi11ENS5_IJNS4_1CILi1EEESB_SB_EEENS1_35KernelTmaWarpSpecializedCooperativeEEENS5_IJNSA_ILi384EEENSA_ILi240EEENSA_ILi32EEEEEENS_12float_e4m3_tENS5_IJlSB_lEEESJ_SK_NS4_8TiledMMAINS4_8MMA_AtomIJNS4_4SM904GMMA30MMA_64x16x32_F32E4M3E4M3_SS_TNILNSO_7ScaleInE1ELSQ_1EEEEEENS4_6LayoutINS5_IJNSA_ILi2EEESB_SB_EEENS5_IJSB_NSA_ILi0EEESW_EEEEENS5_IJNS4_10UnderscoreESZ_SZ_EEEEENS4_13SM90_TMA_LOADENS4_14ComposedLayoutINS4_7SwizzleILi1ELi4ELi3EEENS4_18smem_ptr_flag_bitsILi8EEENST_INS5_IJNSA_ILi8EEESH_EEENS5_IJSH_SB_EEEEEEEvNS4_8identityES12_S1C_vS1D_EENS_8epilogue10collective6detail29Sm90TmaWarpSpecializedAdapterINS1G_15DefaultEpilogueISJ_SK_SK_NS1F_6thread17LinearCombinationISJ_Li1EffLNS1K_9ScaleType4KindE0ELNS_15FloatRoundStyleE2ESJ_EENS1_15EpilogueDefaultEEEEEvvEEEEvNT_6ParamsE --------------------------
	.section	.nv.constant0._ZN7cutlass13device_kernelINS_4gemm6kernel13GemmUniversalIN4cute5tupleIJiiiiEEENS1_10collective13CollectiveMmaINS1_37MainloopSm90TmaGmmaWarpSpecializedFP8ILi11ENS5_IJNS4_1CILi1EEESB_SB_EEENS1_35KernelTmaWarpSpecializedCooperativeEEENS5_IJNSA_ILi384EEENSA_ILi240EEENSA_ILi32EEEEEENS_12float_e4m3_tENS5_IJlSB_lEEESJ_SK_NS4_8TiledMMAINS4_8MMA_AtomIJNS4_4SM904GMMA30MMA_64x16x32_F32E4M3E4M3_SS_TNILNSO_7ScaleInE1ELSQ_1EEEEEENS4_6LayoutINS5_IJNSA_ILi2EEESB_SB_EEENS5_IJSB_NSA_ILi0EEESW_EEEEENS5_IJNS4_10UnderscoreESZ_SZ_EEEEENS4_13SM90_TMA_LOADENS4_14ComposedLayoutINS4_7SwizzleILi1ELi4ELi3EEENS4_18smem_ptr_flag_bitsILi8EEENST_INS5_IJNSA_ILi8EEESH_EEENS5_IJSH_SB_EEEEEEEvNS4_8identityES12_S1C_vS1D_EENS_8epilogue10collective6detail29Sm90TmaWarpSpecializedAdapterINS1G_15DefaultEpilogueISJ_SK_SK_NS1F_6thread17LinearCombinationISJ_Li1EffLNS1K_9ScaleType4KindE0ELNS_15FloatRoundStyleE2ESJ_EENS1_15EpilogueDefaultEEEEEvvEEEEvNT_6ParamsE,"a",@progbits
	.sectionflags	@""
	.align	4
.nv.constant0._ZN7cutlass13device_kernelINS_4gemm6kernel13GemmUniversalIN4cute5tupleIJiiiiEEENS1_10collective13CollectiveMmaINS1_37MainloopSm90TmaGmmaWarpSpecializedFP8ILi11ENS5_IJNS4_1CILi1EEESB_SB_EEENS1_35KernelTmaWarpSpecializedCooperativeEEENS5_IJNSA_ILi384EEENSA_ILi240EEENSA_ILi32EEEEEENS_12float_e4m3_tENS5_IJlSB_lEEESJ_SK_NS4_8TiledMMAINS4_8MMA_AtomIJNS4_4SM904GMMA30MMA_64x16x32_F32E4M3E4M3_SS_TNILNSO_7ScaleInE1ELSQ_1EEEEEENS4_6LayoutINS5_IJNSA_ILi2EEESB_SB_EEENS5_IJSB_NSA_ILi0EEESW_EEEEENS5_IJNS4_10UnderscoreESZ_SZ_EEEEENS4_13SM90_TMA_LOADENS4_14ComposedLayoutINS4_7SwizzleILi1ELi4ELi3EEENS4_18smem_ptr_flag_bitsILi8EEENST_INS5_IJNSA_ILi8EEESH_EEENS5_IJSH_SB_EEEEEEEvNS4_8identityES12_S1C_vS1D_EENS_8epilogue10collective6detail29Sm90TmaWarpSpecializedAdapterINS1G_15DefaultEpilogueISJ_SK_SK_NS1F_6thread17LinearCombinationISJ_Li1EffLNS1K_9ScaleType4KindE0ELNS_15FloatRoundStyleE2ESJ_EENS1_15EpilogueDefaultEEEEEvvEEEEvNT_6ParamsE:
	.zero		1664


//--------------------- SYMBOLS --------------------------

	.type		.nv.reservedSmem.offset0,@object
	.size		.nv.reservedSmem.offset0,0x4
